//
// Generated by NVIDIA NVVM Compiler
//
// Compiler Build ID: CL-36424714
// Cuda compilation tools, release 13.0, V13.0.88
// Based on NVVM 20.0.0
//

.version 9.0
.target sm_100
.address_size 64

.extern .func  (.param .b32 func_retval0) vprintf
(
	.param .b64 vprintf_param_0,
	.param .b64 vprintf_param_1
)
;
// _ZZN3cub18CUB_300001_SM_10006detail10radix_sort31DeviceRadixSortSingleTileKernelINS1_5radix10policy_hubIxxyE10Policy1000ELNS0_9SortOrderE0ExxyNS1_21identity_decomposer_tEEEvPKT1_PSA_PKT2_PSE_T3_iiT4_E12temp_storage has been demoted
// _ZZN3cub18CUB_300001_SM_10006detail10radix_sort30DeviceRadixSortHistogramKernelINS1_5radix10policy_hubIxxyE10Policy1000ELNS0_9SortOrderE0ExyNS1_21identity_decomposer_tEEEvPT2_PKT1_SA_iiT3_E12temp_storage has been demoted
// _ZZN3cub18CUB_300001_SM_10006detail10radix_sort33DeviceRadixSortExclusiveSumKernelINS1_5radix10policy_hubIxxyE10Policy1000EyEEvPT0_E12temp_storage has been demoted
// _ZZN3cub18CUB_300001_SM_10006detail10radix_sort29DeviceRadixSortOnesweepKernelINS1_5radix10policy_hubIxxyE10Policy1000ELNS0_9SortOrderE0ExxyiiNS1_21identity_decomposer_tEEEvPT5_SB_PT3_PKSC_PT1_PKSG_PT2_PKSK_T4_iiT6_E1s has been demoted
.global .align 1 .b8 _ZN34_INTERNAL_12b383d2_4_k_cu_66c2ef184cuda3std3__45__cpo5beginE[1];
.global .align 1 .b8 _ZN34_INTERNAL_12b383d2_4_k_cu_66c2ef184cuda3std3__45__cpo3endE[1];
.global .align 1 .b8 _ZN34_INTERNAL_12b383d2_4_k_cu_66c2ef184cuda3std3__45__cpo6cbeginE[1];
.global .align 1 .b8 _ZN34_INTERNAL_12b383d2_4_k_cu_66c2ef184cuda3std3__45__cpo4cendE[1];
.global .align 1 .b8 _ZN34_INTERNAL_12b383d2_4_k_cu_66c2ef184cuda3std3__45__cpo6rbeginE[1];
.global .align 1 .b8 _ZN34_INTERNAL_12b383d2_4_k_cu_66c2ef184cuda3std3__45__cpo4rendE[1];
.global .align 1 .b8 _ZN34_INTERNAL_12b383d2_4_k_cu_66c2ef184cuda3std3__45__cpo7crbeginE[1];
.global .align 1 .b8 _ZN34_INTERNAL_12b383d2_4_k_cu_66c2ef184cuda3std3__45__cpo5crendE[1];
.global .align 1 .b8 _ZN34_INTERNAL_12b383d2_4_k_cu_66c2ef184cuda3std3__436_GLOBAL__N__12b383d2_4_k_cu_66c2ef186ignoreE[1];
.global .align 1 .b8 _ZN34_INTERNAL_12b383d2_4_k_cu_66c2ef184cuda3std3__419piecewise_constructE[1];
.global .align 1 .b8 _ZN34_INTERNAL_12b383d2_4_k_cu_66c2ef184cuda3std3__48in_placeE[1];
.global .align 1 .b8 _ZN34_INTERNAL_12b383d2_4_k_cu_66c2ef184cuda3std3__420unreachable_sentinelE[1];
.global .align 1 .b8 _ZN34_INTERNAL_12b383d2_4_k_cu_66c2ef184cuda3std3__47nulloptE[1];
.global .align 1 .b8 _ZN34_INTERNAL_12b383d2_4_k_cu_66c2ef184cuda3std3__48unexpectE[1];
.global .align 1 .b8 _ZN34_INTERNAL_12b383d2_4_k_cu_66c2ef184cuda3std6ranges3__45__cpo4swapE[1];
.global .align 1 .b8 _ZN34_INTERNAL_12b383d2_4_k_cu_66c2ef184cuda3std6ranges3__45__cpo9iter_moveE[1];
.global .align 1 .b8 _ZN34_INTERNAL_12b383d2_4_k_cu_66c2ef184cuda3std6ranges3__45__cpo5beginE[1];
.global .align 1 .b8 _ZN34_INTERNAL_12b383d2_4_k_cu_66c2ef184cuda3std6ranges3__45__cpo3endE[1];
.global .align 1 .b8 _ZN34_INTERNAL_12b383d2_4_k_cu_66c2ef184cuda3std6ranges3__45__cpo6cbeginE[1];
.global .align 1 .b8 _ZN34_INTERNAL_12b383d2_4_k_cu_66c2ef184cuda3std6ranges3__45__cpo4cendE[1];
.global .align 1 .b8 _ZN34_INTERNAL_12b383d2_4_k_cu_66c2ef184cuda3std6ranges3__45__cpo7advanceE[1];
.global .align 1 .b8 _ZN34_INTERNAL_12b383d2_4_k_cu_66c2ef184cuda3std6ranges3__45__cpo9iter_swapE[1];
.global .align 1 .b8 _ZN34_INTERNAL_12b383d2_4_k_cu_66c2ef184cuda3std6ranges3__45__cpo4nextE[1];
.global .align 1 .b8 _ZN34_INTERNAL_12b383d2_4_k_cu_66c2ef184cuda3std6ranges3__45__cpo4prevE[1];
.global .align 1 .b8 _ZN34_INTERNAL_12b383d2_4_k_cu_66c2ef184cuda3std6ranges3__45__cpo4dataE[1];
.global .align 1 .b8 _ZN34_INTERNAL_12b383d2_4_k_cu_66c2ef184cuda3std6ranges3__45__cpo5cdataE[1];
.global .align 1 .b8 _ZN34_INTERNAL_12b383d2_4_k_cu_66c2ef184cuda3std6ranges3__45__cpo4sizeE[1];
.global .align 1 .b8 _ZN34_INTERNAL_12b383d2_4_k_cu_66c2ef184cuda3std6ranges3__45__cpo5ssizeE[1];
.global .align 1 .b8 _ZN34_INTERNAL_12b383d2_4_k_cu_66c2ef184cuda3std6ranges3__45__cpo8distanceE[1];
.global .align 1 .b8 _ZN34_INTERNAL_12b383d2_4_k_cu_66c2ef186thrust24THRUST_300001_SM_1000_NS8cuda_cub3parE[1];
.global .align 1 .b8 _ZN34_INTERNAL_12b383d2_4_k_cu_66c2ef186thrust24THRUST_300001_SM_1000_NS8cuda_cub10par_nosyncE[1];
.global .align 1 .b8 _ZN34_INTERNAL_12b383d2_4_k_cu_66c2ef186thrust24THRUST_300001_SM_1000_NS6system6detail10sequential3seqE[1];
.global .align 1 .b8 _ZN34_INTERNAL_12b383d2_4_k_cu_66c2ef186thrust24THRUST_300001_SM_1000_NS6system3cpp3parE[1];
.global .align 1 .b8 _ZN34_INTERNAL_12b383d2_4_k_cu_66c2ef186thrust24THRUST_300001_SM_1000_NS12placeholders2_1E[1];
.global .align 1 .b8 _ZN34_INTERNAL_12b383d2_4_k_cu_66c2ef186thrust24THRUST_300001_SM_1000_NS12placeholders2_2E[1];
.global .align 1 .b8 _ZN34_INTERNAL_12b383d2_4_k_cu_66c2ef186thrust24THRUST_300001_SM_1000_NS12placeholders2_3E[1];
.global .align 1 .b8 _ZN34_INTERNAL_12b383d2_4_k_cu_66c2ef186thrust24THRUST_300001_SM_1000_NS12placeholders2_4E[1];
.global .align 1 .b8 _ZN34_INTERNAL_12b383d2_4_k_cu_66c2ef186thrust24THRUST_300001_SM_1000_NS12placeholders2_5E[1];
.global .align 1 .b8 _ZN34_INTERNAL_12b383d2_4_k_cu_66c2ef186thrust24THRUST_300001_SM_1000_NS12placeholders2_6E[1];
.global .align 1 .b8 _ZN34_INTERNAL_12b383d2_4_k_cu_66c2ef186thrust24THRUST_300001_SM_1000_NS12placeholders2_7E[1];
.global .align 1 .b8 _ZN34_INTERNAL_12b383d2_4_k_cu_66c2ef186thrust24THRUST_300001_SM_1000_NS12placeholders2_8E[1];
.global .align 1 .b8 _ZN34_INTERNAL_12b383d2_4_k_cu_66c2ef186thrust24THRUST_300001_SM_1000_NS12placeholders2_9E[1];
.global .align 1 .b8 _ZN34_INTERNAL_12b383d2_4_k_cu_66c2ef186thrust24THRUST_300001_SM_1000_NS12placeholders3_10E[1];
.global .align 1 .b8 _ZN34_INTERNAL_12b383d2_4_k_cu_66c2ef186thrust24THRUST_300001_SM_1000_NS3seqE[1];
.global .align 1 .b8 _ZN34_INTERNAL_12b383d2_4_k_cu_66c2ef186thrust24THRUST_300001_SM_1000_NS6deviceE[1];
.global .align 1 .b8 $str[14] = {73, 78, 32, 84, 72, 82, 69, 65, 68, 32, 37, 100, 10};
.global .align 1 .b8 $str$1[18] = {77, 73, 68, 68, 76, 69, 32, 84, 72, 82, 69, 65, 68, 32, 37, 100, 10};
.global .align 1 .b8 $str$2[21] = {9, 80, 117, 116, 32, 37, 100, 32, 45, 62, 32, 37, 100, 32, 105, 110, 32, 37, 100, 10};
.global .align 1 .b8 $str$3[15] = {79, 85, 84, 32, 84, 72, 82, 69, 65, 68, 32, 37, 100, 10};
.global .align 1 .b8 $str$4[20] = {73, 78, 32, 80, 82, 73, 78, 84, 32, 84, 72, 82, 69, 65, 68, 32, 37, 100, 10};
.global .align 1 .b8 $str$5[21] = {9, 112, 111, 115, 32, 37, 100, 32, 45, 62, 32, 37, 100, 32, 58, 58, 32, 37, 100, 10};
.global .align 1 .b8 $str$6[21] = {79, 85, 84, 32, 80, 82, 73, 78, 84, 32, 84, 72, 82, 69, 65, 68, 32, 37, 100, 10};

.func  (.param .align 16 .b8 func_retval0[16]) _Z8fastExponnn(
	.param .align 16 .b8 _Z8fastExponnn_param_0[16],
	.param .align 16 .b8 _Z8fastExponnn_param_1[16],
	.param .align 16 .b8 _Z8fastExponnn_param_2[16]
)
{
	.reg .pred 	%p<55>;
	.reg .b16 	%rs<7>;
	.reg .b32 	%r<894>;
	.reg .b32 	%f<7>;
	.reg .b64 	%rd<86>;

	ld.param.v2.u64 	{%rd9, %rd10}, [_Z8fastExponnn_param_0];
	ld.param.v2.u64 	{%rd11, %rd12}, [_Z8fastExponnn_param_1];
	ld.param.v2.u64 	{%rd13, %rd14}, [_Z8fastExponnn_param_2];
	or.b64  	%rd17, %rd11, %rd12;
	setp.eq.s64 	%p7, %rd17, 0;
	mov.b64 	%rd85, 0;
	mov.b64 	%rd84, 1;
	@%p7 bra 	$L__BB0_31;
	cvt.u32.u64 	%r179, %rd11;
	{ .reg .b32 tmp; mov.b64 {tmp, %r182}, %rd11; }
	cvt.u32.u64 	%r185, %rd12;
	{ .reg .b32 tmp; mov.b64 {tmp, %r188}, %rd12; }
	mov.b32 	%r828, 0;
	// begin inline asm
	sub.cc.u32 %r177,%r828,%r179;
	// end inline asm
	// begin inline asm
	subc.cc.u32 %r180,%r828,%r182;
	// end inline asm
	// begin inline asm
	subc.cc.u32 %r183,%r828,%r185;
	// end inline asm
	// begin inline asm
	subc.u32 %r186,%r828,%r188;
	// end inline asm
	setp.lt.s64 	%p8, %rd12, 0;
	selp.b32 	%r241, %r177, %r179, %p8;
	selp.b32 	%r242, %r180, %r182, %p8;
	selp.b32 	%r243, %r183, %r185, %p8;
	selp.b32 	%r244, %r186, %r188, %p8;
	mov.b32 	%r191, 2;
	// begin inline asm
	sub.cc.u32 %r189,%r828,%r191;
	// end inline asm
	// begin inline asm
	subc.cc.u32 %r192,%r828,%r828;
	// end inline asm
	// begin inline asm
	subc.cc.u32 %r195,%r828,%r828;
	// end inline asm
	// begin inline asm
	subc.u32 %r198,%r828,%r828;
	// end inline asm
	shl.b32 	%r834, %r241, 30;
	shf.l.wrap.b32 	%r833, %r241, %r242, 30;
	shf.l.wrap.b32 	%r832, %r242, %r243, 30;
	shf.l.wrap.b32 	%r831, %r243, %r244, 30;
	shr.u32 	%r830, %r244, 2;
	mov.b32 	%r245, 17185;
	mov.b32 	%r246, 63;
	mov.b32 	%r236, -2147483648;
	prmt.b32 	%r247, %r236, %r246, %r245;
	mov.b32 	%f1, %r247;
	rcp.approx.f32 	%f2, %f1;
	mov.b32 	%r248, %f2;
	shl.b32 	%r249, %r248, 9;
	add.s32 	%r202, %r249, -512;
	mul.hi.u32 	%r250, %r202, %r828;
	cvt.u64.u32 	%rd18, %r250;
	mul.wide.u32 	%rd19, %r202, -2147483648;
	add.s64 	%rd20, %rd19, %rd18;
	neg.s64 	%rd21, %rd20;
	sub.s64 	%rd22, -9223372036854775808, %rd20;
	cvt.u32.u64 	%r218, %rd21;
	{ .reg .b32 tmp; mov.b64 {tmp, %r221}, %rd22; }
	shr.s64 	%rd23, %rd21, 63;
	cvt.u32.u64 	%r251, %rd23;
	and.b32  	%r227, %r251, %r202;
	shr.u64 	%rd24, %rd22, 63;
	cvt.u32.u64 	%r252, %rd24;
	xor.b32  	%r230, %r252, 1;
	// begin inline asm
	mad.hi.cc.u32 %r201,%r202,%r218,%r236;
	// end inline asm
	// begin inline asm
	addc.u32 %r205,%r828,%r828;
	// end inline asm
	// begin inline asm
	mad.lo.cc.u32 %r208,%r202,%r221,%r201;
	// end inline asm
	// begin inline asm
	madc.hi.u32 %r212,%r202,%r221,%r205;
	// end inline asm
	// begin inline asm
	add.cc.u32 %r216,%r208,%r218;
	// end inline asm
	// begin inline asm
	addc.cc.u32 %r219,%r212,%r221;
	// end inline asm
	// begin inline asm
	addc.u32 %r222,%r828,%r828;
	// end inline asm
	// begin inline asm
	add.cc.u32 %r225,%r219,%r227;
	// end inline asm
	// begin inline asm
	addc.u32 %r228,%r222,%r230;
	// end inline asm
	setp.eq.s32 	%p9, %r228, 2;
	selp.b32 	%r253, -1, %r225, %p9;
	mul.hi.u32 	%r254, %r253, %r828;
	cvt.u64.u32 	%rd25, %r254;
	mul.wide.u32 	%rd26, %r253, -2147483648;
	add.s64 	%rd27, %rd26, %rd25;
	cvt.u32.u64 	%r232, %rd27;
	{ .reg .b32 tmp; mov.b64 {tmp, %r235}, %rd27; }
	// begin inline asm
	add.cc.u32 %r231,%r232,%r828;
	// end inline asm
	// begin inline asm
	addc.cc.u32 %r234,%r235,%r236;
	// end inline asm
	// begin inline asm
	addc.u32 %r237,%r828,%r828;
	// end inline asm
	setp.eq.s32 	%p10, %r237, 0;
	min.u32 	%r255, %r253, -2;
	add.s32 	%r256, %r255, 1;
	selp.b32 	%r6, %r256, %r253, %p10;
	mov.u32 	%r841, %r828;
	mov.u32 	%r851, %r828;
	mov.u32 	%r852, %r828;
$L__BB0_2:
	.pragma "nounroll";
	mov.u32 	%r853, %r852;
	mov.u32 	%r852, %r851;
	mov.u32 	%r851, %r841;
	mov.b32 	%r297, 0;
	// begin inline asm
	sub.cc.u32 %r257,%r832,%r297;
	// end inline asm
	mov.b32 	%r284, -2147483648;
	// begin inline asm
	subc.cc.u32 %r260,%r831,%r284;
	// end inline asm
	mov.b32 	%r265, -2;
	// begin inline asm
	subc.u32 %r263,%r830,%r265;
	// end inline asm
	// begin inline asm
	mad.hi.u32 %r266,%r830,%r6,%r263;
	// end inline asm
	setp.lt.u32 	%p12, %r266, %r830;
	selp.b32 	%r841, -1, %r266, %p12;
	// begin inline asm
	mad.lo.cc.u32 %r270,%r841,%r297,%r297;
	// end inline asm
	// begin inline asm
	madc.hi.u32 %r274,%r841,%r297,%r297;
	// end inline asm
	// begin inline asm
	mad.lo.cc.u32 %r278,%r841,%r284,%r274;
	// end inline asm
	// begin inline asm
	madc.hi.u32 %r282,%r841,%r284,%r297;
	// end inline asm
	// begin inline asm
	sub.cc.u32 %r842,%r832,%r270;
	// end inline asm
	// begin inline asm
	subc.cc.u32 %r843,%r831,%r278;
	// end inline asm
	// begin inline asm
	subc.cc.u32 %r844,%r830,%r282;
	// end inline asm
	// begin inline asm
	addc.u32 %r295,%r297,%r297;
	// end inline asm
	setp.ne.s32 	%p13, %r295, 0;
	mov.pred 	%p52, 0;
	@%p13 bra 	$L__BB0_4;
	mov.b32 	%r309, 0;
	// begin inline asm
	add.cc.u32 %r842,%r842,%r309;
	// end inline asm
	mov.b32 	%r303, -2147483648;
	// begin inline asm
	addc.cc.u32 %r843,%r843,%r303;
	// end inline asm
	// begin inline asm
	addc.cc.u32 %r844,%r844,%r309;
	// end inline asm
	// begin inline asm
	addc.u32 %r307,%r309,%r309;
	// end inline asm
	add.s32 	%r841, %r841, -1;
	setp.eq.s32 	%p52, %r307, 0;
$L__BB0_4:
	not.pred 	%p14, %p52;
	@%p14 bra 	$L__BB0_6;
	mov.b32 	%r318, 0;
	// begin inline asm
	add.cc.u32 %r842,%r842,%r318;
	// end inline asm
	mov.b32 	%r315, -2147483648;
	// begin inline asm
	addc.cc.u32 %r843,%r843,%r315;
	// end inline asm
	// begin inline asm
	addc.u32 %r844,%r844,%r318;
	// end inline asm
	add.s32 	%r841, %r841, -1;
$L__BB0_6:
	mov.b32 	%r352, 0;
	// begin inline asm
	mad.lo.cc.u32 %r319,%r841,%r352,%r352;
	// end inline asm
	// begin inline asm
	madc.hi.u32 %r323,%r841,%r352,%r352;
	// end inline asm
	// begin inline asm
	mad.lo.cc.u32 %r327,%r841,%r352,%r323;
	// end inline asm
	// begin inline asm
	madc.hi.u32 %r331,%r841,%r352,%r352;
	// end inline asm
	// begin inline asm
	sub.cc.u32 %r845,%r834,%r319;
	// end inline asm
	// begin inline asm
	subc.cc.u32 %r832,%r833,%r327;
	// end inline asm
	// begin inline asm
	subc.cc.u32 %r831,%r842,%r331;
	// end inline asm
	// begin inline asm
	subc.cc.u32 %r830,%r843,%r352;
	// end inline asm
	// begin inline asm
	subc.cc.u32 %r347,%r844,%r352;
	// end inline asm
	// begin inline asm
	subc.u32 %r350,%r352,%r352;
	// end inline asm
	setp.ne.s32 	%p15, %r350, -1;
	@%p15 bra 	$L__BB0_8;
	add.s32 	%r841, %r841, -1;
	mov.b32 	%r361, 0;
	// begin inline asm
	add.cc.u32 %r845,%r845,%r361;
	// end inline asm
	// begin inline asm
	addc.cc.u32 %r832,%r832,%r361;
	// end inline asm
	// begin inline asm
	addc.cc.u32 %r831,%r831,%r361;
	// end inline asm
	mov.b32 	%r364, -2147483648;
	// begin inline asm
	addc.u32 %r830,%r830,%r364;
	// end inline asm
$L__BB0_8:
	add.s32 	%r50, %r828, 32;
	setp.lt.u32 	%p16, %r828, 95;
	mov.b32 	%r834, 0;
	mov.u32 	%r828, %r50;
	mov.u32 	%r833, %r845;
	@%p16 bra 	$L__BB0_2;
	setp.gt.s64 	%p17, %rd12, -1;
	@%p17 bra 	$L__BB0_11;
	mov.b32 	%r376, 0;
	// begin inline asm
	sub.cc.u32 %r841,%r376,%r841;
	// end inline asm
	// begin inline asm
	subc.cc.u32 %r851,%r376,%r851;
	// end inline asm
	// begin inline asm
	subc.cc.u32 %r852,%r376,%r852;
	// end inline asm
	// begin inline asm
	subc.u32 %r853,%r376,%r853;
	// end inline asm
$L__BB0_11:
	cvt.u64.u32 	%rd28, %r853;
	shl.b64 	%rd29, %rd28, 32;
	cvt.u64.u32 	%rd30, %r852;
	or.b64  	%rd31, %rd29, %rd30;
	cvt.u64.u32 	%rd32, %r851;
	shl.b64 	%rd33, %rd32, 32;
	cvt.u64.u32 	%rd34, %r841;
	or.b64  	%rd35, %rd33, %rd34;
	{ // callseq 0, 0
	.param .align 16 .b8 param0[16];
	st.param.v2.b64 	[param0], {%rd9, %rd10};
	.param .align 16 .b8 param1[16];
	st.param.v2.b64 	[param1], {%rd35, %rd31};
	.param .align 16 .b8 param2[16];
	st.param.v2.b64 	[param2], {%rd13, %rd14};
	.param .align 16 .b8 retval0[16];
	call.uni (retval0), 
	_Z8fastExponnn, 
	(
	param0, 
	param1, 
	param2
	);
	ld.param.v2.b64 	{%rd36, %rd37}, [retval0];
	} // callseq 0
	mul.lo.s64 	%rd40, %rd36, %rd37;
	mul.hi.u64 	%rd41, %rd36, %rd36;
	add.s64 	%rd42, %rd41, %rd40;
	add.s64 	%rd43, %rd42, %rd40;
	mul.lo.s64 	%rd44, %rd36, %rd36;
	cvt.u32.u64 	%r380, %rd44;
	{ .reg .b32 tmp; mov.b64 {tmp, %r383}, %rd44; }
	cvt.u32.u64 	%r386, %rd43;
	{ .reg .b32 tmp; mov.b64 {tmp, %r389}, %rd43; }
	cvt.u32.u64 	%r59, %rd13;
	{ .reg .b32 tmp; mov.b64 {tmp, %r60}, %rd13; }
	cvt.u32.u64 	%r61, %rd14;
	{ .reg .b32 tmp; mov.b64 {tmp, %r62}, %rd14; }
	mov.b32 	%r854, 0;
	// begin inline asm
	sub.cc.u32 %r378,%r854,%r380;
	// end inline asm
	// begin inline asm
	subc.cc.u32 %r381,%r854,%r383;
	// end inline asm
	// begin inline asm
	subc.cc.u32 %r384,%r854,%r386;
	// end inline asm
	// begin inline asm
	subc.u32 %r387,%r854,%r389;
	// end inline asm
	// begin inline asm
	sub.cc.u32 %r390,%r854,%r59;
	// end inline asm
	// begin inline asm
	subc.cc.u32 %r393,%r854,%r60;
	// end inline asm
	// begin inline asm
	subc.cc.u32 %r396,%r854,%r61;
	// end inline asm
	// begin inline asm
	subc.u32 %r399,%r854,%r62;
	// end inline asm
	setp.lt.s64 	%p18, %rd14, 0;
	selp.b32 	%r442, %r390, %r59, %p18;
	selp.b32 	%r443, %r393, %r60, %p18;
	selp.b32 	%r444, %r396, %r61, %p18;
	selp.b32 	%r445, %r399, %r62, %p18;
	or.b32  	%r446, %r445, %r444;
	setp.eq.s32 	%p19, %r446, 0;
	selp.b32 	%r447, %r443, %r445, %p19;
	selp.b32 	%r448, %r442, %r444, %p19;
	selp.b32 	%r449, 0, %r443, %p19;
	selp.b32 	%r450, 0, %r442, %p19;
	selp.b32 	%r451, 64, 0, %p19;
	setp.eq.s32 	%p20, %r447, 0;
	selp.b32 	%r452, %r448, %r447, %p20;
	selp.b32 	%r453, %r449, %r448, %p20;
	selp.b32 	%r454, %r450, %r449, %p20;
	selp.b32 	%r455, 0, %r450, %p20;
	selp.b32 	%r456, 32, 0, %p20;
	or.b32  	%r457, %r456, %r451;
	clz.b32 	%r63, %r452;
	add.s32 	%r64, %r457, %r63;
	shf.l.wrap.b32 	%r437, %r453, %r452, %r63;
	shf.l.wrap.b32 	%r434, %r454, %r453, %r63;
	shf.l.wrap.b32 	%r67, %r455, %r454, %r63;
	and.b32  	%r458, %r63, 31;
	shl.b32 	%r68, %r455, %r458;
	shl.b32 	%r859, %r380, %r458;
	shf.l.wrap.b32 	%r858, %r380, %r383, %r63;
	shf.l.wrap.b32 	%r857, %r383, %r386, %r63;
	shf.l.wrap.b32 	%r856, %r386, %r389, %r63;
	shf.l.wrap.b32 	%r855, %r389, %r854, %r63;
	neg.s32 	%r459, %r437;
	cvt.u64.u32 	%rd45, %r459;
	shl.b64 	%rd46, %rd45, 32;
	cvt.u64.u32 	%rd47, %r434;
	mov.b32 	%r460, 17185;
	mov.b32 	%r461, 63;
	prmt.b32 	%r462, %r437, %r461, %r460;
	mov.b32 	%f3, %r462;
	rcp.approx.f32 	%f4, %f3;
	mov.b32 	%r463, %f4;
	shl.b32 	%r464, %r463, 9;
	add.s32 	%r403, %r464, -512;
	mul.hi.u32 	%r465, %r403, %r434;
	cvt.u64.u32 	%rd48, %r465;
	mul.wide.u32 	%rd49, %r437, %r403;
	add.s64 	%rd50, %rd48, %rd47;
	add.s64 	%rd51, %rd50, %rd49;
	sub.s64 	%rd52, %rd46, %rd51;
	cvt.u32.u64 	%r419, %rd52;
	{ .reg .b32 tmp; mov.b64 {tmp, %r422}, %rd52; }
	setp.gt.s64 	%p21, %rd52, -1;
	selp.b32 	%r428, %r403, 0, %p21;
	shr.u64 	%rd53, %rd52, 63;
	cvt.u32.u64 	%r466, %rd53;
	xor.b32  	%r431, %r466, 1;
	mov.b32 	%r405, -2147483648;
	// begin inline asm
	mad.hi.cc.u32 %r402,%r403,%r419,%r405;
	// end inline asm
	// begin inline asm
	addc.u32 %r406,%r854,%r854;
	// end inline asm
	// begin inline asm
	mad.lo.cc.u32 %r409,%r403,%r422,%r402;
	// end inline asm
	// begin inline asm
	madc.hi.u32 %r413,%r403,%r422,%r406;
	// end inline asm
	// begin inline asm
	add.cc.u32 %r417,%r409,%r419;
	// end inline asm
	// begin inline asm
	addc.cc.u32 %r420,%r413,%r422;
	// end inline asm
	// begin inline asm
	addc.u32 %r423,%r854,%r854;
	// end inline asm
	// begin inline asm
	add.cc.u32 %r426,%r420,%r428;
	// end inline asm
	// begin inline asm
	addc.u32 %r429,%r423,%r431;
	// end inline asm
	setp.eq.s32 	%p22, %r429, 2;
	selp.b32 	%r467, -1, %r426, %p22;
	mul.hi.u32 	%r468, %r467, %r434;
	cvt.u64.u32 	%rd54, %r468;
	mul.wide.u32 	%rd55, %r467, %r437;
	add.s64 	%rd56, %rd55, %rd54;
	cvt.u32.u64 	%r433, %rd56;
	{ .reg .b32 tmp; mov.b64 {tmp, %r436}, %rd56; }
	// begin inline asm
	add.cc.u32 %r432,%r433,%r434;
	// end inline asm
	// begin inline asm
	addc.cc.u32 %r435,%r436,%r437;
	// end inline asm
	// begin inline asm
	addc.u32 %r438,%r854,%r854;
	// end inline asm
	setp.eq.s32 	%p23, %r438, 0;
	min.u32 	%r469, %r467, -2;
	add.s32 	%r470, %r469, 1;
	selp.b32 	%r74, %r470, %r467, %p23;
$L__BB0_12:
	.pragma "nounroll";
	// begin inline asm
	sub.cc.u32 %r471,%r857,%r434;
	// end inline asm
	// begin inline asm
	subc.cc.u32 %r474,%r856,%r437;
	// end inline asm
	mov.b32 	%r479, -2;
	// begin inline asm
	subc.u32 %r477,%r855,%r479;
	// end inline asm
	// begin inline asm
	mad.hi.u32 %r480,%r855,%r74,%r477;
	// end inline asm
	setp.lt.u32 	%p25, %r480, %r855;
	selp.b32 	%r864, -1, %r480, %p25;
	mov.b32 	%r511, 0;
	// begin inline asm
	mad.lo.cc.u32 %r484,%r864,%r434,%r511;
	// end inline asm
	// begin inline asm
	madc.hi.u32 %r488,%r864,%r434,%r511;
	// end inline asm
	// begin inline asm
	mad.lo.cc.u32 %r492,%r864,%r437,%r488;
	// end inline asm
	// begin inline asm
	madc.hi.u32 %r496,%r864,%r437,%r511;
	// end inline asm
	// begin inline asm
	sub.cc.u32 %r865,%r857,%r484;
	// end inline asm
	// begin inline asm
	subc.cc.u32 %r866,%r856,%r492;
	// end inline asm
	// begin inline asm
	subc.cc.u32 %r867,%r855,%r496;
	// end inline asm
	// begin inline asm
	addc.u32 %r509,%r511,%r511;
	// end inline asm
	setp.ne.s32 	%p26, %r509, 0;
	mov.pred 	%p53, 0;
	@%p26 bra 	$L__BB0_14;
	// begin inline asm
	add.cc.u32 %r865,%r865,%r434;
	// end inline asm
	// begin inline asm
	addc.cc.u32 %r866,%r866,%r437;
	// end inline asm
	mov.b32 	%r523, 0;
	// begin inline asm
	addc.cc.u32 %r867,%r867,%r523;
	// end inline asm
	// begin inline asm
	addc.u32 %r521,%r523,%r523;
	// end inline asm
	add.s32 	%r864, %r864, -1;
	setp.eq.s32 	%p53, %r521, 0;
$L__BB0_14:
	not.pred 	%p27, %p53;
	@%p27 bra 	$L__BB0_16;
	// begin inline asm
	add.cc.u32 %r865,%r865,%r434;
	// end inline asm
	// begin inline asm
	addc.cc.u32 %r866,%r866,%r437;
	// end inline asm
	mov.b32 	%r532, 0;
	// begin inline asm
	addc.u32 %r867,%r867,%r532;
	// end inline asm
	add.s32 	%r864, %r864, -1;
$L__BB0_16:
	mov.b32 	%r566, 0;
	// begin inline asm
	mad.lo.cc.u32 %r533,%r864,%r68,%r566;
	// end inline asm
	// begin inline asm
	madc.hi.u32 %r537,%r864,%r68,%r566;
	// end inline asm
	// begin inline asm
	mad.lo.cc.u32 %r541,%r864,%r67,%r537;
	// end inline asm
	// begin inline asm
	madc.hi.u32 %r545,%r864,%r67,%r566;
	// end inline asm
	// begin inline asm
	sub.cc.u32 %r868,%r859,%r533;
	// end inline asm
	// begin inline asm
	subc.cc.u32 %r857,%r858,%r541;
	// end inline asm
	// begin inline asm
	subc.cc.u32 %r856,%r865,%r545;
	// end inline asm
	// begin inline asm
	subc.cc.u32 %r855,%r866,%r566;
	// end inline asm
	// begin inline asm
	subc.cc.u32 %r561,%r867,%r566;
	// end inline asm
	// begin inline asm
	subc.u32 %r564,%r566,%r566;
	// end inline asm
	setp.ne.s32 	%p28, %r564, -1;
	@%p28 bra 	$L__BB0_18;
	// begin inline asm
	add.cc.u32 %r868,%r868,%r68;
	// end inline asm
	// begin inline asm
	addc.cc.u32 %r857,%r857,%r67;
	// end inline asm
	// begin inline asm
	addc.cc.u32 %r856,%r856,%r434;
	// end inline asm
	// begin inline asm
	addc.u32 %r855,%r855,%r437;
	// end inline asm
$L__BB0_18:
	add.s32 	%r854, %r854, 32;
	setp.le.u32 	%p29, %r854, %r64;
	mov.b32 	%r859, 0;
	mov.u32 	%r858, %r868;
	@%p29 bra 	$L__BB0_12;
	shf.r.wrap.b32 	%r580, %r868, %r857, %r63;
	shf.r.wrap.b32 	%r581, %r857, %r856, %r63;
	shf.r.wrap.b32 	%r582, %r856, %r855, %r63;
	mov.b32 	%r583, 0;
	shf.r.wrap.b32 	%r584, %r855, %r583, %r63;
	cvt.u16.u32 	%rs1, %r64;
	and.b16  	%rs2, %rs1, 32;
	setp.eq.s16 	%p30, %rs2, 0;
	selp.b32 	%r585, %r580, %r581, %p30;
	selp.b32 	%r586, %r581, %r582, %p30;
	selp.b32 	%r587, %r582, %r584, %p30;
	selp.b32 	%r588, %r584, 0, %p30;
	and.b16  	%rs3, %rs1, 64;
	setp.eq.s16 	%p31, %rs3, 0;
	selp.b32 	%r589, %r585, %r587, %p31;
	selp.b32 	%r590, %r586, %r588, %p31;
	selp.b32 	%r591, %r587, 0, %p31;
	selp.b32 	%r592, %r588, 0, %p31;
	setp.eq.s32 	%p32, %r64, 128;
	selp.b32 	%r593, -1, %r592, %p32;
	selp.b32 	%r594, -1, %r591, %p32;
	selp.b32 	%r595, -1, %r590, %p32;
	selp.b32 	%r596, -1, %r589, %p32;
	cvt.u64.u32 	%rd57, %r593;
	shl.b64 	%rd58, %rd57, 32;
	cvt.u64.u32 	%rd59, %r594;
	or.b64  	%rd85, %rd58, %rd59;
	cvt.u64.u32 	%rd60, %r595;
	shl.b64 	%rd61, %rd60, 32;
	cvt.u64.u32 	%rd62, %r596;
	or.b64  	%rd84, %rd61, %rd62;
	and.b64  	%rd63, %rd11, 1;
	setp.eq.b64 	%p33, %rd63, 1;
	not.pred 	%p34, %p33;
	@%p34 bra 	$L__BB0_31;
	setp.lt.s64 	%p35, %rd14, 0;
	mul.hi.u64 	%rd64, %rd84, %rd9;
	mad.lo.s64 	%rd65, %rd84, %rd10, %rd64;
	mad.lo.s64 	%rd4, %rd85, %rd9, %rd65;
	mul.lo.s64 	%rd3, %rd84, %rd9;
	cvt.u32.u64 	%r599, %rd3;
	{ .reg .b32 tmp; mov.b64 {tmp, %r602}, %rd3; }
	cvt.u32.u64 	%r605, %rd4;
	{ .reg .b32 tmp; mov.b64 {tmp, %r608}, %rd4; }
	mov.b32 	%r872, 0;
	// begin inline asm
	sub.cc.u32 %r597,%r872,%r599;
	// end inline asm
	// begin inline asm
	subc.cc.u32 %r600,%r872,%r602;
	// end inline asm
	// begin inline asm
	subc.cc.u32 %r603,%r872,%r605;
	// end inline asm
	// begin inline asm
	subc.u32 %r606,%r872,%r608;
	// end inline asm
	setp.lt.s64 	%p36, %rd4, 0;
	selp.b32 	%r661, %r597, %r599, %p36;
	selp.b32 	%r662, %r600, %r602, %p36;
	selp.b32 	%r663, %r603, %r605, %p36;
	selp.b32 	%r664, %r606, %r608, %p36;
	// begin inline asm
	sub.cc.u32 %r609,%r872,%r59;
	// end inline asm
	// begin inline asm
	subc.cc.u32 %r612,%r872,%r60;
	// end inline asm
	// begin inline asm
	subc.cc.u32 %r615,%r872,%r61;
	// end inline asm
	// begin inline asm
	subc.u32 %r618,%r872,%r62;
	// end inline asm
	selp.b32 	%r665, %r609, %r59, %p35;
	selp.b32 	%r666, %r612, %r60, %p35;
	selp.b32 	%r667, %r615, %r61, %p35;
	selp.b32 	%r668, %r618, %r62, %p35;
	or.b32  	%r669, %r668, %r667;
	setp.eq.s32 	%p37, %r669, 0;
	selp.b32 	%r670, %r666, %r668, %p37;
	selp.b32 	%r671, %r665, %r667, %p37;
	selp.b32 	%r672, 0, %r666, %p37;
	selp.b32 	%r673, 0, %r665, %p37;
	selp.b32 	%r674, 64, 0, %p37;
	setp.eq.s32 	%p38, %r670, 0;
	selp.b32 	%r675, %r671, %r670, %p38;
	selp.b32 	%r676, %r672, %r671, %p38;
	selp.b32 	%r677, %r673, %r672, %p38;
	selp.b32 	%r678, 0, %r673, %p38;
	selp.b32 	%r679, 32, 0, %p38;
	or.b32  	%r680, %r679, %r674;
	clz.b32 	%r114, %r675;
	add.s32 	%r115, %r680, %r114;
	shf.l.wrap.b32 	%r656, %r676, %r675, %r114;
	shf.l.wrap.b32 	%r653, %r677, %r676, %r114;
	shf.l.wrap.b32 	%r118, %r678, %r677, %r114;
	and.b32  	%r681, %r114, 31;
	shl.b32 	%r119, %r678, %r681;
	shl.b32 	%r877, %r661, %r681;
	shf.l.wrap.b32 	%r876, %r661, %r662, %r114;
	shf.l.wrap.b32 	%r875, %r662, %r663, %r114;
	shf.l.wrap.b32 	%r874, %r663, %r664, %r114;
	shf.l.wrap.b32 	%r873, %r664, %r872, %r114;
	neg.s32 	%r682, %r656;
	cvt.u64.u32 	%rd66, %r682;
	shl.b64 	%rd67, %rd66, 32;
	cvt.u64.u32 	%rd68, %r653;
	mov.b32 	%r683, 17185;
	mov.b32 	%r684, 63;
	prmt.b32 	%r685, %r656, %r684, %r683;
	mov.b32 	%f5, %r685;
	rcp.approx.f32 	%f6, %f5;
	mov.b32 	%r686, %f6;
	shl.b32 	%r687, %r686, 9;
	add.s32 	%r622, %r687, -512;
	mul.hi.u32 	%r688, %r622, %r653;
	cvt.u64.u32 	%rd69, %r688;
	mul.wide.u32 	%rd70, %r656, %r622;
	add.s64 	%rd71, %rd69, %rd68;
	add.s64 	%rd72, %rd71, %rd70;
	sub.s64 	%rd73, %rd67, %rd72;
	cvt.u32.u64 	%r638, %rd73;
	{ .reg .b32 tmp; mov.b64 {tmp, %r641}, %rd73; }
	setp.gt.s64 	%p39, %rd73, -1;
	selp.b32 	%r647, %r622, 0, %p39;
	shr.u64 	%rd74, %rd73, 63;
	cvt.u32.u64 	%r689, %rd74;
	xor.b32  	%r650, %r689, 1;
	mov.b32 	%r624, -2147483648;
	// begin inline asm
	mad.hi.cc.u32 %r621,%r622,%r638,%r624;
	// end inline asm
	// begin inline asm
	addc.u32 %r625,%r872,%r872;
	// end inline asm
	// begin inline asm
	mad.lo.cc.u32 %r628,%r622,%r641,%r621;
	// end inline asm
	// begin inline asm
	madc.hi.u32 %r632,%r622,%r641,%r625;
	// end inline asm
	// begin inline asm
	add.cc.u32 %r636,%r628,%r638;
	// end inline asm
	// begin inline asm
	addc.cc.u32 %r639,%r632,%r641;
	// end inline asm
	// begin inline asm
	addc.u32 %r642,%r872,%r872;
	// end inline asm
	// begin inline asm
	add.cc.u32 %r645,%r639,%r647;
	// end inline asm
	// begin inline asm
	addc.u32 %r648,%r642,%r650;
	// end inline asm
	setp.eq.s32 	%p40, %r648, 2;
	selp.b32 	%r690, -1, %r645, %p40;
	mul.hi.u32 	%r691, %r690, %r653;
	cvt.u64.u32 	%rd75, %r691;
	mul.wide.u32 	%rd76, %r690, %r656;
	add.s64 	%rd77, %rd76, %rd75;
	cvt.u32.u64 	%r652, %rd77;
	{ .reg .b32 tmp; mov.b64 {tmp, %r655}, %rd77; }
	// begin inline asm
	add.cc.u32 %r651,%r652,%r653;
	// end inline asm
	// begin inline asm
	addc.cc.u32 %r654,%r655,%r656;
	// end inline asm
	// begin inline asm
	addc.u32 %r657,%r872,%r872;
	// end inline asm
	setp.eq.s32 	%p41, %r657, 0;
	min.u32 	%r692, %r690, -2;
	add.s32 	%r693, %r692, 1;
	selp.b32 	%r125, %r693, %r690, %p41;
$L__BB0_21:
	.pragma "nounroll";
	// begin inline asm
	sub.cc.u32 %r694,%r875,%r653;
	// end inline asm
	// begin inline asm
	subc.cc.u32 %r697,%r874,%r656;
	// end inline asm
	mov.b32 	%r702, -2;
	// begin inline asm
	subc.u32 %r700,%r873,%r702;
	// end inline asm
	// begin inline asm
	mad.hi.u32 %r703,%r873,%r125,%r700;
	// end inline asm
	setp.lt.u32 	%p43, %r703, %r873;
	selp.b32 	%r882, -1, %r703, %p43;
	mov.b32 	%r734, 0;
	// begin inline asm
	mad.lo.cc.u32 %r707,%r882,%r653,%r734;
	// end inline asm
	// begin inline asm
	madc.hi.u32 %r711,%r882,%r653,%r734;
	// end inline asm
	// begin inline asm
	mad.lo.cc.u32 %r715,%r882,%r656,%r711;
	// end inline asm
	// begin inline asm
	madc.hi.u32 %r719,%r882,%r656,%r734;
	// end inline asm
	// begin inline asm
	sub.cc.u32 %r883,%r875,%r707;
	// end inline asm
	// begin inline asm
	subc.cc.u32 %r884,%r874,%r715;
	// end inline asm
	// begin inline asm
	subc.cc.u32 %r885,%r873,%r719;
	// end inline asm
	// begin inline asm
	addc.u32 %r732,%r734,%r734;
	// end inline asm
	setp.ne.s32 	%p44, %r732, 0;
	mov.pred 	%p54, 0;
	@%p44 bra 	$L__BB0_23;
	// begin inline asm
	add.cc.u32 %r883,%r883,%r653;
	// end inline asm
	// begin inline asm
	addc.cc.u32 %r884,%r884,%r656;
	// end inline asm
	mov.b32 	%r746, 0;
	// begin inline asm
	addc.cc.u32 %r885,%r885,%r746;
	// end inline asm
	// begin inline asm
	addc.u32 %r744,%r746,%r746;
	// end inline asm
	add.s32 	%r882, %r882, -1;
	setp.eq.s32 	%p54, %r744, 0;
$L__BB0_23:
	not.pred 	%p45, %p54;
	@%p45 bra 	$L__BB0_25;
	// begin inline asm
	add.cc.u32 %r883,%r883,%r653;
	// end inline asm
	// begin inline asm
	addc.cc.u32 %r884,%r884,%r656;
	// end inline asm
	mov.b32 	%r755, 0;
	// begin inline asm
	addc.u32 %r885,%r885,%r755;
	// end inline asm
	add.s32 	%r882, %r882, -1;
$L__BB0_25:
	mov.b32 	%r789, 0;
	// begin inline asm
	mad.lo.cc.u32 %r756,%r882,%r119,%r789;
	// end inline asm
	// begin inline asm
	madc.hi.u32 %r760,%r882,%r119,%r789;
	// end inline asm
	// begin inline asm
	mad.lo.cc.u32 %r764,%r882,%r118,%r760;
	// end inline asm
	// begin inline asm
	madc.hi.u32 %r768,%r882,%r118,%r789;
	// end inline asm
	// begin inline asm
	sub.cc.u32 %r886,%r877,%r756;
	// end inline asm
	// begin inline asm
	subc.cc.u32 %r875,%r876,%r764;
	// end inline asm
	// begin inline asm
	subc.cc.u32 %r874,%r883,%r768;
	// end inline asm
	// begin inline asm
	subc.cc.u32 %r873,%r884,%r789;
	// end inline asm
	// begin inline asm
	subc.cc.u32 %r784,%r885,%r789;
	// end inline asm
	// begin inline asm
	subc.u32 %r787,%r789,%r789;
	// end inline asm
	setp.ne.s32 	%p46, %r787, -1;
	@%p46 bra 	$L__BB0_27;
	// begin inline asm
	add.cc.u32 %r886,%r886,%r119;
	// end inline asm
	// begin inline asm
	addc.cc.u32 %r875,%r875,%r118;
	// end inline asm
	// begin inline asm
	addc.cc.u32 %r874,%r874,%r653;
	// end inline asm
	// begin inline asm
	addc.u32 %r873,%r873,%r656;
	// end inline asm
$L__BB0_27:
	add.s32 	%r872, %r872, 32;
	setp.le.u32 	%p47, %r872, %r115;
	mov.b32 	%r877, 0;
	mov.u32 	%r876, %r886;
	@%p47 bra 	$L__BB0_21;
	shf.r.wrap.b32 	%r803, %r886, %r875, %r114;
	shf.r.wrap.b32 	%r804, %r875, %r874, %r114;
	shf.r.wrap.b32 	%r805, %r874, %r873, %r114;
	mov.b32 	%r806, 0;
	shf.r.wrap.b32 	%r807, %r873, %r806, %r114;
	cvt.u16.u32 	%rs4, %r115;
	and.b16  	%rs5, %rs4, 32;
	setp.eq.s16 	%p48, %rs5, 0;
	selp.b32 	%r808, %r803, %r804, %p48;
	selp.b32 	%r809, %r804, %r805, %p48;
	selp.b32 	%r810, %r805, %r807, %p48;
	selp.b32 	%r811, %r807, 0, %p48;
	and.b16  	%rs6, %rs4, 64;
	setp.eq.s16 	%p49, %rs6, 0;
	selp.b32 	%r890, %r808, %r810, %p49;
	selp.b32 	%r891, %r809, %r811, %p49;
	selp.b32 	%r892, %r810, 0, %p49;
	selp.b32 	%r893, %r811, 0, %p49;
	setp.gt.s64 	%p50, %rd4, -1;
	@%p50 bra 	$L__BB0_30;
	mov.b32 	%r822, 0;
	// begin inline asm
	sub.cc.u32 %r890,%r822,%r890;
	// end inline asm
	// begin inline asm
	subc.cc.u32 %r891,%r822,%r891;
	// end inline asm
	// begin inline asm
	subc.cc.u32 %r892,%r822,%r892;
	// end inline asm
	// begin inline asm
	subc.u32 %r893,%r822,%r893;
	// end inline asm
$L__BB0_30:
	setp.eq.s32 	%p51, %r115, 128;
	selp.b32 	%r824, -1, %r893, %p51;
	selp.b32 	%r825, -1, %r892, %p51;
	selp.b32 	%r826, -1, %r891, %p51;
	selp.b32 	%r827, -1, %r890, %p51;
	cvt.u64.u32 	%rd78, %r824;
	shl.b64 	%rd79, %rd78, 32;
	cvt.u64.u32 	%rd80, %r825;
	or.b64  	%rd85, %rd79, %rd80;
	cvt.u64.u32 	%rd81, %r826;
	shl.b64 	%rd82, %rd81, 32;
	cvt.u64.u32 	%rd83, %r827;
	or.b64  	%rd84, %rd82, %rd83;
$L__BB0_31:
	st.param.v2.b64 	[func_retval0], {%rd84, %rd85};
	ret;

}
	// .globl	_Z18calculateFunction1PxS_S_S_S_S_S_
.visible .entry _Z18calculateFunction1PxS_S_S_S_S_S_(
	.param .u64 .ptr .align 1 _Z18calculateFunction1PxS_S_S_S_S_S__param_0,
	.param .u64 .ptr .align 1 _Z18calculateFunction1PxS_S_S_S_S_S__param_1,
	.param .u64 .ptr .align 1 _Z18calculateFunction1PxS_S_S_S_S_S__param_2,
	.param .u64 .ptr .align 1 _Z18calculateFunction1PxS_S_S_S_S_S__param_3,
	.param .u64 .ptr .align 1 _Z18calculateFunction1PxS_S_S_S_S_S__param_4,
	.param .u64 .ptr .align 1 _Z18calculateFunction1PxS_S_S_S_S_S__param_5,
	.param .u64 .ptr .align 1 _Z18calculateFunction1PxS_S_S_S_S_S__param_6
)
{
	.local .align 8 .b8 	__local_depot1[16];
	.reg .b64 	%SP;
	.reg .b64 	%SPL;
	.reg .pred 	%p<30>;
	.reg .b16 	%rs<4>;
	.reg .b32 	%r<342>;
	.reg .b32 	%f<3>;
	.reg .b64 	%rd<96>;

	mov.u64 	%SPL, __local_depot1;
	cvta.local.u64 	%SP, %SPL;
	ld.param.u64 	%rd24, [_Z18calculateFunction1PxS_S_S_S_S_S__param_3];
	ld.param.u64 	%rd27, [_Z18calculateFunction1PxS_S_S_S_S_S__param_4];
	cvta.to.global.u64 	%rd28, %rd27;
	add.u64 	%rd29, %SP, 0;
	add.u64 	%rd1, %SPL, 0;
	mov.u32 	%r65, %ctaid.x;
	mov.u32 	%r66, %ntid.x;
	mov.u32 	%r67, %tid.x;
	mad.lo.s32 	%r1, %r65, %r66, %r67;
	mov.u32 	%r68, %nctaid.x;
	mul.lo.s32 	%r69, %r68, %r66;
	st.local.u32 	[%rd1], %r1;
	mov.u64 	%rd30, $str;
	cvta.global.u64 	%rd31, %rd30;
	{ // callseq 1, 0
	.param .b64 param0;
	st.param.b64 	[param0], %rd31;
	.param .b64 param1;
	st.param.b64 	[param1], %rd29;
	.param .b32 retval0;
	call.uni (retval0), 
	vprintf, 
	(
	param0, 
	param1
	);
	ld.param.b32 	%r70, [retval0];
	} // callseq 1
	ld.global.u64 	%rd32, [%rd28];
	cvt.s64.s32 	%rd33, %r1;
	mul.lo.s64 	%rd93, %rd32, %rd33;
	shr.s64 	%rd94, %rd93, 63;
	shr.s64 	%rd35, %rd32, 63;
	add.cc.s64 	%rd91, %rd93, %rd32;
	addc.cc.s64 	%rd92, %rd94, %rd35;
	add.s32 	%r72, %r1, 1;
	setp.ne.s32 	%p3, %r72, %r69;
	@%p3 bra 	$L__BB1_2;
	cvta.to.global.u64 	%rd36, %rd24;
	ld.global.u64 	%rd91, [%rd36];
	shr.s64 	%rd92, %rd91, 63;
$L__BB1_2:
	st.local.u32 	[%rd1], %r1;
	mov.u64 	%rd38, $str$1;
	cvta.global.u64 	%rd39, %rd38;
	{ // callseq 2, 0
	.param .b64 param0;
	st.param.b64 	[param0], %rd39;
	.param .b64 param1;
	st.param.b64 	[param1], %rd29;
	.param .b32 retval0;
	call.uni (retval0), 
	vprintf, 
	(
	param0, 
	param1
	);
	ld.param.b32 	%r73, [retval0];
	} // callseq 2
	setp.eq.s64 	%p4, %rd92, %rd94;
	setp.le.u64 	%p5, %rd91, %rd93;
	selp.u32 	%r75, -1, 0, %p5;
	setp.le.s64 	%p6, %rd92, %rd94;
	selp.u32 	%r76, -1, 0, %p6;
	selp.b32 	%r77, %r75, %r76, %p4;
	and.b32  	%r78, %r77, 1;
	setp.eq.b32 	%p7, %r78, 1;
	@%p7 bra 	$L__BB1_15;
	mov.u64 	%rd95, %rd93;
$L__BB1_4:
	ld.param.u64 	%rd88, [_Z18calculateFunction1PxS_S_S_S_S_S__param_2];
	ld.param.u64 	%rd87, [_Z18calculateFunction1PxS_S_S_S_S_S__param_1];
	ld.param.u64 	%rd86, [_Z18calculateFunction1PxS_S_S_S_S_S__param_0];
	add.cc.s64 	%rd93, %rd93, 1;
	addc.cc.s64 	%rd94, %rd94, 0;
	cvta.to.global.u64 	%rd41, %rd86;
	ld.global.u64 	%rd16, [%rd41];
	cvta.to.global.u64 	%rd42, %rd88;
	ld.global.u64 	%rd43, [%rd42];
	shr.s64 	%rd44, %rd43, 63;
	cvta.to.global.u64 	%rd45, %rd87;
	ld.global.u64 	%rd17, [%rd45];
	mul.hi.u64 	%rd46, %rd93, %rd43;
	mad.lo.s64 	%rd47, %rd93, %rd44, %rd46;
	mad.lo.s64 	%rd19, %rd94, %rd43, %rd47;
	mul.lo.s64 	%rd18, %rd93, %rd43;
	cvt.u32.u64 	%r81, %rd18;
	{ .reg .b32 tmp; mov.b64 {tmp, %r84}, %rd18; }
	cvt.u32.u64 	%r87, %rd19;
	{ .reg .b32 tmp; mov.b64 {tmp, %r90}, %rd19; }
	cvt.u32.u64 	%r93, %rd17;
	{ .reg .b32 tmp; mov.b64 {tmp, %r96}, %rd17; }
	shr.s64 	%rd48, %rd17, 63;
	cvt.u32.u64 	%r102, %rd48;
	mov.b32 	%r320, 0;
	// begin inline asm
	sub.cc.u32 %r79,%r320,%r81;
	// end inline asm
	// begin inline asm
	subc.cc.u32 %r82,%r320,%r84;
	// end inline asm
	// begin inline asm
	subc.cc.u32 %r85,%r320,%r87;
	// end inline asm
	// begin inline asm
	subc.u32 %r88,%r320,%r90;
	// end inline asm
	setp.lt.s64 	%p8, %rd19, 0;
	selp.b32 	%r143, %r79, %r81, %p8;
	selp.b32 	%r144, %r82, %r84, %p8;
	selp.b32 	%r145, %r85, %r87, %p8;
	selp.b32 	%r146, %r88, %r90, %p8;
	// begin inline asm
	sub.cc.u32 %r91,%r320,%r93;
	// end inline asm
	// begin inline asm
	subc.cc.u32 %r94,%r320,%r96;
	// end inline asm
	// begin inline asm
	subc.cc.u32 %r97,%r320,%r102;
	// end inline asm
	// begin inline asm
	subc.u32 %r100,%r320,%r102;
	// end inline asm
	setp.lt.s64 	%p9, %rd17, 0;
	selp.b32 	%r147, %r91, %r93, %p9;
	selp.b32 	%r148, %r94, %r96, %p9;
	and.b32  	%r149, %r102, %r97;
	and.b32  	%r150, %r102, %r100;
	or.b32  	%r151, %r150, %r149;
	setp.eq.s32 	%p10, %r151, 0;
	selp.b32 	%r152, %r148, %r150, %p10;
	selp.b32 	%r153, %r147, %r149, %p10;
	selp.b32 	%r154, 0, %r148, %p10;
	selp.b32 	%r155, 0, %r147, %p10;
	selp.b32 	%r156, 64, 0, %p10;
	setp.eq.s32 	%p11, %r152, 0;
	selp.b32 	%r157, %r153, %r152, %p11;
	selp.b32 	%r158, %r154, %r153, %p11;
	selp.b32 	%r159, %r155, %r154, %p11;
	selp.b32 	%r160, 0, %r155, %p11;
	selp.b32 	%r161, 32, 0, %p11;
	or.b32  	%r162, %r161, %r156;
	clz.b32 	%r2, %r157;
	add.s32 	%r3, %r162, %r2;
	shf.l.wrap.b32 	%r138, %r158, %r157, %r2;
	shf.l.wrap.b32 	%r135, %r159, %r158, %r2;
	shf.l.wrap.b32 	%r6, %r160, %r159, %r2;
	and.b32  	%r163, %r2, 31;
	shl.b32 	%r7, %r160, %r163;
	shl.b32 	%r325, %r143, %r163;
	shf.l.wrap.b32 	%r324, %r143, %r144, %r2;
	shf.l.wrap.b32 	%r323, %r144, %r145, %r2;
	shf.l.wrap.b32 	%r322, %r145, %r146, %r2;
	shf.l.wrap.b32 	%r321, %r146, %r320, %r2;
	neg.s32 	%r164, %r138;
	cvt.u64.u32 	%rd49, %r164;
	shl.b64 	%rd50, %rd49, 32;
	cvt.u64.u32 	%rd51, %r135;
	mov.b32 	%r165, 17185;
	mov.b32 	%r166, 63;
	prmt.b32 	%r167, %r138, %r166, %r165;
	mov.b32 	%f1, %r167;
	rcp.approx.f32 	%f2, %f1;
	mov.b32 	%r168, %f2;
	shl.b32 	%r169, %r168, 9;
	add.s32 	%r104, %r169, -512;
	mul.hi.u32 	%r170, %r104, %r135;
	cvt.u64.u32 	%rd52, %r170;
	mul.wide.u32 	%rd53, %r138, %r104;
	add.s64 	%rd54, %rd52, %rd51;
	add.s64 	%rd55, %rd54, %rd53;
	sub.s64 	%rd56, %rd50, %rd55;
	cvt.u32.u64 	%r120, %rd56;
	{ .reg .b32 tmp; mov.b64 {tmp, %r123}, %rd56; }
	setp.gt.s64 	%p12, %rd56, -1;
	selp.b32 	%r129, %r104, 0, %p12;
	shr.u64 	%rd57, %rd56, 63;
	cvt.u32.u64 	%r171, %rd57;
	xor.b32  	%r132, %r171, 1;
	mov.b32 	%r106, -2147483648;
	// begin inline asm
	mad.hi.cc.u32 %r103,%r104,%r120,%r106;
	// end inline asm
	// begin inline asm
	addc.u32 %r107,%r320,%r320;
	// end inline asm
	// begin inline asm
	mad.lo.cc.u32 %r110,%r104,%r123,%r103;
	// end inline asm
	// begin inline asm
	madc.hi.u32 %r114,%r104,%r123,%r107;
	// end inline asm
	// begin inline asm
	add.cc.u32 %r118,%r110,%r120;
	// end inline asm
	// begin inline asm
	addc.cc.u32 %r121,%r114,%r123;
	// end inline asm
	// begin inline asm
	addc.u32 %r124,%r320,%r320;
	// end inline asm
	// begin inline asm
	add.cc.u32 %r127,%r121,%r129;
	// end inline asm
	// begin inline asm
	addc.u32 %r130,%r124,%r132;
	// end inline asm
	setp.eq.s32 	%p13, %r130, 2;
	selp.b32 	%r172, -1, %r127, %p13;
	mul.hi.u32 	%r173, %r172, %r135;
	cvt.u64.u32 	%rd58, %r173;
	mul.wide.u32 	%rd59, %r172, %r138;
	add.s64 	%rd60, %rd59, %rd58;
	cvt.u32.u64 	%r134, %rd60;
	{ .reg .b32 tmp; mov.b64 {tmp, %r137}, %rd60; }
	// begin inline asm
	add.cc.u32 %r133,%r134,%r135;
	// end inline asm
	// begin inline asm
	addc.cc.u32 %r136,%r137,%r138;
	// end inline asm
	// begin inline asm
	addc.u32 %r139,%r320,%r320;
	// end inline asm
	setp.eq.s32 	%p14, %r139, 0;
	min.u32 	%r174, %r172, -2;
	add.s32 	%r175, %r174, 1;
	selp.b32 	%r13, %r175, %r172, %p14;
$L__BB1_5:
	.pragma "nounroll";
	// begin inline asm
	sub.cc.u32 %r176,%r323,%r135;
	// end inline asm
	// begin inline asm
	subc.cc.u32 %r179,%r322,%r138;
	// end inline asm
	mov.b32 	%r184, -2;
	// begin inline asm
	subc.u32 %r182,%r321,%r184;
	// end inline asm
	// begin inline asm
	mad.hi.u32 %r185,%r321,%r13,%r182;
	// end inline asm
	setp.lt.u32 	%p16, %r185, %r321;
	selp.b32 	%r330, -1, %r185, %p16;
	mov.b32 	%r216, 0;
	// begin inline asm
	mad.lo.cc.u32 %r189,%r330,%r135,%r216;
	// end inline asm
	// begin inline asm
	madc.hi.u32 %r193,%r330,%r135,%r216;
	// end inline asm
	// begin inline asm
	mad.lo.cc.u32 %r197,%r330,%r138,%r193;
	// end inline asm
	// begin inline asm
	madc.hi.u32 %r201,%r330,%r138,%r216;
	// end inline asm
	// begin inline asm
	sub.cc.u32 %r331,%r323,%r189;
	// end inline asm
	// begin inline asm
	subc.cc.u32 %r332,%r322,%r197;
	// end inline asm
	// begin inline asm
	subc.cc.u32 %r333,%r321,%r201;
	// end inline asm
	// begin inline asm
	addc.u32 %r214,%r216,%r216;
	// end inline asm
	setp.ne.s32 	%p17, %r214, 0;
	mov.pred 	%p29, 0;
	@%p17 bra 	$L__BB1_7;
	// begin inline asm
	add.cc.u32 %r331,%r331,%r135;
	// end inline asm
	// begin inline asm
	addc.cc.u32 %r332,%r332,%r138;
	// end inline asm
	mov.b32 	%r228, 0;
	// begin inline asm
	addc.cc.u32 %r333,%r333,%r228;
	// end inline asm
	// begin inline asm
	addc.u32 %r226,%r228,%r228;
	// end inline asm
	add.s32 	%r330, %r330, -1;
	setp.eq.s32 	%p29, %r226, 0;
$L__BB1_7:
	not.pred 	%p18, %p29;
	@%p18 bra 	$L__BB1_9;
	// begin inline asm
	add.cc.u32 %r331,%r331,%r135;
	// end inline asm
	// begin inline asm
	addc.cc.u32 %r332,%r332,%r138;
	// end inline asm
	mov.b32 	%r237, 0;
	// begin inline asm
	addc.u32 %r333,%r333,%r237;
	// end inline asm
	add.s32 	%r330, %r330, -1;
$L__BB1_9:
	mov.b32 	%r271, 0;
	// begin inline asm
	mad.lo.cc.u32 %r238,%r330,%r7,%r271;
	// end inline asm
	// begin inline asm
	madc.hi.u32 %r242,%r330,%r7,%r271;
	// end inline asm
	// begin inline asm
	mad.lo.cc.u32 %r246,%r330,%r6,%r242;
	// end inline asm
	// begin inline asm
	madc.hi.u32 %r250,%r330,%r6,%r271;
	// end inline asm
	// begin inline asm
	sub.cc.u32 %r334,%r325,%r238;
	// end inline asm
	// begin inline asm
	subc.cc.u32 %r323,%r324,%r246;
	// end inline asm
	// begin inline asm
	subc.cc.u32 %r322,%r331,%r250;
	// end inline asm
	// begin inline asm
	subc.cc.u32 %r321,%r332,%r271;
	// end inline asm
	// begin inline asm
	subc.cc.u32 %r266,%r333,%r271;
	// end inline asm
	// begin inline asm
	subc.u32 %r269,%r271,%r271;
	// end inline asm
	setp.ne.s32 	%p19, %r269, -1;
	@%p19 bra 	$L__BB1_11;
	// begin inline asm
	add.cc.u32 %r334,%r334,%r7;
	// end inline asm
	// begin inline asm
	addc.cc.u32 %r323,%r323,%r6;
	// end inline asm
	// begin inline asm
	addc.cc.u32 %r322,%r322,%r135;
	// end inline asm
	// begin inline asm
	addc.u32 %r321,%r321,%r138;
	// end inline asm
$L__BB1_11:
	add.s32 	%r320, %r320, 32;
	setp.le.u32 	%p20, %r320, %r3;
	mov.b32 	%r325, 0;
	mov.u32 	%r324, %r334;
	@%p20 bra 	$L__BB1_5;
	shf.r.wrap.b32 	%r285, %r334, %r323, %r2;
	shf.r.wrap.b32 	%r286, %r323, %r322, %r2;
	shf.r.wrap.b32 	%r287, %r322, %r321, %r2;
	mov.b32 	%r288, 0;
	shf.r.wrap.b32 	%r289, %r321, %r288, %r2;
	cvt.u16.u32 	%rs1, %r3;
	and.b16  	%rs2, %rs1, 32;
	setp.eq.s16 	%p21, %rs2, 0;
	selp.b32 	%r290, %r285, %r286, %p21;
	selp.b32 	%r291, %r286, %r287, %p21;
	selp.b32 	%r292, %r287, %r289, %p21;
	selp.b32 	%r293, %r289, 0, %p21;
	and.b16  	%rs3, %rs1, 64;
	setp.eq.s16 	%p22, %rs3, 0;
	selp.b32 	%r338, %r290, %r292, %p22;
	selp.b32 	%r339, %r291, %r293, %p22;
	selp.b32 	%r340, %r292, 0, %p22;
	selp.b32 	%r341, %r293, 0, %p22;
	setp.gt.s64 	%p23, %rd19, -1;
	@%p23 bra 	$L__BB1_14;
	mov.b32 	%r304, 0;
	// begin inline asm
	sub.cc.u32 %r338,%r304,%r338;
	// end inline asm
	// begin inline asm
	subc.cc.u32 %r339,%r304,%r339;
	// end inline asm
	// begin inline asm
	subc.cc.u32 %r340,%r304,%r340;
	// end inline asm
	// begin inline asm
	subc.u32 %r341,%r304,%r341;
	// end inline asm
$L__BB1_14:
	ld.param.u64 	%rd90, [_Z18calculateFunction1PxS_S_S_S_S_S__param_6];
	ld.param.u64 	%rd89, [_Z18calculateFunction1PxS_S_S_S_S_S__param_5];
	shr.s64 	%rd61, %rd17, 63;
	shr.s64 	%rd62, %rd16, 63;
	setp.eq.s32 	%p24, %r3, 128;
	selp.b32 	%r306, -1, %r341, %p24;
	selp.b32 	%r307, -1, %r340, %p24;
	selp.b32 	%r308, -1, %r339, %p24;
	selp.b32 	%r309, -1, %r338, %p24;
	cvt.u64.u32 	%rd63, %r306;
	shl.b64 	%rd64, %rd63, 32;
	cvt.u64.u32 	%rd65, %r307;
	or.b64  	%rd66, %rd64, %rd65;
	cvt.u64.u32 	%rd67, %r308;
	shl.b64 	%rd68, %rd67, 32;
	cvt.u64.u32 	%rd69, %r309;
	or.b64  	%rd70, %rd68, %rd69;
	{ // callseq 3, 0
	.param .align 16 .b8 param0[16];
	st.param.v2.b64 	[param0], {%rd16, %rd62};
	.param .align 16 .b8 param1[16];
	st.param.v2.b64 	[param1], {%rd70, %rd66};
	.param .align 16 .b8 param2[16];
	st.param.v2.b64 	[param2], {%rd17, %rd61};
	.param .align 16 .b8 retval0[16];
	call.uni (retval0), 
	_Z8fastExponnn, 
	(
	param0, 
	param1, 
	param2
	);
	ld.param.v2.b64 	{%rd71, %rd72}, [retval0];
	} // callseq 3
	cvt.u32.u64 	%r310, %rd93;
	cvt.u32.u64 	%r311, %rd71;
	st.local.v2.u32 	[%rd1], {%r310, %r311};
	st.local.u32 	[%rd1+8], %rd95;
	mov.u64 	%rd75, $str$2;
	cvta.global.u64 	%rd76, %rd75;
	add.u64 	%rd77, %SP, 0;
	{ // callseq 4, 0
	.param .b64 param0;
	st.param.b64 	[param0], %rd76;
	.param .b64 param1;
	st.param.b64 	[param1], %rd77;
	.param .b32 retval0;
	call.uni (retval0), 
	vprintf, 
	(
	param0, 
	param1
	);
	ld.param.b32 	%r312, [retval0];
	} // callseq 4
	cvta.to.global.u64 	%rd78, %rd89;
	shl.b64 	%rd79, %rd95, 3;
	add.s64 	%rd80, %rd78, %rd79;
	st.global.u64 	[%rd80], %rd93;
	cvta.to.global.u64 	%rd81, %rd90;
	add.s64 	%rd82, %rd81, %rd79;
	st.global.u64 	[%rd82], %rd71;
	add.s64 	%rd95, %rd95, 1;
	setp.eq.s64 	%p25, %rd94, %rd92;
	setp.lt.u64 	%p26, %rd93, %rd91;
	selp.u32 	%r314, -1, 0, %p26;
	setp.lt.s64 	%p27, %rd94, %rd92;
	selp.u32 	%r315, -1, 0, %p27;
	selp.b32 	%r316, %r314, %r315, %p25;
	and.b32  	%r317, %r316, 1;
	setp.eq.b32 	%p28, %r317, 1;
	@%p28 bra 	$L__BB1_4;
$L__BB1_15:
	st.local.u32 	[%rd1], %r1;
	mov.u64 	%rd83, $str$3;
	cvta.global.u64 	%rd84, %rd83;
	add.u64 	%rd85, %SP, 0;
	{ // callseq 5, 0
	.param .b64 param0;
	st.param.b64 	[param0], %rd84;
	.param .b64 param1;
	st.param.b64 	[param1], %rd85;
	.param .b32 retval0;
	call.uni (retval0), 
	vprintf, 
	(
	param0, 
	param1
	);
	ld.param.b32 	%r318, [retval0];
	} // callseq 5
	ret;

}
	// .globl	_Z18calculateFunction2v
.visible .entry _Z18calculateFunction2v()
{


	ret;

}
	// .globl	_Z12print_arraysPxS_S_
.visible .entry _Z12print_arraysPxS_S_(
	.param .u64 .ptr .align 1 _Z12print_arraysPxS_S__param_0,
	.param .u64 .ptr .align 1 _Z12print_arraysPxS_S__param_1,
	.param .u64 .ptr .align 1 _Z12print_arraysPxS_S__param_2
)
{
	.local .align 8 .b8 	__local_depot3[16];
	.reg .b64 	%SP;
	.reg .b64 	%SPL;
	.reg .pred 	%p<3>;
	.reg .b32 	%r<13>;
	.reg .b64 	%rd<27>;

	mov.u64 	%SPL, __local_depot3;
	cvta.local.u64 	%SP, %SPL;
	ld.param.u64 	%rd9, [_Z12print_arraysPxS_S__param_0];
	ld.param.u64 	%rd7, [_Z12print_arraysPxS_S__param_1];
	ld.param.u64 	%rd8, [_Z12print_arraysPxS_S__param_2];
	cvta.to.global.u64 	%rd1, %rd9;
	add.u64 	%rd10, %SP, 0;
	add.u64 	%rd2, %SPL, 0;
	mov.u32 	%r2, %ctaid.x;
	mov.u32 	%r3, %ntid.x;
	mov.u32 	%r4, %tid.x;
	mad.lo.s32 	%r1, %r2, %r3, %r4;
	st.local.u32 	[%rd2], %r1;
	mov.u64 	%rd11, $str$4;
	cvta.global.u64 	%rd12, %rd11;
	{ // callseq 6, 0
	.param .b64 param0;
	st.param.b64 	[param0], %rd12;
	.param .b64 param1;
	st.param.b64 	[param1], %rd10;
	.param .b32 retval0;
	call.uni (retval0), 
	vprintf, 
	(
	param0, 
	param1
	);
	ld.param.b32 	%r5, [retval0];
	} // callseq 6
	ld.global.u64 	%rd13, [%rd1];
	setp.lt.s64 	%p1, %rd13, 1;
	@%p1 bra 	$L__BB3_3;
	cvta.to.global.u64 	%rd3, %rd8;
	cvta.to.global.u64 	%rd4, %rd7;
	mov.b64 	%rd26, 0;
$L__BB3_2:
	cvt.u32.u64 	%r7, %rd26;
	shl.b64 	%rd15, %rd26, 3;
	add.s64 	%rd16, %rd3, %rd15;
	ld.global.u32 	%r8, [%rd16];
	add.s64 	%rd17, %rd4, %rd15;
	ld.global.u64 	%rd18, [%rd17];
	st.local.v2.u32 	[%rd2], {%r7, %r8};
	st.local.u32 	[%rd2+8], %rd18;
	mov.u64 	%rd19, $str$5;
	cvta.global.u64 	%rd20, %rd19;
	{ // callseq 7, 0
	.param .b64 param0;
	st.param.b64 	[param0], %rd20;
	.param .b64 param1;
	st.param.b64 	[param1], %rd10;
	.param .b32 retval0;
	call.uni (retval0), 
	vprintf, 
	(
	param0, 
	param1
	);
	ld.param.b32 	%r9, [retval0];
	} // callseq 7
	add.s64 	%rd26, %rd26, 1;
	ld.global.u64 	%rd22, [%rd1];
	setp.gt.s64 	%p2, %rd22, %rd26;
	@%p2 bra 	$L__BB3_2;
$L__BB3_3:
	st.local.u32 	[%rd2], %r1;
	mov.u64 	%rd23, $str$6;
	cvta.global.u64 	%rd24, %rd23;
	{ // callseq 8, 0
	.param .b64 param0;
	st.param.b64 	[param0], %rd24;
	.param .b64 param1;
	st.param.b64 	[param1], %rd10;
	.param .b32 retval0;
	call.uni (retval0), 
	vprintf, 
	(
	param0, 
	param1
	);
	ld.param.b32 	%r11, [retval0];
	} // callseq 8
	ret;

}
	// .globl	_ZN3cub18CUB_300001_SM_10006detail11EmptyKernelIvEEvv
.visible .entry _ZN3cub18CUB_300001_SM_10006detail11EmptyKernelIvEEvv()
{


	ret;

}
	// .globl	_ZN3cub18CUB_300001_SM_10006detail10radix_sort31DeviceRadixSortSingleTileKernelINS1_5radix10policy_hubIxxyE10Policy1000ELNS0_9SortOrderE0ExxyNS1_21identity_decomposer_tEEEvPKT1_PSA_PKT2_PSE_T3_iiT4_
.visible .entry _ZN3cub18CUB_300001_SM_10006detail10radix_sort31DeviceRadixSortSingleTileKernelINS1_5radix10policy_hubIxxyE10Policy1000ELNS0_9SortOrderE0ExxyNS1_21identity_decomposer_tEEEvPKT1_PSA_PKT2_PSE_T3_iiT4_(
	.param .u64 .ptr .align 1 _ZN3cub18CUB_300001_SM_10006detail10radix_sort31DeviceRadixSortSingleTileKernelINS1_5radix10policy_hubIxxyE10Policy1000ELNS0_9SortOrderE0ExxyNS1_21identity_decomposer_tEEEvPKT1_PSA_PKT2_PSE_T3_iiT4__param_0,
	.param .u64 .ptr .align 1 _ZN3cub18CUB_300001_SM_10006detail10radix_sort31DeviceRadixSortSingleTileKernelINS1_5radix10policy_hubIxxyE10Policy1000ELNS0_9SortOrderE0ExxyNS1_21identity_decomposer_tEEEvPKT1_PSA_PKT2_PSE_T3_iiT4__param_1,
	.param .u64 .ptr .align 1 _ZN3cub18CUB_300001_SM_10006detail10radix_sort31DeviceRadixSortSingleTileKernelINS1_5radix10policy_hubIxxyE10Policy1000ELNS0_9SortOrderE0ExxyNS1_21identity_decomposer_tEEEvPKT1_PSA_PKT2_PSE_T3_iiT4__param_2,
	.param .u64 .ptr .align 1 _ZN3cub18CUB_300001_SM_10006detail10radix_sort31DeviceRadixSortSingleTileKernelINS1_5radix10policy_hubIxxyE10Policy1000ELNS0_9SortOrderE0ExxyNS1_21identity_decomposer_tEEEvPKT1_PSA_PKT2_PSE_T3_iiT4__param_3,
	.param .u64 _ZN3cub18CUB_300001_SM_10006detail10radix_sort31DeviceRadixSortSingleTileKernelINS1_5radix10policy_hubIxxyE10Policy1000ELNS0_9SortOrderE0ExxyNS1_21identity_decomposer_tEEEvPKT1_PSA_PKT2_PSE_T3_iiT4__param_4,
	.param .u32 _ZN3cub18CUB_300001_SM_10006detail10radix_sort31DeviceRadixSortSingleTileKernelINS1_5radix10policy_hubIxxyE10Policy1000ELNS0_9SortOrderE0ExxyNS1_21identity_decomposer_tEEEvPKT1_PSA_PKT2_PSE_T3_iiT4__param_5,
	.param .u32 _ZN3cub18CUB_300001_SM_10006detail10radix_sort31DeviceRadixSortSingleTileKernelINS1_5radix10policy_hubIxxyE10Policy1000ELNS0_9SortOrderE0ExxyNS1_21identity_decomposer_tEEEvPKT1_PSA_PKT2_PSE_T3_iiT4__param_6,
	.param .align 1 .b8 _ZN3cub18CUB_300001_SM_10006detail10radix_sort31DeviceRadixSortSingleTileKernelINS1_5radix10policy_hubIxxyE10Policy1000ELNS0_9SortOrderE0ExxyNS1_21identity_decomposer_tEEEvPKT1_PSA_PKT2_PSE_T3_iiT4__param_7[1]
)
.maxntid 256
.minnctapersm 1
{
	.reg .pred 	%p<43>;
	.reg .b16 	%rs<19>;
	.reg .b32 	%r<360>;
	.reg .b64 	%rd<211>;
	// demoted variable
	.shared .align 16 .b8 _ZZN3cub18CUB_300001_SM_10006detail10radix_sort31DeviceRadixSortSingleTileKernelINS1_5radix10policy_hubIxxyE10Policy1000ELNS0_9SortOrderE0ExxyNS1_21identity_decomposer_tEEEvPKT1_PSA_PKT2_PSE_T3_iiT4_E12temp_storage[33856];
	ld.param.u64 	%rd100, [_ZN3cub18CUB_300001_SM_10006detail10radix_sort31DeviceRadixSortSingleTileKernelINS1_5radix10policy_hubIxxyE10Policy1000ELNS0_9SortOrderE0ExxyNS1_21identity_decomposer_tEEEvPKT1_PSA_PKT2_PSE_T3_iiT4__param_0];
	ld.param.u64 	%rd95, [_ZN3cub18CUB_300001_SM_10006detail10radix_sort31DeviceRadixSortSingleTileKernelINS1_5radix10policy_hubIxxyE10Policy1000ELNS0_9SortOrderE0ExxyNS1_21identity_decomposer_tEEEvPKT1_PSA_PKT2_PSE_T3_iiT4__param_1];
	ld.param.u64 	%rd96, [_ZN3cub18CUB_300001_SM_10006detail10radix_sort31DeviceRadixSortSingleTileKernelINS1_5radix10policy_hubIxxyE10Policy1000ELNS0_9SortOrderE0ExxyNS1_21identity_decomposer_tEEEvPKT1_PSA_PKT2_PSE_T3_iiT4__param_2];
	ld.param.u64 	%rd97, [_ZN3cub18CUB_300001_SM_10006detail10radix_sort31DeviceRadixSortSingleTileKernelINS1_5radix10policy_hubIxxyE10Policy1000ELNS0_9SortOrderE0ExxyNS1_21identity_decomposer_tEEEvPKT1_PSA_PKT2_PSE_T3_iiT4__param_3];
	ld.param.u64 	%rd98, [_ZN3cub18CUB_300001_SM_10006detail10radix_sort31DeviceRadixSortSingleTileKernelINS1_5radix10policy_hubIxxyE10Policy1000ELNS0_9SortOrderE0ExxyNS1_21identity_decomposer_tEEEvPKT1_PSA_PKT2_PSE_T3_iiT4__param_4];
	ld.param.u32 	%r84, [_ZN3cub18CUB_300001_SM_10006detail10radix_sort31DeviceRadixSortSingleTileKernelINS1_5radix10policy_hubIxxyE10Policy1000ELNS0_9SortOrderE0ExxyNS1_21identity_decomposer_tEEEvPKT1_PSA_PKT2_PSE_T3_iiT4__param_5];
	ld.param.u32 	%r85, [_ZN3cub18CUB_300001_SM_10006detail10radix_sort31DeviceRadixSortSingleTileKernelINS1_5radix10policy_hubIxxyE10Policy1000ELNS0_9SortOrderE0ExxyNS1_21identity_decomposer_tEEEvPKT1_PSA_PKT2_PSE_T3_iiT4__param_6];
	cvta.to.global.u64 	%rd101, %rd100;
	cvt.u32.u64 	%r1, %rd98;
	mov.u32 	%r2, %tid.x;
	mul.lo.s32 	%r3, %r2, 9;
	setp.ge.s32 	%p1, %r3, %r1;
	mul.wide.u32 	%rd102, %r3, 8;
	add.s64 	%rd1, %rd101, %rd102;
	mov.b64 	%rd201, -1;
	@%p1 bra 	$L__BB5_2;
	ld.global.u64 	%rd103, [%rd1];
	xor.b64  	%rd201, %rd103, -9223372036854775808;
$L__BB5_2:
	add.s32 	%r4, %r3, 1;
	setp.ge.s32 	%p2, %r4, %r1;
	mov.b64 	%rd200, -1;
	@%p2 bra 	$L__BB5_4;
	ld.global.u64 	%rd105, [%rd1+8];
	xor.b64  	%rd200, %rd105, -9223372036854775808;
$L__BB5_4:
	add.s32 	%r5, %r3, 2;
	setp.ge.s32 	%p3, %r5, %r1;
	mov.b64 	%rd199, -1;
	@%p3 bra 	$L__BB5_6;
	ld.global.u64 	%rd107, [%rd1+16];
	xor.b64  	%rd199, %rd107, -9223372036854775808;
$L__BB5_6:
	add.s32 	%r6, %r3, 3;
	setp.ge.s32 	%p4, %r6, %r1;
	mov.b64 	%rd198, -1;
	@%p4 bra 	$L__BB5_8;
	ld.global.u64 	%rd109, [%rd1+24];
	xor.b64  	%rd198, %rd109, -9223372036854775808;
$L__BB5_8:
	add.s32 	%r7, %r3, 4;
	setp.ge.s32 	%p5, %r7, %r1;
	mov.b64 	%rd197, -1;
	@%p5 bra 	$L__BB5_10;
	ld.global.u64 	%rd111, [%rd1+32];
	xor.b64  	%rd197, %rd111, -9223372036854775808;
$L__BB5_10:
	add.s32 	%r8, %r3, 5;
	setp.ge.s32 	%p6, %r8, %r1;
	mov.b64 	%rd196, -1;
	@%p6 bra 	$L__BB5_12;
	ld.global.u64 	%rd113, [%rd1+40];
	xor.b64  	%rd196, %rd113, -9223372036854775808;
$L__BB5_12:
	add.s32 	%r9, %r3, 6;
	setp.ge.s32 	%p7, %r9, %r1;
	mov.b64 	%rd195, -1;
	@%p7 bra 	$L__BB5_14;
	ld.global.u64 	%rd115, [%rd1+48];
	xor.b64  	%rd195, %rd115, -9223372036854775808;
$L__BB5_14:
	add.s32 	%r10, %r3, 7;
	setp.ge.s32 	%p8, %r10, %r1;
	mov.b64 	%rd194, -1;
	@%p8 bra 	$L__BB5_16;
	ld.global.u64 	%rd117, [%rd1+56];
	xor.b64  	%rd194, %rd117, -9223372036854775808;
$L__BB5_16:
	add.s32 	%r11, %r3, 8;
	setp.ge.s32 	%p9, %r11, %r1;
	mov.b64 	%rd193, -1;
	@%p9 bra 	$L__BB5_18;
	ld.global.u64 	%rd119, [%rd1+64];
	xor.b64  	%rd193, %rd119, -9223372036854775808;
$L__BB5_18:
	bar.sync 	0;
	mov.b64 	{%r86, %r87}, %rd98;
	shfl.sync.idx.b32	%r12|%p10, %r86, 0, 31, -1;
	shfl.sync.idx.b32	%r88|%p11, %r87, 0, 31, -1;
	mov.b64 	%rd20, {%r12, %r88};
	setp.ge.s32 	%p12, %r3, %r12;
	cvta.to.global.u64 	%rd121, %rd96;
	add.s64 	%rd21, %rd121, %rd102;
	@%p12 bra 	$L__BB5_20;
	ld.global.u64 	%rd210, [%rd21];
$L__BB5_20:
	setp.ge.s32 	%p13, %r4, %r12;
	@%p13 bra 	$L__BB5_22;
	ld.global.u64 	%rd209, [%rd21+8];
$L__BB5_22:
	setp.ge.s32 	%p14, %r5, %r12;
	@%p14 bra 	$L__BB5_24;
	ld.global.u64 	%rd208, [%rd21+16];
$L__BB5_24:
	setp.ge.s32 	%p15, %r6, %r12;
	@%p15 bra 	$L__BB5_26;
	ld.global.u64 	%rd207, [%rd21+24];
$L__BB5_26:
	setp.ge.s32 	%p16, %r7, %r12;
	@%p16 bra 	$L__BB5_28;
	ld.global.u64 	%rd206, [%rd21+32];
$L__BB5_28:
	setp.ge.s32 	%p17, %r8, %r12;
	@%p17 bra 	$L__BB5_30;
	ld.global.u64 	%rd205, [%rd21+40];
$L__BB5_30:
	setp.ge.s32 	%p18, %r9, %r12;
	@%p18 bra 	$L__BB5_32;
	ld.global.u64 	%rd204, [%rd21+48];
$L__BB5_32:
	setp.ge.s32 	%p19, %r10, %r12;
	@%p19 bra 	$L__BB5_34;
	ld.global.u64 	%rd203, [%rd21+56];
$L__BB5_34:
	setp.ge.s32 	%p20, %r11, %r12;
	@%p20 bra 	$L__BB5_36;
	ld.global.u64 	%rd202, [%rd21+64];
$L__BB5_36:
	bar.sync 	0;
	shr.u32 	%r13, %r2, 5;
	shl.b32 	%r90, %r2, 2;
	mov.u32 	%r91, _ZZN3cub18CUB_300001_SM_10006detail10radix_sort31DeviceRadixSortSingleTileKernelINS1_5radix10policy_hubIxxyE10Policy1000ELNS0_9SortOrderE0ExxyNS1_21identity_decomposer_tEEEvPKT1_PSA_PKT2_PSE_T3_iiT4_E12temp_storage;
	add.s32 	%r14, %r91, %r90;
	shl.b32 	%r92, %r2, 7;
	add.s32 	%r15, %r14, %r92;
	shl.b32 	%r93, %r13, 2;
	add.s32 	%r94, %r91, %r93;
	add.s32 	%r16, %r94, 33792;
	mad.lo.s32 	%r17, %r2, -60, %r15;
	add.s32 	%r357, %r84, 6;
	sub.s32 	%r356, %r85, %r84;
$L__BB5_37:
	add.s32 	%r105, %r357, -6;
	min.s32 	%r95, %r356, 6;
	mov.b32 	%r134, 0;
	st.shared.u32 	[%r14], %r134;
	st.shared.u32 	[%r14+1024], %r134;
	st.shared.u32 	[%r14+2048], %r134;
	st.shared.u32 	[%r14+3072], %r134;
	st.shared.u32 	[%r14+4096], %r134;
	st.shared.u32 	[%r14+5120], %r134;
	st.shared.u32 	[%r14+6144], %r134;
	st.shared.u32 	[%r14+7168], %r134;
	st.shared.u32 	[%r14+8192], %r134;
	st.shared.u32 	[%r14+9216], %r134;
	st.shared.u32 	[%r14+10240], %r134;
	st.shared.u32 	[%r14+11264], %r134;
	st.shared.u32 	[%r14+12288], %r134;
	st.shared.u32 	[%r14+13312], %r134;
	st.shared.u32 	[%r14+14336], %r134;
	st.shared.u32 	[%r14+15360], %r134;
	st.shared.u32 	[%r14+16384], %r134;
	st.shared.u32 	[%r14+17408], %r134;
	st.shared.u32 	[%r14+18432], %r134;
	st.shared.u32 	[%r14+19456], %r134;
	st.shared.u32 	[%r14+20480], %r134;
	st.shared.u32 	[%r14+21504], %r134;
	st.shared.u32 	[%r14+22528], %r134;
	st.shared.u32 	[%r14+23552], %r134;
	st.shared.u32 	[%r14+24576], %r134;
	st.shared.u32 	[%r14+25600], %r134;
	st.shared.u32 	[%r14+26624], %r134;
	st.shared.u32 	[%r14+27648], %r134;
	st.shared.u32 	[%r14+28672], %r134;
	st.shared.u32 	[%r14+29696], %r134;
	st.shared.u32 	[%r14+30720], %r134;
	st.shared.u32 	[%r14+31744], %r134;
	st.shared.u32 	[%r14+32768], %r134;
	mov.b64 	%rd132, 1;
	// begin inline asm
	shl.b64 %rd131, %rd132, %r95;
	// end inline asm
	add.s64 	%rd134, %rd131, -1;
	// begin inline asm
	shl.b64 %rd133, %rd134, %r134;
	// end inline asm
	// begin inline asm
	shr.b64 %rd135, %rd201, %r105;
	// end inline asm
	cvt.u32.u64 	%r137, %rd135;
	cvt.u32.u64 	%r138, %rd133;
	and.b32  	%r139, %r138, %r137;
	shl.b32 	%r140, %r139, 10;
	and.b32  	%r141, %r140, 31744;
	add.s32 	%r142, %r14, %r141;
	shr.u32 	%r143, %r139, 4;
	and.b32  	%r144, %r143, 268435454;
	add.s32 	%r23, %r142, %r144;
	ld.shared.u16 	%rs1, [%r23];
	add.s16 	%rs10, %rs1, 1;
	st.shared.u16 	[%r23], %rs10;
	// begin inline asm
	shr.b64 %rd137, %rd200, %r105;
	// end inline asm
	cvt.u32.u64 	%r145, %rd137;
	and.b32  	%r146, %r138, %r145;
	shl.b32 	%r147, %r146, 10;
	and.b32  	%r148, %r147, 31744;
	add.s32 	%r149, %r14, %r148;
	shr.u32 	%r150, %r146, 4;
	and.b32  	%r151, %r150, 268435454;
	add.s32 	%r24, %r149, %r151;
	ld.shared.u16 	%rs2, [%r24];
	add.s16 	%rs11, %rs2, 1;
	st.shared.u16 	[%r24], %rs11;
	// begin inline asm
	shr.b64 %rd139, %rd199, %r105;
	// end inline asm
	cvt.u32.u64 	%r152, %rd139;
	and.b32  	%r153, %r138, %r152;
	shl.b32 	%r154, %r153, 10;
	and.b32  	%r155, %r154, 31744;
	add.s32 	%r156, %r14, %r155;
	shr.u32 	%r157, %r153, 4;
	and.b32  	%r158, %r157, 268435454;
	add.s32 	%r25, %r156, %r158;
	ld.shared.u16 	%rs3, [%r25];
	add.s16 	%rs12, %rs3, 1;
	st.shared.u16 	[%r25], %rs12;
	// begin inline asm
	shr.b64 %rd141, %rd198, %r105;
	// end inline asm
	cvt.u32.u64 	%r159, %rd141;
	and.b32  	%r160, %r138, %r159;
	shl.b32 	%r161, %r160, 10;
	and.b32  	%r162, %r161, 31744;
	add.s32 	%r163, %r14, %r162;
	shr.u32 	%r164, %r160, 4;
	and.b32  	%r165, %r164, 268435454;
	add.s32 	%r26, %r163, %r165;
	ld.shared.u16 	%rs4, [%r26];
	add.s16 	%rs13, %rs4, 1;
	st.shared.u16 	[%r26], %rs13;
	// begin inline asm
	shr.b64 %rd143, %rd197, %r105;
	// end inline asm
	cvt.u32.u64 	%r166, %rd143;
	and.b32  	%r167, %r138, %r166;
	shl.b32 	%r168, %r167, 10;
	and.b32  	%r169, %r168, 31744;
	add.s32 	%r170, %r14, %r169;
	shr.u32 	%r171, %r167, 4;
	and.b32  	%r172, %r171, 268435454;
	add.s32 	%r27, %r170, %r172;
	ld.shared.u16 	%rs5, [%r27];
	add.s16 	%rs14, %rs5, 1;
	st.shared.u16 	[%r27], %rs14;
	// begin inline asm
	shr.b64 %rd145, %rd196, %r105;
	// end inline asm
	cvt.u32.u64 	%r173, %rd145;
	and.b32  	%r174, %r138, %r173;
	shl.b32 	%r175, %r174, 10;
	and.b32  	%r176, %r175, 31744;
	add.s32 	%r177, %r14, %r176;
	shr.u32 	%r178, %r174, 4;
	and.b32  	%r179, %r178, 268435454;
	add.s32 	%r28, %r177, %r179;
	ld.shared.u16 	%rs6, [%r28];
	add.s16 	%rs15, %rs6, 1;
	st.shared.u16 	[%r28], %rs15;
	// begin inline asm
	shr.b64 %rd147, %rd195, %r105;
	// end inline asm
	cvt.u32.u64 	%r180, %rd147;
	and.b32  	%r181, %r138, %r180;
	shl.b32 	%r182, %r181, 10;
	and.b32  	%r183, %r182, 31744;
	add.s32 	%r184, %r14, %r183;
	shr.u32 	%r185, %r181, 4;
	and.b32  	%r186, %r185, 268435454;
	add.s32 	%r29, %r184, %r186;
	ld.shared.u16 	%rs7, [%r29];
	add.s16 	%rs16, %rs7, 1;
	st.shared.u16 	[%r29], %rs16;
	// begin inline asm
	shr.b64 %rd149, %rd194, %r105;
	// end inline asm
	cvt.u32.u64 	%r187, %rd149;
	and.b32  	%r188, %r138, %r187;
	shl.b32 	%r189, %r188, 10;
	and.b32  	%r190, %r189, 31744;
	add.s32 	%r191, %r14, %r190;
	shr.u32 	%r192, %r188, 4;
	and.b32  	%r193, %r192, 268435454;
	add.s32 	%r30, %r191, %r193;
	ld.shared.u16 	%rs8, [%r30];
	add.s16 	%rs17, %rs8, 1;
	st.shared.u16 	[%r30], %rs17;
	// begin inline asm
	shr.b64 %rd151, %rd193, %r105;
	// end inline asm
	cvt.u32.u64 	%r194, %rd151;
	and.b32  	%r195, %r138, %r194;
	shl.b32 	%r196, %r195, 10;
	and.b32  	%r197, %r196, 31744;
	add.s32 	%r198, %r14, %r197;
	shr.u32 	%r199, %r195, 4;
	and.b32  	%r200, %r199, 268435454;
	add.s32 	%r31, %r198, %r200;
	ld.shared.u16 	%rs9, [%r31];
	add.s16 	%rs18, %rs9, 1;
	st.shared.u16 	[%r31], %rs18;
	bar.sync 	0;
	ld.shared.u32 	%r32, [%r15];
	ld.shared.u32 	%r201, [%r15+4];
	ld.shared.u32 	%r202, [%r15+8];
	ld.shared.u32 	%r203, [%r15+12];
	ld.shared.u32 	%r204, [%r15+16];
	ld.shared.u32 	%r205, [%r15+20];
	ld.shared.u32 	%r206, [%r15+24];
	ld.shared.u32 	%r207, [%r15+28];
	ld.shared.u32 	%r208, [%r15+32];
	ld.shared.u32 	%r209, [%r15+36];
	ld.shared.u32 	%r210, [%r15+40];
	ld.shared.u32 	%r211, [%r15+44];
	ld.shared.u32 	%r212, [%r15+48];
	ld.shared.u32 	%r213, [%r15+52];
	ld.shared.u32 	%r214, [%r15+56];
	ld.shared.u32 	%r215, [%r15+60];
	ld.shared.u32 	%r216, [%r15+64];
	ld.shared.u32 	%r217, [%r15+68];
	ld.shared.u32 	%r218, [%r15+72];
	ld.shared.u32 	%r219, [%r15+76];
	ld.shared.u32 	%r220, [%r15+80];
	ld.shared.u32 	%r221, [%r15+84];
	ld.shared.u32 	%r222, [%r15+88];
	ld.shared.u32 	%r223, [%r15+92];
	ld.shared.u32 	%r224, [%r15+96];
	ld.shared.u32 	%r225, [%r15+100];
	ld.shared.u32 	%r226, [%r15+104];
	ld.shared.u32 	%r227, [%r15+108];
	ld.shared.u32 	%r228, [%r15+112];
	ld.shared.u32 	%r229, [%r15+116];
	ld.shared.u32 	%r230, [%r15+120];
	ld.shared.u32 	%r231, [%r15+124];
	ld.shared.u32 	%r232, [%r15+128];
	add.s32 	%r33, %r201, %r32;
	add.s32 	%r34, %r202, %r33;
	add.s32 	%r35, %r203, %r34;
	add.s32 	%r36, %r204, %r35;
	add.s32 	%r37, %r205, %r36;
	add.s32 	%r38, %r206, %r37;
	add.s32 	%r39, %r207, %r38;
	add.s32 	%r40, %r208, %r39;
	add.s32 	%r41, %r209, %r40;
	add.s32 	%r42, %r210, %r41;
	add.s32 	%r43, %r211, %r42;
	add.s32 	%r44, %r212, %r43;
	add.s32 	%r45, %r213, %r44;
	add.s32 	%r46, %r214, %r45;
	add.s32 	%r47, %r215, %r46;
	add.s32 	%r48, %r216, %r47;
	add.s32 	%r49, %r217, %r48;
	add.s32 	%r50, %r218, %r49;
	add.s32 	%r51, %r219, %r50;
	add.s32 	%r52, %r220, %r51;
	add.s32 	%r53, %r221, %r52;
	add.s32 	%r54, %r222, %r53;
	add.s32 	%r55, %r223, %r54;
	add.s32 	%r56, %r224, %r55;
	add.s32 	%r57, %r225, %r56;
	add.s32 	%r58, %r226, %r57;
	add.s32 	%r59, %r227, %r58;
	add.s32 	%r60, %r228, %r59;
	add.s32 	%r61, %r229, %r60;
	add.s32 	%r62, %r230, %r61;
	add.s32 	%r63, %r231, %r62;
	add.s32 	%r111, %r232, %r63;
	// begin inline asm
	mov.u32 %r106, %laneid;
	// end inline asm
	mov.b32 	%r109, 1;
	mov.b32 	%r136, -1;
	// begin inline asm
	{  .reg .u32 r0;  .reg .pred p;  shfl.sync.up.b32 r0|p, %r111, %r109, %r134, %r136;  @p add.u32 r0, r0, %r111;  mov.u32 %r107, r0;}
	// end inline asm
	mov.b32 	%r115, 2;
	// begin inline asm
	{  .reg .u32 r0;  .reg .pred p;  shfl.sync.up.b32 r0|p, %r107, %r115, %r134, %r136;  @p add.u32 r0, r0, %r107;  mov.u32 %r113, r0;}
	// end inline asm
	mov.b32 	%r121, 4;
	// begin inline asm
	{  .reg .u32 r0;  .reg .pred p;  shfl.sync.up.b32 r0|p, %r113, %r121, %r134, %r136;  @p add.u32 r0, r0, %r113;  mov.u32 %r119, r0;}
	// end inline asm
	mov.b32 	%r127, 8;
	// begin inline asm
	{  .reg .u32 r0;  .reg .pred p;  shfl.sync.up.b32 r0|p, %r119, %r127, %r134, %r136;  @p add.u32 r0, r0, %r119;  mov.u32 %r125, r0;}
	// end inline asm
	mov.b32 	%r133, 16;
	// begin inline asm
	{  .reg .u32 r0;  .reg .pred p;  shfl.sync.up.b32 r0|p, %r125, %r133, %r134, %r136;  @p add.u32 r0, r0, %r125;  mov.u32 %r131, r0;}
	// end inline asm
	setp.ne.s32 	%p21, %r106, 31;
	@%p21 bra 	$L__BB5_39;
	st.shared.u32 	[%r16], %r131;
$L__BB5_39:
	sub.s32 	%r233, %r131, %r111;
	setp.gt.u32 	%p22, %r2, 31;
	setp.eq.s32 	%p23, %r13, 7;
	setp.eq.s32 	%p24, %r13, 6;
	setp.eq.s32 	%p25, %r13, 5;
	setp.eq.s32 	%p26, %r13, 4;
	setp.eq.s32 	%p27, %r13, 3;
	setp.eq.s32 	%p28, %r13, 2;
	setp.eq.s32 	%p29, %r13, 1;
	bar.sync 	0;
	ld.shared.v4.u32 	{%r234, %r235, %r236, %r237}, [_ZZN3cub18CUB_300001_SM_10006detail10radix_sort31DeviceRadixSortSingleTileKernelINS1_5radix10policy_hubIxxyE10Policy1000ELNS0_9SortOrderE0ExxyNS1_21identity_decomposer_tEEEvPKT1_PSA_PKT2_PSE_T3_iiT4_E12temp_storage+33792];
	selp.b32 	%r238, %r234, %r358, %p29;
	add.s32 	%r239, %r235, %r234;
	selp.b32 	%r240, %r239, %r238, %p28;
	add.s32 	%r241, %r239, %r236;
	selp.b32 	%r242, %r241, %r240, %p27;
	add.s32 	%r243, %r241, %r237;
	selp.b32 	%r244, %r243, %r242, %p26;
	ld.shared.v4.u32 	{%r245, %r246, %r247, %r248}, [_ZZN3cub18CUB_300001_SM_10006detail10radix_sort31DeviceRadixSortSingleTileKernelINS1_5radix10policy_hubIxxyE10Policy1000ELNS0_9SortOrderE0ExxyNS1_21identity_decomposer_tEEEvPKT1_PSA_PKT2_PSE_T3_iiT4_E12temp_storage+33808];
	add.s32 	%r249, %r243, %r245;
	selp.b32 	%r250, %r249, %r244, %p25;
	add.s32 	%r251, %r249, %r246;
	selp.b32 	%r252, %r251, %r250, %p24;
	add.s32 	%r253, %r251, %r247;
	selp.b32 	%r358, %r253, %r252, %p23;
	add.s32 	%r68, %r253, %r248;
	setp.ne.s32 	%p30, %r106, 0;
	selp.b32 	%r254, %r233, 0, %p30;
	add.s32 	%r255, %r358, %r254;
	or.pred  	%p31, %p22, %p30;
	selp.b32 	%r359, %r255, %r233, %p22;
	@%p31 bra 	$L__BB5_41;
	shl.b32 	%r359, %r68, 16;
	st.shared.u32 	[_ZZN3cub18CUB_300001_SM_10006detail10radix_sort31DeviceRadixSortSingleTileKernelINS1_5radix10policy_hubIxxyE10Policy1000ELNS0_9SortOrderE0ExxyNS1_21identity_decomposer_tEEEvPKT1_PSA_PKT2_PSE_T3_iiT4_E12temp_storage+33832], %r359;
$L__BB5_41:
	setp.eq.s32 	%p32, %r2, 0;
	bar.sync 	0;
	ld.shared.u32 	%r256, [_ZZN3cub18CUB_300001_SM_10006detail10radix_sort31DeviceRadixSortSingleTileKernelINS1_5radix10policy_hubIxxyE10Policy1000ELNS0_9SortOrderE0ExxyNS1_21identity_decomposer_tEEEvPKT1_PSA_PKT2_PSE_T3_iiT4_E12temp_storage+33832];
	selp.b32 	%r257, 0, %r256, %p32;
	add.s32 	%r258, %r359, %r257;
	add.s32 	%r259, %r32, %r258;
	add.s32 	%r260, %r33, %r258;
	add.s32 	%r261, %r34, %r258;
	add.s32 	%r262, %r35, %r258;
	add.s32 	%r263, %r36, %r258;
	add.s32 	%r264, %r37, %r258;
	add.s32 	%r265, %r38, %r258;
	add.s32 	%r266, %r39, %r258;
	add.s32 	%r267, %r40, %r258;
	add.s32 	%r268, %r41, %r258;
	add.s32 	%r269, %r42, %r258;
	add.s32 	%r270, %r43, %r258;
	add.s32 	%r271, %r44, %r258;
	add.s32 	%r272, %r45, %r258;
	add.s32 	%r273, %r46, %r258;
	add.s32 	%r274, %r47, %r258;
	add.s32 	%r275, %r48, %r258;
	add.s32 	%r276, %r49, %r258;
	add.s32 	%r277, %r50, %r258;
	add.s32 	%r278, %r51, %r258;
	add.s32 	%r279, %r52, %r258;
	add.s32 	%r280, %r53, %r258;
	add.s32 	%r281, %r54, %r258;
	add.s32 	%r282, %r55, %r258;
	add.s32 	%r283, %r56, %r258;
	add.s32 	%r284, %r57, %r258;
	add.s32 	%r285, %r58, %r258;
	add.s32 	%r286, %r59, %r258;
	add.s32 	%r287, %r60, %r258;
	add.s32 	%r288, %r61, %r258;
	add.s32 	%r289, %r62, %r258;
	add.s32 	%r290, %r63, %r258;
	st.shared.u32 	[%r15], %r258;
	st.shared.u32 	[%r15+4], %r259;
	st.shared.u32 	[%r15+8], %r260;
	st.shared.u32 	[%r15+12], %r261;
	st.shared.u32 	[%r15+16], %r262;
	st.shared.u32 	[%r15+20], %r263;
	st.shared.u32 	[%r15+24], %r264;
	st.shared.u32 	[%r15+28], %r265;
	st.shared.u32 	[%r15+32], %r266;
	st.shared.u32 	[%r15+36], %r267;
	st.shared.u32 	[%r15+40], %r268;
	st.shared.u32 	[%r15+44], %r269;
	st.shared.u32 	[%r15+48], %r270;
	st.shared.u32 	[%r15+52], %r271;
	st.shared.u32 	[%r15+56], %r272;
	st.shared.u32 	[%r15+60], %r273;
	st.shared.u32 	[%r15+64], %r274;
	st.shared.u32 	[%r15+68], %r275;
	st.shared.u32 	[%r15+72], %r276;
	st.shared.u32 	[%r15+76], %r277;
	st.shared.u32 	[%r15+80], %r278;
	st.shared.u32 	[%r15+84], %r279;
	st.shared.u32 	[%r15+88], %r280;
	st.shared.u32 	[%r15+92], %r281;
	st.shared.u32 	[%r15+96], %r282;
	st.shared.u32 	[%r15+100], %r283;
	st.shared.u32 	[%r15+104], %r284;
	st.shared.u32 	[%r15+108], %r285;
	st.shared.u32 	[%r15+112], %r286;
	st.shared.u32 	[%r15+116], %r287;
	st.shared.u32 	[%r15+120], %r288;
	st.shared.u32 	[%r15+124], %r289;
	st.shared.u32 	[%r15+128], %r290;
	bar.sync 	0;
	cvt.u32.u16 	%r291, %rs1;
	ld.shared.u16 	%r292, [%r23];
	add.s32 	%r72, %r292, %r291;
	cvt.u32.u16 	%r293, %rs2;
	ld.shared.u16 	%r294, [%r24];
	add.s32 	%r73, %r294, %r293;
	cvt.u32.u16 	%r295, %rs3;
	ld.shared.u16 	%r296, [%r25];
	add.s32 	%r74, %r296, %r295;
	cvt.u32.u16 	%r297, %rs4;
	ld.shared.u16 	%r298, [%r26];
	add.s32 	%r75, %r298, %r297;
	cvt.u32.u16 	%r299, %rs5;
	ld.shared.u16 	%r300, [%r27];
	add.s32 	%r76, %r300, %r299;
	cvt.u32.u16 	%r301, %rs6;
	ld.shared.u16 	%r302, [%r28];
	add.s32 	%r77, %r302, %r301;
	cvt.u32.u16 	%r303, %rs7;
	ld.shared.u16 	%r304, [%r29];
	add.s32 	%r78, %r304, %r303;
	cvt.u32.u16 	%r305, %rs8;
	ld.shared.u16 	%r306, [%r30];
	add.s32 	%r79, %r306, %r305;
	cvt.u32.u16 	%r307, %rs9;
	ld.shared.u16 	%r308, [%r31];
	add.s32 	%r80, %r308, %r307;
	bar.sync 	0;
	setp.lt.s32 	%p33, %r357, %r85;
	@%p33 bra 	$L__BB5_61;
	cvt.u64.u32 	%rd153, %r2;
	shl.b32 	%r309, %r72, 3;
	mov.u32 	%r310, _ZZN3cub18CUB_300001_SM_10006detail10radix_sort31DeviceRadixSortSingleTileKernelINS1_5radix10policy_hubIxxyE10Policy1000ELNS0_9SortOrderE0ExxyNS1_21identity_decomposer_tEEEvPKT1_PSA_PKT2_PSE_T3_iiT4_E12temp_storage;
	add.s32 	%r311, %r310, %r309;
	st.shared.u64 	[%r311], %rd201;
	shl.b32 	%r312, %r73, 3;
	add.s32 	%r313, %r310, %r312;
	st.shared.u64 	[%r313], %rd200;
	shl.b32 	%r314, %r74, 3;
	add.s32 	%r315, %r310, %r314;
	st.shared.u64 	[%r315], %rd199;
	shl.b32 	%r316, %r75, 3;
	add.s32 	%r317, %r310, %r316;
	st.shared.u64 	[%r317], %rd198;
	shl.b32 	%r318, %r76, 3;
	add.s32 	%r319, %r310, %r318;
	st.shared.u64 	[%r319], %rd197;
	shl.b32 	%r320, %r77, 3;
	add.s32 	%r321, %r310, %r320;
	st.shared.u64 	[%r321], %rd196;
	shl.b32 	%r322, %r78, 3;
	add.s32 	%r323, %r310, %r322;
	st.shared.u64 	[%r323], %rd195;
	shl.b32 	%r324, %r79, 3;
	add.s32 	%r325, %r310, %r324;
	st.shared.u64 	[%r325], %rd194;
	shl.b32 	%r326, %r80, 3;
	add.s32 	%r327, %r310, %r326;
	st.shared.u64 	[%r327], %rd193;
	bar.sync 	0;
	shl.b32 	%r328, %r2, 6;
	sub.s32 	%r81, %r17, %r328;
	ld.shared.u64 	%rd58, [%r81];
	ld.shared.u64 	%rd59, [%r81+2048];
	ld.shared.u64 	%rd60, [%r81+4096];
	ld.shared.u64 	%rd61, [%r81+6144];
	ld.shared.u64 	%rd62, [%r81+8192];
	ld.shared.u64 	%rd63, [%r81+10240];
	ld.shared.u64 	%rd64, [%r81+12288];
	ld.shared.u64 	%rd65, [%r81+14336];
	ld.shared.u64 	%rd66, [%r81+16384];
	bar.sync 	0;
	st.shared.u64 	[%r311], %rd210;
	st.shared.u64 	[%r313], %rd209;
	st.shared.u64 	[%r315], %rd208;
	st.shared.u64 	[%r317], %rd207;
	st.shared.u64 	[%r319], %rd206;
	st.shared.u64 	[%r321], %rd205;
	st.shared.u64 	[%r323], %rd204;
	st.shared.u64 	[%r325], %rd203;
	st.shared.u64 	[%r327], %rd202;
	bar.sync 	0;
	ld.shared.u64 	%rd67, [%r81+2048];
	ld.shared.u64 	%rd68, [%r81+4096];
	ld.shared.u64 	%rd69, [%r81+6144];
	ld.shared.u64 	%rd70, [%r81+8192];
	ld.shared.u64 	%rd71, [%r81+10240];
	ld.shared.u64 	%rd72, [%r81+12288];
	ld.shared.u64 	%rd73, [%r81+14336];
	ld.shared.u64 	%rd74, [%r81+16384];
	setp.gt.u64 	%p34, %rd20, %rd153;
	cvta.to.global.u64 	%rd154, %rd95;
	mul.wide.u32 	%rd155, %r2, 8;
	add.s64 	%rd75, %rd154, %rd155;
	cvta.to.global.u64 	%rd156, %rd97;
	add.s64 	%rd76, %rd156, %rd155;
	@%p34 bra 	$L__BB5_43;
	bra.uni 	$L__BB5_44;
$L__BB5_43:
	xor.b64  	%rd157, %rd58, -9223372036854775808;
	ld.shared.u64 	%rd158, [%r81];
	st.global.u64 	[%rd75], %rd157;
	st.global.u64 	[%rd76], %rd158;
$L__BB5_44:
	add.s32 	%r329, %r2, 256;
	cvt.u64.u32 	%rd159, %r329;
	setp.le.u64 	%p35, %rd20, %rd159;
	@%p35 bra 	$L__BB5_46;
	xor.b64  	%rd160, %rd59, -9223372036854775808;
	st.global.u64 	[%rd75+2048], %rd160;
	st.global.u64 	[%rd76+2048], %rd67;
$L__BB5_46:
	add.s32 	%r330, %r2, 512;
	cvt.u64.u32 	%rd161, %r330;
	setp.le.u64 	%p36, %rd20, %rd161;
	@%p36 bra 	$L__BB5_48;
	xor.b64  	%rd162, %rd60, -9223372036854775808;
	st.global.u64 	[%rd75+4096], %rd162;
	st.global.u64 	[%rd76+4096], %rd68;
$L__BB5_48:
	add.s32 	%r331, %r2, 768;
	cvt.u64.u32 	%rd163, %r331;
	setp.le.u64 	%p37, %rd20, %rd163;
	@%p37 bra 	$L__BB5_50;
	xor.b64  	%rd164, %rd61, -9223372036854775808;
	st.global.u64 	[%rd75+6144], %rd164;
	st.global.u64 	[%rd76+6144], %rd69;
$L__BB5_50:
	or.b32  	%r332, %r2, 1024;
	cvt.u64.u32 	%rd165, %r332;
	setp.le.u64 	%p38, %rd20, %rd165;
	@%p38 bra 	$L__BB5_52;
	xor.b64  	%rd166, %rd62, -9223372036854775808;
	st.global.u64 	[%rd75+8192], %rd166;
	st.global.u64 	[%rd76+8192], %rd70;
$L__BB5_52:
	add.s32 	%r333, %r2, 1280;
	cvt.u64.u32 	%rd167, %r333;
	setp.le.u64 	%p39, %rd20, %rd167;
	@%p39 bra 	$L__BB5_54;
	xor.b64  	%rd168, %rd63, -9223372036854775808;
	st.global.u64 	[%rd75+10240], %rd168;
	st.global.u64 	[%rd76+10240], %rd71;
$L__BB5_54:
	add.s32 	%r334, %r2, 1536;
	cvt.u64.u32 	%rd169, %r334;
	setp.le.u64 	%p40, %rd20, %rd169;
	@%p40 bra 	$L__BB5_56;
	xor.b64  	%rd170, %rd64, -9223372036854775808;
	st.global.u64 	[%rd75+12288], %rd170;
	st.global.u64 	[%rd76+12288], %rd72;
$L__BB5_56:
	add.s32 	%r335, %r2, 1792;
	cvt.u64.u32 	%rd171, %r335;
	setp.le.u64 	%p41, %rd20, %rd171;
	@%p41 bra 	$L__BB5_58;
	xor.b64  	%rd172, %rd65, -9223372036854775808;
	st.global.u64 	[%rd75+14336], %rd172;
	st.global.u64 	[%rd76+14336], %rd73;
$L__BB5_58:
	or.b32  	%r336, %r2, 2048;
	cvt.u64.u32 	%rd173, %r336;
	setp.le.u64 	%p42, %rd20, %rd173;
	@%p42 bra 	$L__BB5_60;
	xor.b64  	%rd174, %rd66, -9223372036854775808;
	st.global.u64 	[%rd75+16384], %rd174;
	st.global.u64 	[%rd76+16384], %rd74;
$L__BB5_60:
	ret;
$L__BB5_61:
	shl.b32 	%r337, %r72, 3;
	mov.u32 	%r338, _ZZN3cub18CUB_300001_SM_10006detail10radix_sort31DeviceRadixSortSingleTileKernelINS1_5radix10policy_hubIxxyE10Policy1000ELNS0_9SortOrderE0ExxyNS1_21identity_decomposer_tEEEvPKT1_PSA_PKT2_PSE_T3_iiT4_E12temp_storage;
	add.s32 	%r339, %r338, %r337;
	st.shared.u64 	[%r339], %rd201;
	shl.b32 	%r340, %r73, 3;
	add.s32 	%r341, %r338, %r340;
	st.shared.u64 	[%r341], %rd200;
	shl.b32 	%r342, %r74, 3;
	add.s32 	%r343, %r338, %r342;
	st.shared.u64 	[%r343], %rd199;
	shl.b32 	%r344, %r75, 3;
	add.s32 	%r345, %r338, %r344;
	st.shared.u64 	[%r345], %rd198;
	shl.b32 	%r346, %r76, 3;
	add.s32 	%r347, %r338, %r346;
	st.shared.u64 	[%r347], %rd197;
	shl.b32 	%r348, %r77, 3;
	add.s32 	%r349, %r338, %r348;
	st.shared.u64 	[%r349], %rd196;
	shl.b32 	%r350, %r78, 3;
	add.s32 	%r351, %r338, %r350;
	st.shared.u64 	[%r351], %rd195;
	shl.b32 	%r352, %r79, 3;
	add.s32 	%r353, %r338, %r352;
	st.shared.u64 	[%r353], %rd194;
	shl.b32 	%r354, %r80, 3;
	add.s32 	%r355, %r338, %r354;
	st.shared.u64 	[%r355], %rd193;
	bar.sync 	0;
	ld.shared.u64 	%rd201, [%r17];
	ld.shared.u64 	%rd200, [%r17+8];
	ld.shared.u64 	%rd199, [%r17+16];
	ld.shared.u64 	%rd198, [%r17+24];
	ld.shared.u64 	%rd197, [%r17+32];
	ld.shared.u64 	%rd196, [%r17+40];
	ld.shared.u64 	%rd195, [%r17+48];
	ld.shared.u64 	%rd194, [%r17+56];
	ld.shared.u64 	%rd193, [%r17+64];
	bar.sync 	0;
	st.shared.u64 	[%r339], %rd210;
	st.shared.u64 	[%r341], %rd209;
	st.shared.u64 	[%r343], %rd208;
	st.shared.u64 	[%r345], %rd207;
	st.shared.u64 	[%r347], %rd206;
	st.shared.u64 	[%r349], %rd205;
	st.shared.u64 	[%r351], %rd204;
	st.shared.u64 	[%r353], %rd203;
	st.shared.u64 	[%r355], %rd202;
	bar.sync 	0;
	ld.shared.u64 	%rd210, [%r17];
	ld.shared.u64 	%rd209, [%r17+8];
	ld.shared.u64 	%rd208, [%r17+16];
	ld.shared.u64 	%rd207, [%r17+24];
	ld.shared.u64 	%rd206, [%r17+32];
	ld.shared.u64 	%rd205, [%r17+40];
	ld.shared.u64 	%rd204, [%r17+48];
	ld.shared.u64 	%rd203, [%r17+56];
	ld.shared.u64 	%rd202, [%r17+64];
	bar.sync 	0;
	add.s32 	%r357, %r357, 6;
	add.s32 	%r356, %r356, -6;
	bra.uni 	$L__BB5_37;

}
	// .globl	_ZN3cub18CUB_300001_SM_10006detail10radix_sort30DeviceRadixSortHistogramKernelINS1_5radix10policy_hubIxxyE10Policy1000ELNS0_9SortOrderE0ExyNS1_21identity_decomposer_tEEEvPT2_PKT1_SA_iiT3_
.visible .entry _ZN3cub18CUB_300001_SM_10006detail10radix_sort30DeviceRadixSortHistogramKernelINS1_5radix10policy_hubIxxyE10Policy1000ELNS0_9SortOrderE0ExyNS1_21identity_decomposer_tEEEvPT2_PKT1_SA_iiT3_(
	.param .u64 .ptr .align 1 _ZN3cub18CUB_300001_SM_10006detail10radix_sort30DeviceRadixSortHistogramKernelINS1_5radix10policy_hubIxxyE10Policy1000ELNS0_9SortOrderE0ExyNS1_21identity_decomposer_tEEEvPT2_PKT1_SA_iiT3__param_0,
	.param .u64 .ptr .align 1 _ZN3cub18CUB_300001_SM_10006detail10radix_sort30DeviceRadixSortHistogramKernelINS1_5radix10policy_hubIxxyE10Policy1000ELNS0_9SortOrderE0ExyNS1_21identity_decomposer_tEEEvPT2_PKT1_SA_iiT3__param_1,
	.param .u64 _ZN3cub18CUB_300001_SM_10006detail10radix_sort30DeviceRadixSortHistogramKernelINS1_5radix10policy_hubIxxyE10Policy1000ELNS0_9SortOrderE0ExyNS1_21identity_decomposer_tEEEvPT2_PKT1_SA_iiT3__param_2,
	.param .u32 _ZN3cub18CUB_300001_SM_10006detail10radix_sort30DeviceRadixSortHistogramKernelINS1_5radix10policy_hubIxxyE10Policy1000ELNS0_9SortOrderE0ExyNS1_21identity_decomposer_tEEEvPT2_PKT1_SA_iiT3__param_3,
	.param .u32 _ZN3cub18CUB_300001_SM_10006detail10radix_sort30DeviceRadixSortHistogramKernelINS1_5radix10policy_hubIxxyE10Policy1000ELNS0_9SortOrderE0ExyNS1_21identity_decomposer_tEEEvPT2_PKT1_SA_iiT3__param_4,
	.param .align 1 .b8 _ZN3cub18CUB_300001_SM_10006detail10radix_sort30DeviceRadixSortHistogramKernelINS1_5radix10policy_hubIxxyE10Policy1000ELNS0_9SortOrderE0ExyNS1_21identity_decomposer_tEEEvPT2_PKT1_SA_iiT3__param_5[1]
)
.maxntid 128
{
	.reg .pred 	%p<91>;
	.reg .b32 	%r<362>;
	.reg .b64 	%rd<279>;
	// demoted variable
	.shared .align 4 .b8 _ZZN3cub18CUB_300001_SM_10006detail10radix_sort30DeviceRadixSortHistogramKernelINS1_5radix10policy_hubIxxyE10Policy1000ELNS0_9SortOrderE0ExyNS1_21identity_decomposer_tEEEvPT2_PKT1_SA_iiT3_E12temp_storage[8192];
	ld.param.u64 	%rd97, [_ZN3cub18CUB_300001_SM_10006detail10radix_sort30DeviceRadixSortHistogramKernelINS1_5radix10policy_hubIxxyE10Policy1000ELNS0_9SortOrderE0ExyNS1_21identity_decomposer_tEEEvPT2_PKT1_SA_iiT3__param_0];
	ld.param.u64 	%rd98, [_ZN3cub18CUB_300001_SM_10006detail10radix_sort30DeviceRadixSortHistogramKernelINS1_5radix10policy_hubIxxyE10Policy1000ELNS0_9SortOrderE0ExyNS1_21identity_decomposer_tEEEvPT2_PKT1_SA_iiT3__param_1];
	ld.param.u64 	%rd96, [_ZN3cub18CUB_300001_SM_10006detail10radix_sort30DeviceRadixSortHistogramKernelINS1_5radix10policy_hubIxxyE10Policy1000ELNS0_9SortOrderE0ExyNS1_21identity_decomposer_tEEEvPT2_PKT1_SA_iiT3__param_2];
	ld.param.u32 	%r93, [_ZN3cub18CUB_300001_SM_10006detail10radix_sort30DeviceRadixSortHistogramKernelINS1_5radix10policy_hubIxxyE10Policy1000ELNS0_9SortOrderE0ExyNS1_21identity_decomposer_tEEEvPT2_PKT1_SA_iiT3__param_3];
	ld.param.u32 	%r94, [_ZN3cub18CUB_300001_SM_10006detail10radix_sort30DeviceRadixSortHistogramKernelINS1_5radix10policy_hubIxxyE10Policy1000ELNS0_9SortOrderE0ExyNS1_21identity_decomposer_tEEEvPT2_PKT1_SA_iiT3__param_4];
	cvta.to.global.u64 	%rd1, %rd98;
	cvta.to.global.u64 	%rd2, %rd97;
	setp.eq.s64 	%p2, %rd96, 0;
	@%p2 bra 	$L__BB6_153;
	sub.s32 	%r95, %r94, %r93;
	add.s32 	%r96, %r95, 7;
	shr.s32 	%r97, %r96, 31;
	shr.u32 	%r98, %r97, 29;
	add.s32 	%r99, %r96, %r98;
	shr.s32 	%r100, %r99, 3;
	mov.u32 	%r101, %tid.x;
	setp.gt.u32 	%p3, %r101, 255;
	setp.lt.s32 	%p4, %r96, 8;
	mov.u32 	%r102, %ctaid.x;
	shl.b32 	%r103, %r102, 11;
	cvt.u64.u32 	%rd3, %r103;
	mov.u32 	%r104, %nctaid.x;
	shl.b32 	%r105, %r104, 11;
	cvt.u64.u32 	%rd4, %r105;
	add.s32 	%r1, %r100, -1;
	and.b32  	%r2, %r100, 15;
	and.b32  	%r3, %r100, 7;
	add.s32 	%r4, %r3, -1;
	and.b32  	%r5, %r100, 3;
	or.pred  	%p1, %p3, %p4;
	shl.b32 	%r106, %r101, 2;
	mov.u32 	%r107, _ZZN3cub18CUB_300001_SM_10006detail10radix_sort30DeviceRadixSortHistogramKernelINS1_5radix10policy_hubIxxyE10Policy1000ELNS0_9SortOrderE0ExyNS1_21identity_decomposer_tEEEvPT2_PKT1_SA_iiT3_E12temp_storage;
	add.s32 	%r6, %r107, %r106;
	and.b32  	%r7, %r100, 268435440;
	cvt.u64.u32 	%rd5, %r101;
	add.s32 	%r8, %r101, 128;
	add.s32 	%r9, %r101, 256;
	add.s32 	%r10, %r101, 512;
	add.s32 	%r11, %r101, 640;
	add.s32 	%r12, %r101, 768;
	add.s32 	%r13, %r101, 1920;
	and.b32  	%r14, %r100, 268435448;
	and.b32  	%r15, %r100, 1;
	neg.s32 	%r16, %r7;
	add.s32 	%r17, %r6, 8192;
	add.s64 	%rd100, %rd96, -1;
	shr.u64 	%rd101, %rd100, 30;
	add.s64 	%rd102, %rd101, 1;
	min.u64 	%rd6, %rd102, %rd96;
	mov.b64 	%rd246, 0;
$L__BB6_2:
	@%p1 bra 	$L__BB6_30;
	setp.lt.u32 	%p5, %r1, 15;
	mov.b32 	%r346, 0;
	@%p5 bra 	$L__BB6_6;
	mov.u32 	%r343, %r17;
	mov.u32 	%r344, %r16;
$L__BB6_5:
	.pragma "nounroll";
	mov.b32 	%r109, 0;
	st.shared.u32 	[%r343+-8192], %r109;
	st.shared.u32 	[%r343+-7168], %r109;
	st.shared.u32 	[%r343+-6144], %r109;
	st.shared.u32 	[%r343+-5120], %r109;
	st.shared.u32 	[%r343+-4096], %r109;
	st.shared.u32 	[%r343+-3072], %r109;
	st.shared.u32 	[%r343+-2048], %r109;
	st.shared.u32 	[%r343+-1024], %r109;
	st.shared.u32 	[%r343], %r109;
	st.shared.u32 	[%r343+1024], %r109;
	st.shared.u32 	[%r343+2048], %r109;
	st.shared.u32 	[%r343+3072], %r109;
	st.shared.u32 	[%r343+4096], %r109;
	st.shared.u32 	[%r343+5120], %r109;
	st.shared.u32 	[%r343+6144], %r109;
	st.shared.u32 	[%r343+7168], %r109;
	add.s32 	%r344, %r344, 16;
	add.s32 	%r343, %r343, 16384;
	setp.ne.s32 	%p6, %r344, 0;
	mov.u32 	%r346, %r7;
	@%p6 bra 	$L__BB6_5;
$L__BB6_6:
	add.s32 	%r23, %r2, -1;
	setp.eq.s32 	%p7, %r2, 0;
	@%p7 bra 	$L__BB6_16;
	setp.lt.u32 	%p8, %r23, 7;
	@%p8 bra 	$L__BB6_9;
	shl.b32 	%r110, %r346, 10;
	add.s32 	%r111, %r6, %r110;
	mov.b32 	%r112, 0;
	st.shared.u32 	[%r111], %r112;
	st.shared.u32 	[%r111+1024], %r112;
	st.shared.u32 	[%r111+2048], %r112;
	st.shared.u32 	[%r111+3072], %r112;
	st.shared.u32 	[%r111+4096], %r112;
	st.shared.u32 	[%r111+5120], %r112;
	st.shared.u32 	[%r111+6144], %r112;
	st.shared.u32 	[%r111+7168], %r112;
	add.s32 	%r346, %r346, 8;
$L__BB6_9:
	setp.eq.s32 	%p9, %r3, 0;
	@%p9 bra 	$L__BB6_16;
	setp.lt.u32 	%p10, %r4, 3;
	@%p10 bra 	$L__BB6_12;
	shl.b32 	%r113, %r346, 10;
	add.s32 	%r114, %r6, %r113;
	mov.b32 	%r115, 0;
	st.shared.u32 	[%r114], %r115;
	st.shared.u32 	[%r114+1024], %r115;
	st.shared.u32 	[%r114+2048], %r115;
	st.shared.u32 	[%r114+3072], %r115;
	add.s32 	%r346, %r346, 4;
$L__BB6_12:
	setp.eq.s32 	%p11, %r5, 0;
	@%p11 bra 	$L__BB6_16;
	setp.eq.s32 	%p12, %r5, 1;
	shl.b32 	%r116, %r346, 10;
	add.s32 	%r28, %r6, %r116;
	mov.b32 	%r117, 0;
	st.shared.u32 	[%r28], %r117;
	@%p12 bra 	$L__BB6_16;
	setp.eq.s32 	%p13, %r5, 2;
	mov.b32 	%r118, 0;
	st.shared.u32 	[%r28+1024], %r118;
	@%p13 bra 	$L__BB6_16;
	mov.b32 	%r119, 0;
	st.shared.u32 	[%r28+2048], %r119;
$L__BB6_16:
	cvt.u32.u64 	%r120, %rd5;
	setp.gt.u32 	%p14, %r120, 127;
	@%p14 bra 	$L__BB6_30;
	setp.lt.u32 	%p15, %r1, 15;
	mov.b32 	%r350, 0;
	@%p15 bra 	$L__BB6_20;
	mov.b32 	%r348, 0;
$L__BB6_19:
	.pragma "nounroll";
	shl.b32 	%r123, %r348, 10;
	add.s32 	%r124, %r6, %r123;
	mov.b32 	%r125, 0;
	st.shared.u32 	[%r124+512], %r125;
	st.shared.u32 	[%r124+1536], %r125;
	st.shared.u32 	[%r124+2560], %r125;
	st.shared.u32 	[%r124+3584], %r125;
	st.shared.u32 	[%r124+4608], %r125;
	st.shared.u32 	[%r124+5632], %r125;
	st.shared.u32 	[%r124+6656], %r125;
	st.shared.u32 	[%r124+7680], %r125;
	st.shared.u32 	[%r124+8704], %r125;
	st.shared.u32 	[%r124+9728], %r125;
	st.shared.u32 	[%r124+10752], %r125;
	st.shared.u32 	[%r124+11776], %r125;
	st.shared.u32 	[%r124+12800], %r125;
	st.shared.u32 	[%r124+13824], %r125;
	st.shared.u32 	[%r124+14848], %r125;
	st.shared.u32 	[%r124+15872], %r125;
	add.s32 	%r348, %r348, 16;
	setp.ne.s32 	%p16, %r348, %r7;
	mov.u32 	%r350, %r7;
	@%p16 bra 	$L__BB6_19;
$L__BB6_20:
	setp.eq.s32 	%p17, %r2, 0;
	@%p17 bra 	$L__BB6_30;
	setp.lt.u32 	%p18, %r23, 7;
	@%p18 bra 	$L__BB6_23;
	shl.b32 	%r126, %r350, 10;
	add.s32 	%r127, %r6, %r126;
	mov.b32 	%r128, 0;
	st.shared.u32 	[%r127+512], %r128;
	st.shared.u32 	[%r127+1536], %r128;
	st.shared.u32 	[%r127+2560], %r128;
	st.shared.u32 	[%r127+3584], %r128;
	st.shared.u32 	[%r127+4608], %r128;
	st.shared.u32 	[%r127+5632], %r128;
	st.shared.u32 	[%r127+6656], %r128;
	st.shared.u32 	[%r127+7680], %r128;
	add.s32 	%r350, %r350, 8;
$L__BB6_23:
	setp.eq.s32 	%p19, %r3, 0;
	@%p19 bra 	$L__BB6_30;
	setp.lt.u32 	%p20, %r4, 3;
	@%p20 bra 	$L__BB6_26;
	shl.b32 	%r129, %r350, 10;
	add.s32 	%r130, %r6, %r129;
	mov.b32 	%r131, 0;
	st.shared.u32 	[%r130+512], %r131;
	st.shared.u32 	[%r130+1536], %r131;
	st.shared.u32 	[%r130+2560], %r131;
	st.shared.u32 	[%r130+3584], %r131;
	add.s32 	%r350, %r350, 4;
$L__BB6_26:
	setp.eq.s32 	%p21, %r5, 0;
	@%p21 bra 	$L__BB6_30;
	setp.eq.s32 	%p22, %r5, 1;
	shl.b32 	%r132, %r350, 10;
	add.s32 	%r36, %r6, %r132;
	mov.b32 	%r133, 0;
	st.shared.u32 	[%r36+512], %r133;
	@%p22 bra 	$L__BB6_30;
	setp.eq.s32 	%p23, %r5, 2;
	mov.b32 	%r134, 0;
	st.shared.u32 	[%r36+1536], %r134;
	@%p23 bra 	$L__BB6_30;
	mov.b32 	%r135, 0;
	st.shared.u32 	[%r36+2560], %r135;
$L__BB6_30:
	bar.sync 	0;
	bar.sync 	0;
	shl.b64 	%rd8, %rd246, 30;
	sub.s64 	%rd103, %rd96, %rd8;
	min.u64 	%rd9, %rd103, 1073741824;
	setp.le.u64 	%p24, %rd9, %rd3;
	@%p24 bra 	$L__BB6_70;
	mov.u64 	%rd247, %rd3;
$L__BB6_32:
	add.s64 	%rd11, %rd247, %rd8;
	sub.s64 	%rd12, %rd96, %rd11;
	setp.lt.u64 	%p25, %rd12, 2048;
	@%p25 bra 	$L__BB6_34;
	add.s64 	%rd122, %rd11, %rd5;
	shl.b64 	%rd123, %rd122, 3;
	add.s64 	%rd124, %rd1, %rd123;
	ld.global.u64 	%rd278, [%rd124];
	ld.global.u64 	%rd277, [%rd124+1024];
	ld.global.u64 	%rd276, [%rd124+2048];
	ld.global.u64 	%rd275, [%rd124+3072];
	ld.global.u64 	%rd274, [%rd124+4096];
	ld.global.u64 	%rd273, [%rd124+5120];
	ld.global.u64 	%rd272, [%rd124+6144];
	ld.global.u64 	%rd271, [%rd124+7168];
	ld.global.u64 	%rd270, [%rd124+8192];
	ld.global.u64 	%rd269, [%rd124+9216];
	ld.global.u64 	%rd268, [%rd124+10240];
	ld.global.u64 	%rd267, [%rd124+11264];
	ld.global.u64 	%rd266, [%rd124+12288];
	ld.global.u64 	%rd265, [%rd124+13312];
	ld.global.u64 	%rd264, [%rd124+14336];
	ld.global.u64 	%rd263, [%rd124+15360];
	bra.uni 	$L__BB6_66;
$L__BB6_34:
	cvt.u32.u64 	%r136, %rd5;
	cvt.u32.u64 	%r37, %rd12;
	setp.ge.s32 	%p26, %r136, %r37;
	add.s64 	%rd105, %rd11, %rd5;
	shl.b64 	%rd106, %rd105, 3;
	add.s64 	%rd29, %rd1, %rd106;
	mov.b64 	%rd278, 9223372036854775807;
	@%p26 bra 	$L__BB6_36;
	ld.global.u64 	%rd278, [%rd29];
$L__BB6_36:
	setp.ge.s32 	%p27, %r8, %r37;
	mov.b64 	%rd277, 9223372036854775807;
	@%p27 bra 	$L__BB6_38;
	ld.global.u64 	%rd277, [%rd29+1024];
$L__BB6_38:
	setp.ge.s32 	%p28, %r9, %r37;
	mov.b64 	%rd276, 9223372036854775807;
	@%p28 bra 	$L__BB6_40;
	ld.global.u64 	%rd276, [%rd29+2048];
$L__BB6_40:
	mov.u32 	%r137, %tid.x;
	add.s32 	%r138, %r137, 384;
	setp.ge.s32 	%p29, %r138, %r37;
	mov.b64 	%rd275, 9223372036854775807;
	@%p29 bra 	$L__BB6_42;
	ld.global.u64 	%rd275, [%rd29+3072];
$L__BB6_42:
	setp.ge.s32 	%p30, %r10, %r37;
	mov.b64 	%rd274, 9223372036854775807;
	@%p30 bra 	$L__BB6_44;
	ld.global.u64 	%rd274, [%rd29+4096];
$L__BB6_44:
	setp.ge.s32 	%p31, %r11, %r37;
	mov.b64 	%rd273, 9223372036854775807;
	@%p31 bra 	$L__BB6_46;
	ld.global.u64 	%rd273, [%rd29+5120];
$L__BB6_46:
	setp.ge.s32 	%p32, %r12, %r37;
	mov.b64 	%rd272, 9223372036854775807;
	@%p32 bra 	$L__BB6_48;
	ld.global.u64 	%rd272, [%rd29+6144];
$L__BB6_48:
	add.s32 	%r140, %r137, 896;
	setp.ge.s32 	%p33, %r140, %r37;
	mov.b64 	%rd271, 9223372036854775807;
	@%p33 bra 	$L__BB6_50;
	ld.global.u64 	%rd271, [%rd29+7168];
$L__BB6_50:
	or.b32  	%r142, %r137, 1024;
	setp.ge.s32 	%p34, %r142, %r37;
	mov.b64 	%rd270, 9223372036854775807;
	@%p34 bra 	$L__BB6_52;
	ld.global.u64 	%rd270, [%rd29+8192];
$L__BB6_52:
	add.s32 	%r144, %r137, 1152;
	setp.ge.s32 	%p35, %r144, %r37;
	mov.b64 	%rd269, 9223372036854775807;
	@%p35 bra 	$L__BB6_54;
	ld.global.u64 	%rd269, [%rd29+9216];
$L__BB6_54:
	add.s32 	%r146, %r137, 1280;
	setp.ge.s32 	%p36, %r146, %r37;
	mov.b64 	%rd268, 9223372036854775807;
	@%p36 bra 	$L__BB6_56;
	ld.global.u64 	%rd268, [%rd29+10240];
$L__BB6_56:
	add.s32 	%r148, %r137, 1408;
	setp.ge.s32 	%p37, %r148, %r37;
	mov.b64 	%rd267, 9223372036854775807;
	@%p37 bra 	$L__BB6_58;
	ld.global.u64 	%rd267, [%rd29+11264];
$L__BB6_58:
	add.s32 	%r150, %r137, 1536;
	setp.ge.s32 	%p38, %r150, %r37;
	mov.b64 	%rd266, 9223372036854775807;
	@%p38 bra 	$L__BB6_60;
	ld.global.u64 	%rd266, [%rd29+12288];
$L__BB6_60:
	add.s32 	%r152, %r137, 1664;
	setp.ge.s32 	%p39, %r152, %r37;
	mov.b64 	%rd265, 9223372036854775807;
	@%p39 bra 	$L__BB6_62;
	ld.global.u64 	%rd265, [%rd29+13312];
$L__BB6_62:
	add.s32 	%r154, %r137, 1792;
	setp.ge.s32 	%p40, %r154, %r37;
	mov.b64 	%rd264, 9223372036854775807;
	@%p40 bra 	$L__BB6_64;
	ld.global.u64 	%rd264, [%rd29+14336];
$L__BB6_64:
	setp.ge.s32 	%p41, %r13, %r37;
	mov.b64 	%rd263, 9223372036854775807;
	@%p41 bra 	$L__BB6_66;
	ld.global.u64 	%rd263, [%rd29+15360];
$L__BB6_66:
	setp.le.s32 	%p42, %r94, %r93;
	@%p42 bra 	$L__BB6_69;
	xor.b64  	%rd77, %rd263, -9223372036854775808;
	xor.b64  	%rd78, %rd264, -9223372036854775808;
	xor.b64  	%rd79, %rd265, -9223372036854775808;
	xor.b64  	%rd80, %rd266, -9223372036854775808;
	xor.b64  	%rd81, %rd267, -9223372036854775808;
	xor.b64  	%rd82, %rd268, -9223372036854775808;
	xor.b64  	%rd83, %rd269, -9223372036854775808;
	xor.b64  	%rd84, %rd270, -9223372036854775808;
	xor.b64  	%rd85, %rd271, -9223372036854775808;
	xor.b64  	%rd86, %rd272, -9223372036854775808;
	xor.b64  	%rd87, %rd273, -9223372036854775808;
	xor.b64  	%rd88, %rd274, -9223372036854775808;
	xor.b64  	%rd89, %rd275, -9223372036854775808;
	xor.b64  	%rd90, %rd276, -9223372036854775808;
	xor.b64  	%rd91, %rd277, -9223372036854775808;
	xor.b64  	%rd92, %rd278, -9223372036854775808;
	mov.b32 	%r352, 0;
	mov.u32 	%r353, %r93;
$L__BB6_68:
	sub.s32 	%r156, %r94, %r353;
	shl.b32 	%r157, %r352, 10;
	mov.u32 	%r158, _ZZN3cub18CUB_300001_SM_10006detail10radix_sort30DeviceRadixSortHistogramKernelINS1_5radix10policy_hubIxxyE10Policy1000ELNS0_9SortOrderE0ExyNS1_21identity_decomposer_tEEEvPT2_PKT1_SA_iiT3_E12temp_storage;
	add.s32 	%r159, %r158, %r157;
	min.s32 	%r160, %r156, 8;
	mov.b32 	%r161, -1;
	shl.b32 	%r162, %r161, %r160;
	not.b32 	%r163, %r162;
	shr.u64 	%rd125, %rd92, %r353;
	cvt.u32.u64 	%r164, %rd125;
	and.b32  	%r165, %r164, %r163;
	shl.b32 	%r166, %r165, 2;
	add.s32 	%r167, %r159, %r166;
	atom.shared.add.u32 	%r168, [%r167], 1;
	shr.u64 	%rd126, %rd91, %r353;
	cvt.u32.u64 	%r169, %rd126;
	and.b32  	%r170, %r169, %r163;
	shl.b32 	%r171, %r170, 2;
	add.s32 	%r172, %r159, %r171;
	atom.shared.add.u32 	%r173, [%r172], 1;
	shr.u64 	%rd127, %rd90, %r353;
	cvt.u32.u64 	%r174, %rd127;
	and.b32  	%r175, %r174, %r163;
	shl.b32 	%r176, %r175, 2;
	add.s32 	%r177, %r159, %r176;
	atom.shared.add.u32 	%r178, [%r177], 1;
	shr.u64 	%rd128, %rd89, %r353;
	cvt.u32.u64 	%r179, %rd128;
	and.b32  	%r180, %r179, %r163;
	shl.b32 	%r181, %r180, 2;
	add.s32 	%r182, %r159, %r181;
	atom.shared.add.u32 	%r183, [%r182], 1;
	shr.u64 	%rd129, %rd88, %r353;
	cvt.u32.u64 	%r184, %rd129;
	and.b32  	%r185, %r184, %r163;
	shl.b32 	%r186, %r185, 2;
	add.s32 	%r187, %r159, %r186;
	atom.shared.add.u32 	%r188, [%r187], 1;
	shr.u64 	%rd130, %rd87, %r353;
	cvt.u32.u64 	%r189, %rd130;
	and.b32  	%r190, %r189, %r163;
	shl.b32 	%r191, %r190, 2;
	add.s32 	%r192, %r159, %r191;
	atom.shared.add.u32 	%r193, [%r192], 1;
	shr.u64 	%rd131, %rd86, %r353;
	cvt.u32.u64 	%r194, %rd131;
	and.b32  	%r195, %r194, %r163;
	shl.b32 	%r196, %r195, 2;
	add.s32 	%r197, %r159, %r196;
	atom.shared.add.u32 	%r198, [%r197], 1;
	shr.u64 	%rd132, %rd85, %r353;
	cvt.u32.u64 	%r199, %rd132;
	and.b32  	%r200, %r199, %r163;
	shl.b32 	%r201, %r200, 2;
	add.s32 	%r202, %r159, %r201;
	atom.shared.add.u32 	%r203, [%r202], 1;
	shr.u64 	%rd133, %rd84, %r353;
	cvt.u32.u64 	%r204, %rd133;
	and.b32  	%r205, %r204, %r163;
	shl.b32 	%r206, %r205, 2;
	add.s32 	%r207, %r159, %r206;
	atom.shared.add.u32 	%r208, [%r207], 1;
	shr.u64 	%rd134, %rd83, %r353;
	cvt.u32.u64 	%r209, %rd134;
	and.b32  	%r210, %r209, %r163;
	shl.b32 	%r211, %r210, 2;
	add.s32 	%r212, %r159, %r211;
	atom.shared.add.u32 	%r213, [%r212], 1;
	shr.u64 	%rd135, %rd82, %r353;
	cvt.u32.u64 	%r214, %rd135;
	and.b32  	%r215, %r214, %r163;
	shl.b32 	%r216, %r215, 2;
	add.s32 	%r217, %r159, %r216;
	atom.shared.add.u32 	%r218, [%r217], 1;
	shr.u64 	%rd136, %rd81, %r353;
	cvt.u32.u64 	%r219, %rd136;
	and.b32  	%r220, %r219, %r163;
	shl.b32 	%r221, %r220, 2;
	add.s32 	%r222, %r159, %r221;
	atom.shared.add.u32 	%r223, [%r222], 1;
	shr.u64 	%rd137, %rd80, %r353;
	cvt.u32.u64 	%r224, %rd137;
	and.b32  	%r225, %r224, %r163;
	shl.b32 	%r226, %r225, 2;
	add.s32 	%r227, %r159, %r226;
	atom.shared.add.u32 	%r228, [%r227], 1;
	shr.u64 	%rd138, %rd79, %r353;
	cvt.u32.u64 	%r229, %rd138;
	and.b32  	%r230, %r229, %r163;
	shl.b32 	%r231, %r230, 2;
	add.s32 	%r232, %r159, %r231;
	atom.shared.add.u32 	%r233, [%r232], 1;
	shr.u64 	%rd139, %rd78, %r353;
	cvt.u32.u64 	%r234, %rd139;
	and.b32  	%r235, %r234, %r163;
	shl.b32 	%r236, %r235, 2;
	add.s32 	%r237, %r159, %r236;
	atom.shared.add.u32 	%r238, [%r237], 1;
	shr.u64 	%rd140, %rd77, %r353;
	cvt.u32.u64 	%r239, %rd140;
	and.b32  	%r240, %r239, %r163;
	shl.b32 	%r241, %r240, 2;
	add.s32 	%r242, %r159, %r241;
	atom.shared.add.u32 	%r243, [%r242], 1;
	add.s32 	%r353, %r353, 8;
	add.s32 	%r352, %r352, 1;
	setp.lt.s32 	%p43, %r353, %r94;
	@%p43 bra 	$L__BB6_68;
$L__BB6_69:
	add.s64 	%rd247, %rd247, %rd4;
	setp.lt.u64 	%p44, %rd247, %rd9;
	@%p44 bra 	$L__BB6_32;
$L__BB6_70:
	bar.sync 	0;
	@%p1 bra 	$L__BB6_152;
	setp.lt.u32 	%p45, %r1, 7;
	mov.b32 	%r356, 0;
	@%p45 bra 	$L__BB6_90;
	mov.b32 	%r354, 0;
$L__BB6_73:
	.pragma "nounroll";
	shl.b32 	%r246, %r354, 10;
	add.s32 	%r43, %r6, %r246;
	ld.shared.u32 	%r44, [%r43];
	setp.eq.s32 	%p46, %r44, 0;
	@%p46 bra 	$L__BB6_75;
	cvt.u32.u64 	%r247, %rd5;
	shl.b32 	%r248, %r354, 8;
	add.s32 	%r249, %r248, %r247;
	mul.wide.u32 	%rd141, %r249, 8;
	add.s64 	%rd142, %rd2, %rd141;
	cvt.u64.u32 	%rd143, %r44;
	atom.global.add.u64 	%rd144, [%rd142], %rd143;
$L__BB6_75:
	ld.shared.u32 	%r45, [%r43+1024];
	setp.eq.s32 	%p47, %r45, 0;
	@%p47 bra 	$L__BB6_77;
	cvt.u32.u64 	%r250, %rd5;
	shl.b32 	%r251, %r354, 8;
	add.s32 	%r252, %r251, %r250;
	add.s32 	%r253, %r252, 256;
	mul.wide.u32 	%rd145, %r253, 8;
	add.s64 	%rd146, %rd2, %rd145;
	cvt.u64.u32 	%rd147, %r45;
	atom.global.add.u64 	%rd148, [%rd146], %rd147;
$L__BB6_77:
	ld.shared.u32 	%r46, [%r43+2048];
	setp.eq.s32 	%p48, %r46, 0;
	@%p48 bra 	$L__BB6_79;
	cvt.u32.u64 	%r254, %rd5;
	shl.b32 	%r255, %r354, 8;
	add.s32 	%r256, %r255, %r254;
	add.s32 	%r257, %r256, 512;
	mul.wide.u32 	%rd149, %r257, 8;
	add.s64 	%rd150, %rd2, %rd149;
	cvt.u64.u32 	%rd151, %r46;
	atom.global.add.u64 	%rd152, [%rd150], %rd151;
$L__BB6_79:
	ld.shared.u32 	%r47, [%r43+3072];
	setp.eq.s32 	%p49, %r47, 0;
	@%p49 bra 	$L__BB6_81;
	cvt.u32.u64 	%r258, %rd5;
	shl.b32 	%r259, %r354, 8;
	add.s32 	%r260, %r259, %r258;
	add.s32 	%r261, %r260, 768;
	mul.wide.u32 	%rd153, %r261, 8;
	add.s64 	%rd154, %rd2, %rd153;
	cvt.u64.u32 	%rd155, %r47;
	atom.global.add.u64 	%rd156, [%rd154], %rd155;
$L__BB6_81:
	ld.shared.u32 	%r48, [%r43+4096];
	setp.eq.s32 	%p50, %r48, 0;
	@%p50 bra 	$L__BB6_83;
	cvt.u32.u64 	%r262, %rd5;
	shl.b32 	%r263, %r354, 8;
	add.s32 	%r264, %r263, %r262;
	add.s32 	%r265, %r264, 1024;
	mul.wide.u32 	%rd157, %r265, 8;
	add.s64 	%rd158, %rd2, %rd157;
	cvt.u64.u32 	%rd159, %r48;
	atom.global.add.u64 	%rd160, [%rd158], %rd159;
$L__BB6_83:
	ld.shared.u32 	%r49, [%r43+5120];
	setp.eq.s32 	%p51, %r49, 0;
	@%p51 bra 	$L__BB6_85;
	cvt.u32.u64 	%r266, %rd5;
	shl.b32 	%r267, %r354, 8;
	add.s32 	%r268, %r267, %r266;
	add.s32 	%r269, %r268, 1280;
	mul.wide.u32 	%rd161, %r269, 8;
	add.s64 	%rd162, %rd2, %rd161;
	cvt.u64.u32 	%rd163, %r49;
	atom.global.add.u64 	%rd164, [%rd162], %rd163;
$L__BB6_85:
	ld.shared.u32 	%r50, [%r43+6144];
	setp.eq.s32 	%p52, %r50, 0;
	@%p52 bra 	$L__BB6_87;
	cvt.u32.u64 	%r270, %rd5;
	shl.b32 	%r271, %r354, 8;
	add.s32 	%r272, %r271, %r270;
	add.s32 	%r273, %r272, 1536;
	mul.wide.u32 	%rd165, %r273, 8;
	add.s64 	%rd166, %rd2, %rd165;
	cvt.u64.u32 	%rd167, %r50;
	atom.global.add.u64 	%rd168, [%rd166], %rd167;
$L__BB6_87:
	ld.shared.u32 	%r51, [%r43+7168];
	setp.eq.s32 	%p53, %r51, 0;
	@%p53 bra 	$L__BB6_89;
	cvt.u32.u64 	%r274, %rd5;
	shl.b32 	%r275, %r354, 8;
	add.s32 	%r276, %r275, %r274;
	add.s32 	%r277, %r276, 1792;
	mul.wide.u32 	%rd169, %r277, 8;
	add.s64 	%rd170, %rd2, %rd169;
	cvt.u64.u32 	%rd171, %r51;
	atom.global.add.u64 	%rd172, [%rd170], %rd171;
$L__BB6_89:
	add.s32 	%r354, %r354, 8;
	setp.ne.s32 	%p54, %r354, %r14;
	mov.u32 	%r356, %r14;
	@%p54 bra 	$L__BB6_73;
$L__BB6_90:
	add.s32 	%r54, %r5, -1;
	setp.eq.s32 	%p55, %r3, 0;
	@%p55 bra 	$L__BB6_111;
	setp.lt.u32 	%p56, %r4, 3;
	@%p56 bra 	$L__BB6_101;
	shl.b32 	%r278, %r356, 10;
	add.s32 	%r55, %r6, %r278;
	ld.shared.u32 	%r56, [%r55];
	setp.eq.s32 	%p57, %r56, 0;
	@%p57 bra 	$L__BB6_94;
	cvt.u32.u64 	%r279, %rd5;
	shl.b32 	%r280, %r356, 8;
	add.s32 	%r281, %r280, %r279;
	mul.wide.u32 	%rd173, %r281, 8;
	add.s64 	%rd174, %rd2, %rd173;
	cvt.u64.u32 	%rd175, %r56;
	atom.global.add.u64 	%rd176, [%rd174], %rd175;
$L__BB6_94:
	ld.shared.u32 	%r57, [%r55+1024];
	setp.eq.s32 	%p58, %r57, 0;
	@%p58 bra 	$L__BB6_96;
	cvt.u32.u64 	%r282, %rd5;
	shl.b32 	%r283, %r356, 8;
	add.s32 	%r284, %r283, %r282;
	add.s32 	%r285, %r284, 256;
	mul.wide.u32 	%rd177, %r285, 8;
	add.s64 	%rd178, %rd2, %rd177;
	cvt.u64.u32 	%rd179, %r57;
	atom.global.add.u64 	%rd180, [%rd178], %rd179;
$L__BB6_96:
	ld.shared.u32 	%r58, [%r55+2048];
	setp.eq.s32 	%p59, %r58, 0;
	@%p59 bra 	$L__BB6_98;
	cvt.u32.u64 	%r286, %rd5;
	shl.b32 	%r287, %r356, 8;
	add.s32 	%r288, %r287, %r286;
	add.s32 	%r289, %r288, 512;
	mul.wide.u32 	%rd181, %r289, 8;
	add.s64 	%rd182, %rd2, %rd181;
	cvt.u64.u32 	%rd183, %r58;
	atom.global.add.u64 	%rd184, [%rd182], %rd183;
$L__BB6_98:
	ld.shared.u32 	%r59, [%r55+3072];
	setp.eq.s32 	%p60, %r59, 0;
	@%p60 bra 	$L__BB6_100;
	cvt.u32.u64 	%r290, %rd5;
	shl.b32 	%r291, %r356, 8;
	add.s32 	%r292, %r291, %r290;
	add.s32 	%r293, %r292, 768;
	mul.wide.u32 	%rd185, %r293, 8;
	add.s64 	%rd186, %rd2, %rd185;
	cvt.u64.u32 	%rd187, %r59;
	atom.global.add.u64 	%rd188, [%rd186], %rd187;
$L__BB6_100:
	add.s32 	%r356, %r356, 4;
$L__BB6_101:
	setp.eq.s32 	%p61, %r5, 0;
	@%p61 bra 	$L__BB6_111;
	setp.eq.s32 	%p62, %r54, 0;
	@%p62 bra 	$L__BB6_108;
	shl.b32 	%r294, %r356, 10;
	add.s32 	%r62, %r6, %r294;
	ld.shared.u32 	%r63, [%r62];
	setp.eq.s32 	%p63, %r63, 0;
	@%p63 bra 	$L__BB6_105;
	cvt.u32.u64 	%r295, %rd5;
	shl.b32 	%r296, %r356, 8;
	add.s32 	%r297, %r296, %r295;
	mul.wide.u32 	%rd189, %r297, 8;
	add.s64 	%rd190, %rd2, %rd189;
	cvt.u64.u32 	%rd191, %r63;
	atom.global.add.u64 	%rd192, [%rd190], %rd191;
$L__BB6_105:
	ld.shared.u32 	%r64, [%r62+1024];
	setp.eq.s32 	%p64, %r64, 0;
	@%p64 bra 	$L__BB6_107;
	cvt.u32.u64 	%r298, %rd5;
	shl.b32 	%r299, %r356, 8;
	add.s32 	%r300, %r299, %r298;
	add.s32 	%r301, %r300, 256;
	mul.wide.u32 	%rd193, %r301, 8;
	add.s64 	%rd194, %rd2, %rd193;
	cvt.u64.u32 	%rd195, %r64;
	atom.global.add.u64 	%rd196, [%rd194], %rd195;
$L__BB6_107:
	add.s32 	%r356, %r356, 2;
$L__BB6_108:
	setp.eq.s32 	%p65, %r15, 0;
	@%p65 bra 	$L__BB6_111;
	shl.b32 	%r302, %r356, 10;
	add.s32 	%r303, %r6, %r302;
	ld.shared.u32 	%r67, [%r303];
	setp.eq.s32 	%p66, %r67, 0;
	@%p66 bra 	$L__BB6_111;
	cvt.u32.u64 	%r304, %rd5;
	shl.b32 	%r305, %r356, 8;
	add.s32 	%r306, %r305, %r304;
	mul.wide.u32 	%rd197, %r306, 8;
	add.s64 	%rd198, %rd2, %rd197;
	cvt.u64.u32 	%rd199, %r67;
	atom.global.add.u64 	%rd200, [%rd198], %rd199;
$L__BB6_111:
	cvt.u32.u64 	%r307, %rd5;
	setp.gt.u32 	%p67, %r307, 127;
	@%p67 bra 	$L__BB6_152;
	setp.lt.u32 	%p68, %r1, 7;
	mov.b32 	%r360, 0;
	@%p68 bra 	$L__BB6_131;
	mov.b32 	%r358, 0;
$L__BB6_114:
	.pragma "nounroll";
	shl.b32 	%r311, %r358, 10;
	add.s32 	%r69, %r6, %r311;
	ld.shared.u32 	%r70, [%r69+512];
	setp.eq.s32 	%p69, %r70, 0;
	shl.b32 	%r312, %r358, 8;
	add.s32 	%r313, %r312, %r307;
	mul.wide.u32 	%rd201, %r313, 8;
	add.s64 	%rd94, %rd2, %rd201;
	@%p69 bra 	$L__BB6_116;
	cvt.u64.u32 	%rd202, %r70;
	atom.global.add.u64 	%rd203, [%rd94+1024], %rd202;
$L__BB6_116:
	ld.shared.u32 	%r71, [%r69+1536];
	setp.eq.s32 	%p70, %r71, 0;
	@%p70 bra 	$L__BB6_118;
	cvt.u64.u32 	%rd204, %r71;
	atom.global.add.u64 	%rd205, [%rd94+3072], %rd204;
$L__BB6_118:
	ld.shared.u32 	%r72, [%r69+2560];
	setp.eq.s32 	%p71, %r72, 0;
	@%p71 bra 	$L__BB6_120;
	cvt.u64.u32 	%rd206, %r72;
	atom.global.add.u64 	%rd207, [%rd94+5120], %rd206;
$L__BB6_120:
	ld.shared.u32 	%r73, [%r69+3584];
	setp.eq.s32 	%p72, %r73, 0;
	@%p72 bra 	$L__BB6_122;
	cvt.u64.u32 	%rd208, %r73;
	atom.global.add.u64 	%rd209, [%rd94+7168], %rd208;
$L__BB6_122:
	ld.shared.u32 	%r74, [%r69+4608];
	setp.eq.s32 	%p73, %r74, 0;
	@%p73 bra 	$L__BB6_124;
	cvt.u64.u32 	%rd210, %r74;
	atom.global.add.u64 	%rd211, [%rd94+9216], %rd210;
$L__BB6_124:
	ld.shared.u32 	%r75, [%r69+5632];
	setp.eq.s32 	%p74, %r75, 0;
	@%p74 bra 	$L__BB6_126;
	cvt.u64.u32 	%rd212, %r75;
	atom.global.add.u64 	%rd213, [%rd94+11264], %rd212;
$L__BB6_126:
	ld.shared.u32 	%r76, [%r69+6656];
	setp.eq.s32 	%p75, %r76, 0;
	@%p75 bra 	$L__BB6_128;
	cvt.u64.u32 	%rd214, %r76;
	atom.global.add.u64 	%rd215, [%rd94+13312], %rd214;
$L__BB6_128:
	ld.shared.u32 	%r77, [%r69+7680];
	setp.eq.s32 	%p76, %r77, 0;
	@%p76 bra 	$L__BB6_130;
	cvt.u64.u32 	%rd216, %r77;
	atom.global.add.u64 	%rd217, [%rd94+15360], %rd216;
$L__BB6_130:
	add.s32 	%r358, %r358, 8;
	setp.ne.s32 	%p77, %r358, %r14;
	mov.u32 	%r360, %r14;
	@%p77 bra 	$L__BB6_114;
$L__BB6_131:
	setp.eq.s32 	%p78, %r3, 0;
	@%p78 bra 	$L__BB6_152;
	setp.lt.u32 	%p79, %r4, 3;
	@%p79 bra 	$L__BB6_142;
	shl.b32 	%r314, %r360, 10;
	add.s32 	%r80, %r6, %r314;
	ld.shared.u32 	%r81, [%r80+512];
	setp.eq.s32 	%p80, %r81, 0;
	@%p80 bra 	$L__BB6_135;
	shl.b32 	%r316, %r360, 8;
	add.s32 	%r317, %r316, %r307;
	mul.wide.u32 	%rd218, %r317, 8;
	add.s64 	%rd219, %rd2, %rd218;
	cvt.u64.u32 	%rd220, %r81;
	atom.global.add.u64 	%rd221, [%rd219+1024], %rd220;
$L__BB6_135:
	ld.shared.u32 	%r82, [%r80+1536];
	setp.eq.s32 	%p81, %r82, 0;
	@%p81 bra 	$L__BB6_137;
	shl.b32 	%r319, %r360, 8;
	add.s32 	%r320, %r319, %r307;
	add.s32 	%r321, %r320, 256;
	mul.wide.u32 	%rd222, %r321, 8;
	add.s64 	%rd223, %rd2, %rd222;
	cvt.u64.u32 	%rd224, %r82;
	atom.global.add.u64 	%rd225, [%rd223+1024], %rd224;
$L__BB6_137:
	ld.shared.u32 	%r83, [%r80+2560];
	setp.eq.s32 	%p82, %r83, 0;
	@%p82 bra 	$L__BB6_139;
	shl.b32 	%r323, %r360, 8;
	add.s32 	%r324, %r323, %r307;
	add.s32 	%r325, %r324, 512;
	mul.wide.u32 	%rd226, %r325, 8;
	add.s64 	%rd227, %rd2, %rd226;
	cvt.u64.u32 	%rd228, %r83;
	atom.global.add.u64 	%rd229, [%rd227+1024], %rd228;
$L__BB6_139:
	ld.shared.u32 	%r84, [%r80+3584];
	setp.eq.s32 	%p83, %r84, 0;
	@%p83 bra 	$L__BB6_141;
	shl.b32 	%r327, %r360, 8;
	add.s32 	%r328, %r327, %r307;
	add.s32 	%r329, %r328, 768;
	mul.wide.u32 	%rd230, %r329, 8;
	add.s64 	%rd231, %rd2, %rd230;
	cvt.u64.u32 	%rd232, %r84;
	atom.global.add.u64 	%rd233, [%rd231+1024], %rd232;
$L__BB6_141:
	add.s32 	%r360, %r360, 4;
$L__BB6_142:
	setp.eq.s32 	%p84, %r5, 0;
	@%p84 bra 	$L__BB6_152;
	setp.eq.s32 	%p85, %r54, 0;
	@%p85 bra 	$L__BB6_149;
	shl.b32 	%r330, %r360, 10;
	add.s32 	%r87, %r6, %r330;
	ld.shared.u32 	%r88, [%r87+512];
	setp.eq.s32 	%p86, %r88, 0;
	@%p86 bra 	$L__BB6_146;
	shl.b32 	%r332, %r360, 8;
	add.s32 	%r333, %r332, %r307;
	mul.wide.u32 	%rd234, %r333, 8;
	add.s64 	%rd235, %rd2, %rd234;
	cvt.u64.u32 	%rd236, %r88;
	atom.global.add.u64 	%rd237, [%rd235+1024], %rd236;
$L__BB6_146:
	ld.shared.u32 	%r89, [%r87+1536];
	setp.eq.s32 	%p87, %r89, 0;
	@%p87 bra 	$L__BB6_148;
	shl.b32 	%r335, %r360, 8;
	add.s32 	%r336, %r335, %r307;
	add.s32 	%r337, %r336, 256;
	mul.wide.u32 	%rd238, %r337, 8;
	add.s64 	%rd239, %rd2, %rd238;
	cvt.u64.u32 	%rd240, %r89;
	atom.global.add.u64 	%rd241, [%rd239+1024], %rd240;
$L__BB6_148:
	add.s32 	%r360, %r360, 2;
$L__BB6_149:
	setp.eq.s32 	%p88, %r15, 0;
	@%p88 bra 	$L__BB6_152;
	shl.b32 	%r338, %r360, 10;
	add.s32 	%r339, %r6, %r338;
	ld.shared.u32 	%r92, [%r339+512];
	setp.eq.s32 	%p89, %r92, 0;
	@%p89 bra 	$L__BB6_152;
	shl.b32 	%r341, %r360, 8;
	add.s32 	%r342, %r341, %r307;
	mul.wide.u32 	%rd242, %r342, 8;
	add.s64 	%rd243, %rd2, %rd242;
	cvt.u64.u32 	%rd244, %r92;
	atom.global.add.u64 	%rd245, [%rd243+1024], %rd244;
$L__BB6_152:
	bar.sync 	0;
	add.s64 	%rd246, %rd246, 1;
	setp.ne.s64 	%p90, %rd246, %rd6;
	@%p90 bra 	$L__BB6_2;
$L__BB6_153:
	ret;

}
	// .globl	_ZN3cub18CUB_300001_SM_10006detail10radix_sort33DeviceRadixSortExclusiveSumKernelINS1_5radix10policy_hubIxxyE10Policy1000EyEEvPT0_
.visible .entry _ZN3cub18CUB_300001_SM_10006detail10radix_sort33DeviceRadixSortExclusiveSumKernelINS1_5radix10policy_hubIxxyE10Policy1000EyEEvPT0_(
	.param .u64 .ptr .align 1 _ZN3cub18CUB_300001_SM_10006detail10radix_sort33DeviceRadixSortExclusiveSumKernelINS1_5radix10policy_hubIxxyE10Policy1000EyEEvPT0__param_0
)
{
	.reg .pred 	%p<4>;
	.reg .b32 	%r<28>;
	.reg .b64 	%rd<54>;
	// demoted variable
	.shared .align 16 .b8 _ZZN3cub18CUB_300001_SM_10006detail10radix_sort33DeviceRadixSortExclusiveSumKernelINS1_5radix10policy_hubIxxyE10Policy1000EyEEvPT0_E12temp_storage[2336];
	ld.param.u64 	%rd5, [_ZN3cub18CUB_300001_SM_10006detail10radix_sort33DeviceRadixSortExclusiveSumKernelINS1_5radix10policy_hubIxxyE10Policy1000EyEEvPT0__param_0];
	cvta.to.global.u64 	%rd6, %rd5;
	mov.u32 	%r3, %ctaid.x;
	shl.b32 	%r4, %r3, 8;
	mov.u32 	%r1, %tid.x;
	setp.gt.u32 	%p1, %r1, 255;
	add.s32 	%r5, %r4, %r1;
	mul.wide.s32 	%rd7, %r5, 8;
	add.s64 	%rd1, %rd6, %rd7;
	@%p1 bra 	$L__BB7_2;
	ld.global.u64 	%rd53, [%rd1];
$L__BB7_2:
	shr.u32 	%r6, %r1, 3;
	add.s32 	%r7, %r6, %r1;
	shl.b32 	%r8, %r7, 3;
	mov.u32 	%r9, _ZZN3cub18CUB_300001_SM_10006detail10radix_sort33DeviceRadixSortExclusiveSumKernelINS1_5radix10policy_hubIxxyE10Policy1000EyEEvPT0_E12temp_storage;
	add.s32 	%r10, %r9, %r8;
	add.s32 	%r2, %r10, 16;
	st.shared.u64 	[%r10+16], %rd53;
	bar.sync 	0;
	setp.gt.u32 	%p2, %r1, 31;
	@%p2 bra 	$L__BB7_4;
	mad.lo.s32 	%r27, %r1, 72, %r9;
	ld.shared.u64 	%rd23, [%r27+16];
	ld.shared.u64 	%rd24, [%r27+24];
	ld.shared.u64 	%rd25, [%r27+32];
	ld.shared.u64 	%rd26, [%r27+40];
	ld.shared.u64 	%rd27, [%r27+48];
	ld.shared.u64 	%rd28, [%r27+56];
	ld.shared.u64 	%rd29, [%r27+64];
	ld.shared.u64 	%rd30, [%r27+72];
	add.s64 	%rd31, %rd24, %rd23;
	add.s64 	%rd32, %rd31, %rd25;
	add.s64 	%rd33, %rd32, %rd26;
	add.s64 	%rd34, %rd33, %rd27;
	add.s64 	%rd35, %rd34, %rd28;
	add.s64 	%rd36, %rd35, %rd29;
	add.s64 	%rd10, %rd36, %rd30;
	mov.b32 	%r11, 1;
	mov.b32 	%r24, 0;
	mov.b32 	%r25, -1;
	// begin inline asm
	{  .reg .u64 r0;  .reg .u32 lo;  .reg .u32 hi;  .reg .pred p;  mov.b64 {lo, hi}, %rd10;  shfl.sync.up.b32 lo|p, lo, %r11, %r24, %r25;  shfl.sync.up.b32 hi|p, hi, %r11, %r24, %r25;  mov.b64 r0, {lo, hi};  @p add.u64 r0, r0, %rd10;  mov.u64 %rd8, r0;}
	// end inline asm
	mov.b32 	%r14, 2;
	// begin inline asm
	{  .reg .u64 r0;  .reg .u32 lo;  .reg .u32 hi;  .reg .pred p;  mov.b64 {lo, hi}, %rd8;  shfl.sync.up.b32 lo|p, lo, %r14, %r24, %r25;  shfl.sync.up.b32 hi|p, hi, %r14, %r24, %r25;  mov.b64 r0, {lo, hi};  @p add.u64 r0, r0, %rd8;  mov.u64 %rd11, r0;}
	// end inline asm
	mov.b32 	%r17, 4;
	// begin inline asm
	{  .reg .u64 r0;  .reg .u32 lo;  .reg .u32 hi;  .reg .pred p;  mov.b64 {lo, hi}, %rd11;  shfl.sync.up.b32 lo|p, lo, %r17, %r24, %r25;  shfl.sync.up.b32 hi|p, hi, %r17, %r24, %r25;  mov.b64 r0, {lo, hi};  @p add.u64 r0, r0, %rd11;  mov.u64 %rd14, r0;}
	// end inline asm
	mov.b32 	%r20, 8;
	// begin inline asm
	{  .reg .u64 r0;  .reg .u32 lo;  .reg .u32 hi;  .reg .pred p;  mov.b64 {lo, hi}, %rd14;  shfl.sync.up.b32 lo|p, lo, %r20, %r24, %r25;  shfl.sync.up.b32 hi|p, hi, %r20, %r24, %r25;  mov.b64 r0, {lo, hi};  @p add.u64 r0, r0, %rd14;  mov.u64 %rd17, r0;}
	// end inline asm
	mov.b32 	%r23, 16;
	// begin inline asm
	{  .reg .u64 r0;  .reg .u32 lo;  .reg .u32 hi;  .reg .pred p;  mov.b64 {lo, hi}, %rd17;  shfl.sync.up.b32 lo|p, lo, %r23, %r24, %r25;  shfl.sync.up.b32 hi|p, hi, %r23, %r24, %r25;  mov.b64 r0, {lo, hi};  @p add.u64 r0, r0, %rd17;  mov.u64 %rd20, r0;}
	// end inline asm
	sub.s64 	%rd37, %rd20, %rd10;
	ld.shared.u64 	%rd38, [%r27+16];
	ld.shared.u64 	%rd39, [%r27+24];
	ld.shared.u64 	%rd40, [%r27+32];
	ld.shared.u64 	%rd41, [%r27+40];
	ld.shared.u64 	%rd42, [%r27+48];
	ld.shared.u64 	%rd43, [%r27+56];
	ld.shared.u64 	%rd44, [%r27+64];
	add.s64 	%rd45, %rd38, %rd37;
	add.s64 	%rd46, %rd39, %rd45;
	add.s64 	%rd47, %rd40, %rd46;
	add.s64 	%rd48, %rd41, %rd47;
	add.s64 	%rd49, %rd42, %rd48;
	add.s64 	%rd50, %rd43, %rd49;
	add.s64 	%rd51, %rd44, %rd50;
	st.shared.u64 	[%r27+16], %rd37;
	st.shared.u64 	[%r27+24], %rd45;
	st.shared.u64 	[%r27+32], %rd46;
	st.shared.u64 	[%r27+40], %rd47;
	st.shared.u64 	[%r27+48], %rd48;
	st.shared.u64 	[%r27+56], %rd49;
	st.shared.u64 	[%r27+64], %rd50;
	st.shared.u64 	[%r27+72], %rd51;
$L__BB7_4:
	setp.gt.u32 	%p3, %r1, 255;
	bar.sync 	0;
	@%p3 bra 	$L__BB7_6;
	ld.shared.u64 	%rd52, [%r2];
	st.global.u64 	[%rd1], %rd52;
$L__BB7_6:
	ret;

}
	// .globl	_ZN3cub18CUB_300001_SM_10006detail10radix_sort29DeviceRadixSortOnesweepKernelINS1_5radix10policy_hubIxxyE10Policy1000ELNS0_9SortOrderE0ExxyiiNS1_21identity_decomposer_tEEEvPT5_SB_PT3_PKSC_PT1_PKSG_PT2_PKSK_T4_iiT6_
.visible .entry _ZN3cub18CUB_300001_SM_10006detail10radix_sort29DeviceRadixSortOnesweepKernelINS1_5radix10policy_hubIxxyE10Policy1000ELNS0_9SortOrderE0ExxyiiNS1_21identity_decomposer_tEEEvPT5_SB_PT3_PKSC_PT1_PKSG_PT2_PKSK_T4_iiT6_(
	.param .u64 .ptr .align 1 _ZN3cub18CUB_300001_SM_10006detail10radix_sort29DeviceRadixSortOnesweepKernelINS1_5radix10policy_hubIxxyE10Policy1000ELNS0_9SortOrderE0ExxyiiNS1_21identity_decomposer_tEEEvPT5_SB_PT3_PKSC_PT1_PKSG_PT2_PKSK_T4_iiT6__param_0,
	.param .u64 .ptr .align 1 _ZN3cub18CUB_300001_SM_10006detail10radix_sort29DeviceRadixSortOnesweepKernelINS1_5radix10policy_hubIxxyE10Policy1000ELNS0_9SortOrderE0ExxyiiNS1_21identity_decomposer_tEEEvPT5_SB_PT3_PKSC_PT1_PKSG_PT2_PKSK_T4_iiT6__param_1,
	.param .u64 .ptr .align 1 _ZN3cub18CUB_300001_SM_10006detail10radix_sort29DeviceRadixSortOnesweepKernelINS1_5radix10policy_hubIxxyE10Policy1000ELNS0_9SortOrderE0ExxyiiNS1_21identity_decomposer_tEEEvPT5_SB_PT3_PKSC_PT1_PKSG_PT2_PKSK_T4_iiT6__param_2,
	.param .u64 .ptr .align 1 _ZN3cub18CUB_300001_SM_10006detail10radix_sort29DeviceRadixSortOnesweepKernelINS1_5radix10policy_hubIxxyE10Policy1000ELNS0_9SortOrderE0ExxyiiNS1_21identity_decomposer_tEEEvPT5_SB_PT3_PKSC_PT1_PKSG_PT2_PKSK_T4_iiT6__param_3,
	.param .u64 .ptr .align 1 _ZN3cub18CUB_300001_SM_10006detail10radix_sort29DeviceRadixSortOnesweepKernelINS1_5radix10policy_hubIxxyE10Policy1000ELNS0_9SortOrderE0ExxyiiNS1_21identity_decomposer_tEEEvPT5_SB_PT3_PKSC_PT1_PKSG_PT2_PKSK_T4_iiT6__param_4,
	.param .u64 .ptr .align 1 _ZN3cub18CUB_300001_SM_10006detail10radix_sort29DeviceRadixSortOnesweepKernelINS1_5radix10policy_hubIxxyE10Policy1000ELNS0_9SortOrderE0ExxyiiNS1_21identity_decomposer_tEEEvPT5_SB_PT3_PKSC_PT1_PKSG_PT2_PKSK_T4_iiT6__param_5,
	.param .u64 .ptr .align 1 _ZN3cub18CUB_300001_SM_10006detail10radix_sort29DeviceRadixSortOnesweepKernelINS1_5radix10policy_hubIxxyE10Policy1000ELNS0_9SortOrderE0ExxyiiNS1_21identity_decomposer_tEEEvPT5_SB_PT3_PKSC_PT1_PKSG_PT2_PKSK_T4_iiT6__param_6,
	.param .u64 .ptr .align 1 _ZN3cub18CUB_300001_SM_10006detail10radix_sort29DeviceRadixSortOnesweepKernelINS1_5radix10policy_hubIxxyE10Policy1000ELNS0_9SortOrderE0ExxyiiNS1_21identity_decomposer_tEEEvPT5_SB_PT3_PKSC_PT1_PKSG_PT2_PKSK_T4_iiT6__param_7,
	.param .u32 _ZN3cub18CUB_300001_SM_10006detail10radix_sort29DeviceRadixSortOnesweepKernelINS1_5radix10policy_hubIxxyE10Policy1000ELNS0_9SortOrderE0ExxyiiNS1_21identity_decomposer_tEEEvPT5_SB_PT3_PKSC_PT1_PKSG_PT2_PKSK_T4_iiT6__param_8,
	.param .u32 _ZN3cub18CUB_300001_SM_10006detail10radix_sort29DeviceRadixSortOnesweepKernelINS1_5radix10policy_hubIxxyE10Policy1000ELNS0_9SortOrderE0ExxyiiNS1_21identity_decomposer_tEEEvPT5_SB_PT3_PKSC_PT1_PKSG_PT2_PKSK_T4_iiT6__param_9,
	.param .u32 _ZN3cub18CUB_300001_SM_10006detail10radix_sort29DeviceRadixSortOnesweepKernelINS1_5radix10policy_hubIxxyE10Policy1000ELNS0_9SortOrderE0ExxyiiNS1_21identity_decomposer_tEEEvPT5_SB_PT3_PKSC_PT1_PKSG_PT2_PKSK_T4_iiT6__param_10,
	.param .align 1 .b8 _ZN3cub18CUB_300001_SM_10006detail10radix_sort29DeviceRadixSortOnesweepKernelINS1_5radix10policy_hubIxxyE10Policy1000ELNS0_9SortOrderE0ExxyiiNS1_21identity_decomposer_tEEEvPT5_SB_PT3_PKSC_PT1_PKSG_PT2_PKSK_T4_iiT6__param_11[1]
)
.maxntid 384
{
	.reg .pred 	%p<159>;
	.reg .b32 	%r<1251>;
	.reg .b64 	%rd<715>;
	// demoted variable
	.shared .align 16 .b8 _ZZN3cub18CUB_300001_SM_10006detail10radix_sort29DeviceRadixSortOnesweepKernelINS1_5radix10policy_hubIxxyE10Policy1000ELNS0_9SortOrderE0ExxyiiNS1_21identity_decomposer_tEEEvPT5_SB_PT3_PKSC_PT1_PKSG_PT2_PKSK_T4_iiT6_E1s[38912];
	ld.param.u64 	%rd208, [_ZN3cub18CUB_300001_SM_10006detail10radix_sort29DeviceRadixSortOnesweepKernelINS1_5radix10policy_hubIxxyE10Policy1000ELNS0_9SortOrderE0ExxyiiNS1_21identity_decomposer_tEEEvPT5_SB_PT3_PKSC_PT1_PKSG_PT2_PKSK_T4_iiT6__param_0];
	ld.param.u64 	%rd204, [_ZN3cub18CUB_300001_SM_10006detail10radix_sort29DeviceRadixSortOnesweepKernelINS1_5radix10policy_hubIxxyE10Policy1000ELNS0_9SortOrderE0ExxyiiNS1_21identity_decomposer_tEEEvPT5_SB_PT3_PKSC_PT1_PKSG_PT2_PKSK_T4_iiT6__param_1];
	ld.param.u64 	%rd209, [_ZN3cub18CUB_300001_SM_10006detail10radix_sort29DeviceRadixSortOnesweepKernelINS1_5radix10policy_hubIxxyE10Policy1000ELNS0_9SortOrderE0ExxyiiNS1_21identity_decomposer_tEEEvPT5_SB_PT3_PKSC_PT1_PKSG_PT2_PKSK_T4_iiT6__param_4];
	ld.param.u64 	%rd210, [_ZN3cub18CUB_300001_SM_10006detail10radix_sort29DeviceRadixSortOnesweepKernelINS1_5radix10policy_hubIxxyE10Policy1000ELNS0_9SortOrderE0ExxyiiNS1_21identity_decomposer_tEEEvPT5_SB_PT3_PKSC_PT1_PKSG_PT2_PKSK_T4_iiT6__param_5];
	ld.param.u64 	%rd211, [_ZN3cub18CUB_300001_SM_10006detail10radix_sort29DeviceRadixSortOnesweepKernelINS1_5radix10policy_hubIxxyE10Policy1000ELNS0_9SortOrderE0ExxyiiNS1_21identity_decomposer_tEEEvPT5_SB_PT3_PKSC_PT1_PKSG_PT2_PKSK_T4_iiT6__param_6];
	ld.param.u32 	%r159, [_ZN3cub18CUB_300001_SM_10006detail10radix_sort29DeviceRadixSortOnesweepKernelINS1_5radix10policy_hubIxxyE10Policy1000ELNS0_9SortOrderE0ExxyiiNS1_21identity_decomposer_tEEEvPT5_SB_PT3_PKSC_PT1_PKSG_PT2_PKSK_T4_iiT6__param_8];
	ld.param.u32 	%r161, [_ZN3cub18CUB_300001_SM_10006detail10radix_sort29DeviceRadixSortOnesweepKernelINS1_5radix10policy_hubIxxyE10Policy1000ELNS0_9SortOrderE0ExxyiiNS1_21identity_decomposer_tEEEvPT5_SB_PT3_PKSC_PT1_PKSG_PT2_PKSK_T4_iiT6__param_10];
	cvta.to.global.u64 	%rd1, %rd211;
	cvta.to.global.u64 	%rd2, %rd209;
	cvta.to.global.u64 	%rd3, %rd208;
	cvta.to.global.u64 	%rd4, %rd210;
	mov.u32 	%r1, %tid.x;
	shr.u32 	%r2, %r1, 5;
	// begin inline asm
	mov.u32 %r162, %laneid;
	// end inline asm
	setp.ne.s32 	%p1, %r1, 0;
	@%p1 bra 	$L__BB8_2;
	cvta.to.global.u64 	%rd212, %rd204;
	atom.global.add.u32 	%r163, [%rd212], 1;
	st.shared.u32 	[_ZZN3cub18CUB_300001_SM_10006detail10radix_sort29DeviceRadixSortOnesweepKernelINS1_5radix10policy_hubIxxyE10Policy1000ELNS0_9SortOrderE0ExxyiiNS1_21identity_decomposer_tEEEvPT5_SB_PT3_PKSC_PT1_PKSG_PT2_PKSK_T4_iiT6_E1s+36864], %r163;
$L__BB8_2:
	bar.sync 	0;
	ld.shared.u32 	%r4, [_ZZN3cub18CUB_300001_SM_10006detail10radix_sort29DeviceRadixSortOnesweepKernelINS1_5radix10policy_hubIxxyE10Policy1000ELNS0_9SortOrderE0ExxyiiNS1_21identity_decomposer_tEEEvPT5_SB_PT3_PKSC_PT1_PKSG_PT2_PKSK_T4_iiT6_E1s+36864];
	mul.lo.s32 	%r164, %r4, 4608;
	add.s32 	%r5, %r164, 4608;
	setp.gt.s32 	%p2, %r5, %r159;
	cvt.s64.s32 	%rd5, %r164;
	@%p2 bra 	$L__BB8_4;
	and.b32  	%r165, %r1, 31;
	and.b32  	%r166, %r1, 992;
	mul.lo.s32 	%r167, %r166, 12;
	or.b32  	%r168, %r167, %r165;
	cvt.u64.u32 	%rd213, %r168;
	add.s64 	%rd214, %rd213, %rd5;
	shl.b64 	%rd215, %rd214, 3;
	add.s64 	%rd216, %rd4, %rd215;
	ld.global.u64 	%rd654, [%rd216];
	ld.global.u64 	%rd653, [%rd216+256];
	ld.global.u64 	%rd652, [%rd216+512];
	ld.global.u64 	%rd651, [%rd216+768];
	ld.global.u64 	%rd650, [%rd216+1024];
	ld.global.u64 	%rd649, [%rd216+1280];
	ld.global.u64 	%rd648, [%rd216+1536];
	ld.global.u64 	%rd647, [%rd216+1792];
	ld.global.u64 	%rd646, [%rd216+2048];
	ld.global.u64 	%rd645, [%rd216+2304];
	ld.global.u64 	%rd644, [%rd216+2560];
	ld.global.u64 	%rd643, [%rd216+2816];
	bra.uni 	$L__BB8_28;
$L__BB8_4:
	cvt.u32.u64 	%r169, %rd5;
	sub.s32 	%r6, %r159, %r169;
	and.b32  	%r170, %r1, 31;
	and.b32  	%r171, %r1, 992;
	mul.lo.s32 	%r172, %r171, 12;
	or.b32  	%r7, %r172, %r170;
	setp.ge.s32 	%p3, %r7, %r6;
	cvt.u64.u32 	%rd218, %r7;
	add.s64 	%rd219, %rd218, %rd5;
	shl.b64 	%rd220, %rd219, 3;
	add.s64 	%rd18, %rd4, %rd220;
	mov.b64 	%rd654, 9223372036854775807;
	@%p3 bra 	$L__BB8_6;
	ld.global.u64 	%rd654, [%rd18];
$L__BB8_6:
	add.s32 	%r173, %r7, 32;
	setp.ge.s32 	%p4, %r173, %r6;
	mov.b64 	%rd653, 9223372036854775807;
	@%p4 bra 	$L__BB8_8;
	ld.global.u64 	%rd653, [%rd18+256];
$L__BB8_8:
	add.s32 	%r174, %r7, 64;
	setp.ge.s32 	%p5, %r174, %r6;
	mov.b64 	%rd652, 9223372036854775807;
	@%p5 bra 	$L__BB8_10;
	ld.global.u64 	%rd652, [%rd18+512];
$L__BB8_10:
	add.s32 	%r175, %r7, 96;
	setp.ge.s32 	%p6, %r175, %r6;
	mov.b64 	%rd651, 9223372036854775807;
	@%p6 bra 	$L__BB8_12;
	ld.global.u64 	%rd651, [%rd18+768];
$L__BB8_12:
	add.s32 	%r176, %r7, 128;
	setp.ge.s32 	%p7, %r176, %r6;
	mov.b64 	%rd650, 9223372036854775807;
	@%p7 bra 	$L__BB8_14;
	ld.global.u64 	%rd650, [%rd18+1024];
$L__BB8_14:
	add.s32 	%r177, %r7, 160;
	setp.ge.s32 	%p8, %r177, %r6;
	mov.b64 	%rd649, 9223372036854775807;
	@%p8 bra 	$L__BB8_16;
	ld.global.u64 	%rd649, [%rd18+1280];
$L__BB8_16:
	add.s32 	%r178, %r7, 192;
	setp.ge.s32 	%p9, %r178, %r6;
	mov.b64 	%rd648, 9223372036854775807;
	@%p9 bra 	$L__BB8_18;
	ld.global.u64 	%rd648, [%rd18+1536];
$L__BB8_18:
	add.s32 	%r179, %r7, 224;
	setp.ge.s32 	%p10, %r179, %r6;
	mov.b64 	%rd647, 9223372036854775807;
	@%p10 bra 	$L__BB8_20;
	ld.global.u64 	%rd647, [%rd18+1792];
$L__BB8_20:
	add.s32 	%r180, %r7, 256;
	setp.ge.s32 	%p11, %r180, %r6;
	mov.b64 	%rd646, 9223372036854775807;
	@%p11 bra 	$L__BB8_22;
	ld.global.u64 	%rd646, [%rd18+2048];
$L__BB8_22:
	add.s32 	%r181, %r7, 288;
	setp.ge.s32 	%p12, %r181, %r6;
	mov.b64 	%rd645, 9223372036854775807;
	@%p12 bra 	$L__BB8_24;
	ld.global.u64 	%rd645, [%rd18+2304];
$L__BB8_24:
	add.s32 	%r182, %r7, 320;
	setp.ge.s32 	%p13, %r182, %r6;
	mov.b64 	%rd644, 9223372036854775807;
	@%p13 bra 	$L__BB8_26;
	ld.global.u64 	%rd644, [%rd18+2560];
$L__BB8_26:
	add.s32 	%r183, %r7, 352;
	setp.ge.s32 	%p14, %r183, %r6;
	mov.b64 	%rd643, 9223372036854775807;
	@%p14 bra 	$L__BB8_28;
	ld.global.u64 	%rd643, [%rd18+2816];
$L__BB8_28:
	xor.b64  	%rd684, %rd648, -9223372036854775808;
	xor.b64  	%rd683, %rd647, -9223372036854775808;
	xor.b64  	%rd682, %rd646, -9223372036854775808;
	xor.b64  	%rd681, %rd645, -9223372036854775808;
	mov.b32 	%r184, -1;
	shl.b32 	%r185, %r184, %r161;
	not.b32 	%r8, %r185;
	shl.b32 	%r186, %r2, 10;
	mov.u32 	%r187, _ZZN3cub18CUB_300001_SM_10006detail10radix_sort29DeviceRadixSortOnesweepKernelINS1_5radix10policy_hubIxxyE10Policy1000ELNS0_9SortOrderE0ExxyiiNS1_21identity_decomposer_tEEEvPT5_SB_PT3_PKSC_PT1_PKSG_PT2_PKSK_T4_iiT6_E1s;
	add.s32 	%r9, %r187, %r186;
	setp.gt.s32 	%p15, %r162, 255;
	@%p15 bra 	$L__BB8_41;
	max.s32 	%r188, %r162, 224;
	sub.s32 	%r189, %r188, %r162;
	add.s32 	%r190, %r189, 31;
	shr.u32 	%r191, %r190, 5;
	add.s32 	%r10, %r191, 1;
	and.b32  	%r11, %r10, 15;
	setp.lt.u32 	%p16, %r190, 480;
	mov.u32 	%r1225, %r162;
	@%p16 bra 	$L__BB8_32;
	and.b32  	%r192, %r10, 268435440;
	neg.s32 	%r1223, %r192;
	shl.b32 	%r194, %r162, 2;
	add.s32 	%r195, %r186, %r194;
	add.s32 	%r197, %r195, %r187;
	add.s32 	%r1222, %r197, 1024;
	mov.u32 	%r1225, %r162;
$L__BB8_31:
	.pragma "nounroll";
	mov.b32 	%r198, 0;
	st.shared.u32 	[%r1222+-1024], %r198;
	st.shared.u32 	[%r1222+-896], %r198;
	st.shared.u32 	[%r1222+-768], %r198;
	st.shared.u32 	[%r1222+-640], %r198;
	st.shared.u32 	[%r1222+-512], %r198;
	st.shared.u32 	[%r1222+-384], %r198;
	st.shared.u32 	[%r1222+-256], %r198;
	st.shared.u32 	[%r1222+-128], %r198;
	st.shared.u32 	[%r1222], %r198;
	st.shared.u32 	[%r1222+128], %r198;
	st.shared.u32 	[%r1222+256], %r198;
	st.shared.u32 	[%r1222+384], %r198;
	st.shared.u32 	[%r1222+512], %r198;
	st.shared.u32 	[%r1222+640], %r198;
	st.shared.u32 	[%r1222+768], %r198;
	st.shared.u32 	[%r1222+896], %r198;
	add.s32 	%r1225, %r1225, 512;
	add.s32 	%r1223, %r1223, 16;
	add.s32 	%r1222, %r1222, 2048;
	setp.ne.s32 	%p17, %r1223, 0;
	@%p17 bra 	$L__BB8_31;
$L__BB8_32:
	setp.eq.s32 	%p18, %r11, 0;
	@%p18 bra 	$L__BB8_41;
	and.b32  	%r21, %r10, 7;
	setp.lt.u32 	%p19, %r11, 8;
	@%p19 bra 	$L__BB8_35;
	shl.b32 	%r199, %r1225, 2;
	add.s32 	%r200, %r9, %r199;
	mov.b32 	%r201, 0;
	st.shared.u32 	[%r200], %r201;
	st.shared.u32 	[%r200+128], %r201;
	st.shared.u32 	[%r200+256], %r201;
	st.shared.u32 	[%r200+384], %r201;
	st.shared.u32 	[%r200+512], %r201;
	st.shared.u32 	[%r200+640], %r201;
	st.shared.u32 	[%r200+768], %r201;
	st.shared.u32 	[%r200+896], %r201;
	add.s32 	%r1225, %r1225, 256;
$L__BB8_35:
	setp.eq.s32 	%p20, %r21, 0;
	@%p20 bra 	$L__BB8_41;
	and.b32  	%r24, %r10, 3;
	setp.lt.u32 	%p21, %r21, 4;
	@%p21 bra 	$L__BB8_38;
	shl.b32 	%r202, %r1225, 2;
	add.s32 	%r203, %r9, %r202;
	mov.b32 	%r204, 0;
	st.shared.u32 	[%r203], %r204;
	st.shared.u32 	[%r203+128], %r204;
	st.shared.u32 	[%r203+256], %r204;
	st.shared.u32 	[%r203+384], %r204;
	add.s32 	%r1225, %r1225, 128;
$L__BB8_38:
	setp.eq.s32 	%p22, %r24, 0;
	@%p22 bra 	$L__BB8_41;
	shl.b32 	%r206, %r1225, 2;
	add.s32 	%r207, %r186, %r206;
	add.s32 	%r1229, %r187, %r207;
	neg.s32 	%r1228, %r24;
$L__BB8_40:
	.pragma "nounroll";
	mov.b32 	%r209, 0;
	st.shared.u32 	[%r1229], %r209;
	add.s32 	%r1229, %r1229, 128;
	add.s32 	%r1228, %r1228, 1;
	setp.ne.s32 	%p23, %r1228, 0;
	@%p23 bra 	$L__BB8_40;
$L__BB8_41:
	ld.param.u32 	%r1221, [_ZN3cub18CUB_300001_SM_10006detail10radix_sort29DeviceRadixSortOnesweepKernelINS1_5radix10policy_hubIxxyE10Policy1000ELNS0_9SortOrderE0ExxyiiNS1_21identity_decomposer_tEEEvPT5_SB_PT3_PKSC_PT1_PKSG_PT2_PKSK_T4_iiT6__param_9];
	bar.warp.sync 	-1;
	cvt.u64.u32 	%rd58, %r1221;
	xor.b64  	%rd232, %rd654, -9223372036854775808;
	shr.u64 	%rd233, %rd232, %r1221;
	cvt.u32.u64 	%r211, %rd233;
	and.b32  	%r33, %r211, %r8;
	shl.b32 	%r212, %r33, 2;
	add.s32 	%r213, %r9, %r212;
	atom.shared.add.u32 	%r214, [%r213], 1;
	xor.b64  	%rd234, %rd653, -9223372036854775808;
	shr.u64 	%rd235, %rd234, %r1221;
	cvt.u32.u64 	%r215, %rd235;
	and.b32  	%r216, %r215, %r8;
	shl.b32 	%r217, %r216, 2;
	add.s32 	%r218, %r9, %r217;
	atom.shared.add.u32 	%r219, [%r218], 1;
	xor.b64  	%rd236, %rd652, -9223372036854775808;
	shr.u64 	%rd237, %rd236, %r1221;
	cvt.u32.u64 	%r220, %rd237;
	and.b32  	%r221, %r220, %r8;
	shl.b32 	%r222, %r221, 2;
	add.s32 	%r223, %r9, %r222;
	atom.shared.add.u32 	%r224, [%r223], 1;
	xor.b64  	%rd238, %rd651, -9223372036854775808;
	shr.u64 	%rd239, %rd238, %r1221;
	cvt.u32.u64 	%r225, %rd239;
	and.b32  	%r226, %r225, %r8;
	shl.b32 	%r227, %r226, 2;
	add.s32 	%r228, %r9, %r227;
	atom.shared.add.u32 	%r229, [%r228], 1;
	xor.b64  	%rd240, %rd650, -9223372036854775808;
	shr.u64 	%rd241, %rd240, %r1221;
	cvt.u32.u64 	%r230, %rd241;
	and.b32  	%r231, %r230, %r8;
	shl.b32 	%r232, %r231, 2;
	add.s32 	%r233, %r9, %r232;
	atom.shared.add.u32 	%r234, [%r233], 1;
	xor.b64  	%rd242, %rd649, -9223372036854775808;
	shr.u64 	%rd243, %rd242, %r1221;
	cvt.u32.u64 	%r235, %rd243;
	and.b32  	%r236, %r235, %r8;
	shl.b32 	%r237, %r236, 2;
	add.s32 	%r238, %r9, %r237;
	atom.shared.add.u32 	%r239, [%r238], 1;
	shr.u64 	%rd244, %rd684, %r1221;
	cvt.u32.u64 	%r240, %rd244;
	and.b32  	%r241, %r240, %r8;
	shl.b32 	%r242, %r241, 2;
	add.s32 	%r243, %r9, %r242;
	atom.shared.add.u32 	%r244, [%r243], 1;
	shr.u64 	%rd245, %rd683, %r1221;
	cvt.u32.u64 	%r245, %rd245;
	and.b32  	%r246, %r245, %r8;
	shl.b32 	%r247, %r246, 2;
	add.s32 	%r248, %r9, %r247;
	atom.shared.add.u32 	%r249, [%r248], 1;
	shr.u64 	%rd246, %rd682, %r1221;
	cvt.u32.u64 	%r250, %rd246;
	and.b32  	%r251, %r250, %r8;
	shl.b32 	%r252, %r251, 2;
	add.s32 	%r253, %r9, %r252;
	atom.shared.add.u32 	%r254, [%r253], 1;
	shr.u64 	%rd247, %rd681, %r1221;
	cvt.u32.u64 	%r255, %rd247;
	and.b32  	%r256, %r255, %r8;
	shl.b32 	%r257, %r256, 2;
	add.s32 	%r258, %r9, %r257;
	atom.shared.add.u32 	%r259, [%r258], 1;
	xor.b64  	%rd248, %rd644, -9223372036854775808;
	shr.u64 	%rd249, %rd248, %r1221;
	cvt.u32.u64 	%r260, %rd249;
	and.b32  	%r261, %r260, %r8;
	shl.b32 	%r262, %r261, 2;
	add.s32 	%r263, %r9, %r262;
	atom.shared.add.u32 	%r264, [%r263], 1;
	xor.b64  	%rd250, %rd643, -9223372036854775808;
	shr.u64 	%rd251, %rd250, %r1221;
	cvt.u32.u64 	%r265, %rd251;
	and.b32  	%r266, %r265, %r8;
	shl.b32 	%r267, %r266, 2;
	add.s32 	%r268, %r9, %r267;
	atom.shared.add.u32 	%r269, [%r268], 1;
	bar.sync 	0;
	setp.gt.u32 	%p24, %r1, 255;
	shl.b32 	%r270, %r1, 2;
	add.s32 	%r34, %r187, %r270;
	mov.b32 	%r1230, 0;
	@%p24 bra 	$L__BB8_43;
	ld.shared.u32 	%r272, [%r34];
	mov.b32 	%r273, 0;
	st.shared.u32 	[%r34], %r273;
	ld.shared.u32 	%r274, [%r34+1024];
	st.shared.u32 	[%r34+1024], %r272;
	add.s32 	%r275, %r274, %r272;
	ld.shared.u32 	%r276, [%r34+2048];
	st.shared.u32 	[%r34+2048], %r275;
	add.s32 	%r277, %r276, %r275;
	ld.shared.u32 	%r278, [%r34+3072];
	st.shared.u32 	[%r34+3072], %r277;
	add.s32 	%r279, %r278, %r277;
	ld.shared.u32 	%r280, [%r34+4096];
	st.shared.u32 	[%r34+4096], %r279;
	add.s32 	%r281, %r280, %r279;
	ld.shared.u32 	%r282, [%r34+5120];
	st.shared.u32 	[%r34+5120], %r281;
	add.s32 	%r283, %r282, %r281;
	ld.shared.u32 	%r284, [%r34+6144];
	st.shared.u32 	[%r34+6144], %r283;
	add.s32 	%r285, %r284, %r283;
	ld.shared.u32 	%r286, [%r34+7168];
	st.shared.u32 	[%r34+7168], %r285;
	add.s32 	%r287, %r286, %r285;
	ld.shared.u32 	%r288, [%r34+8192];
	st.shared.u32 	[%r34+8192], %r287;
	add.s32 	%r289, %r288, %r287;
	ld.shared.u32 	%r290, [%r34+9216];
	st.shared.u32 	[%r34+9216], %r289;
	add.s32 	%r291, %r290, %r289;
	ld.shared.u32 	%r292, [%r34+10240];
	st.shared.u32 	[%r34+10240], %r291;
	add.s32 	%r293, %r292, %r291;
	ld.shared.u32 	%r294, [%r34+11264];
	st.shared.u32 	[%r34+11264], %r293;
	add.s32 	%r1230, %r294, %r293;
$L__BB8_43:
	setp.gt.u32 	%p25, %r1, 255;
	shl.b32 	%r295, %r4, 8;
	add.s32 	%r296, %r295, %r1;
	mul.wide.s32 	%rd252, %r296, 4;
	add.s64 	%rd59, %rd3, %rd252;
	@%p25 bra 	$L__BB8_45;
	or.b32  	%r297, %r1230, 1073741824;
	st.volatile.global.u32 	[%rd59], %r297;
$L__BB8_45:
	ld.param.u64 	%rd631, [_ZN3cub18CUB_300001_SM_10006detail10radix_sort29DeviceRadixSortOnesweepKernelINS1_5radix10policy_hubIxxyE10Policy1000ELNS0_9SortOrderE0ExxyiiNS1_21identity_decomposer_tEEEvPT5_SB_PT3_PKSC_PT1_PKSG_PT2_PKSK_T4_iiT6__param_7];
	ld.param.u64 	%rd630, [_ZN3cub18CUB_300001_SM_10006detail10radix_sort29DeviceRadixSortOnesweepKernelINS1_5radix10policy_hubIxxyE10Policy1000ELNS0_9SortOrderE0ExxyiiNS1_21identity_decomposer_tEEEvPT5_SB_PT3_PKSC_PT1_PKSG_PT2_PKSK_T4_iiT6__param_3];
	ld.param.u64 	%rd626, [_ZN3cub18CUB_300001_SM_10006detail10radix_sort29DeviceRadixSortOnesweepKernelINS1_5radix10policy_hubIxxyE10Policy1000ELNS0_9SortOrderE0ExxyiiNS1_21identity_decomposer_tEEEvPT5_SB_PT3_PKSC_PT1_PKSG_PT2_PKSK_T4_iiT6__param_2];
	xor.b64  	%rd679, %rd643, -9223372036854775808;
	xor.b64  	%rd680, %rd644, -9223372036854775808;
	xor.b64  	%rd689, %rd653, -9223372036854775808;
	xor.b64  	%rd687, %rd651, -9223372036854775808;
	xor.b64  	%rd685, %rd649, -9223372036854775808;
	xor.b64  	%rd686, %rd650, -9223372036854775808;
	xor.b64  	%rd688, %rd652, -9223372036854775808;
	xor.b64  	%rd690, %rd654, -9223372036854775808;
	setp.lt.u32 	%p26, %r1, 256;
	setp.eq.s32 	%p27, %r1230, 4608;
	and.pred  	%p28, %p26, %p27;
	selp.u32 	%r298, 1, 0, %p28;
	{ 
	.reg .pred 	%p1; 
	.reg .pred 	%p2; 
	setp.ne.u32 	%p1, %r298, 0; 
	bar.red.or.pred 	%p2, 0, %p1; 
	selp.u32 	%r299, 1, 0, %p2; 
	}
	setp.eq.s32 	%p29, %r299, 0;
	and.b32  	%r300, %r1, 992;
	and.b32  	%r301, %r1, 31;
	mul.lo.s32 	%r302, %r300, 12;
	or.b32  	%r303, %r302, %r301;
	cvt.u64.u32 	%rd68, %r303;
	add.s64 	%rd253, %rd68, %rd5;
	cvta.to.global.u64 	%rd254, %rd631;
	shl.b64 	%rd255, %rd253, 3;
	add.s64 	%rd69, %rd254, %rd255;
	cvt.u64.u32 	%rd70, %r1;
	cvta.to.global.u64 	%rd256, %rd626;
	mul.wide.u32 	%rd257, %r1, 8;
	add.s64 	%rd71, %rd256, %rd257;
	cvta.to.global.u64 	%rd258, %rd630;
	add.s64 	%rd72, %rd258, %rd257;
	@%p29 bra 	$L__BB8_135;
	setp.gt.u32 	%p30, %r1, 255;
	setp.gt.u32 	%p31, %r1, %r33;
	selp.b32 	%r37, 4608, 0, %p31;
	shl.b32 	%r304, %r1, 3;
	mov.u32 	%r305, _ZZN3cub18CUB_300001_SM_10006detail10radix_sort29DeviceRadixSortOnesweepKernelINS1_5radix10policy_hubIxxyE10Policy1000ELNS0_9SortOrderE0ExxyiiNS1_21identity_decomposer_tEEEvPT5_SB_PT3_PKSC_PT1_PKSG_PT2_PKSK_T4_iiT6_E1s;
	add.s32 	%r306, %r305, %r304;
	add.s32 	%r38, %r306, 36864;
	@%p30 bra 	$L__BB8_54;
	ld.global.u64 	%rd259, [%rd72];
	cvt.u64.u32 	%rd260, %r37;
	sub.s64 	%rd655, %rd259, %rd260;
	st.shared.u64 	[%r38], %rd655;
	setp.lt.s32 	%p32, %r4, 1;
	mov.u32 	%r1234, %r1230;
	@%p32 bra 	$L__BB8_53;
	mov.b32 	%r1232, -1;
	mov.u32 	%r1231, %r4;
	mov.u32 	%r1234, %r1230;
$L__BB8_49:
	add.s32 	%r42, %r1231, -1;
	shl.b32 	%r308, %r42, 8;
	add.s32 	%r309, %r308, %r1;
	mul.wide.s32 	%rd261, %r309, 4;
	add.s64 	%rd74, %rd3, %rd261;
$L__BB8_50:
	membar.cta;
	ld.volatile.global.u32 	%r43, [%rd74];
	setp.eq.s32 	%p33, %r43, 0;
	@%p33 bra 	$L__BB8_50;
	and.b32  	%r310, %r43, 1073741823;
	add.s32 	%r1234, %r310, %r1234;
	setp.gt.s32 	%p34, %r43, -1;
	vote.sync.ballot.b32 	%r1232, %p34, %r1232;
	setp.gt.u32 	%p36, %r1231, 1;
	and.pred  	%p37, %p34, %p36;
	mov.u32 	%r1231, %r42;
	@%p37 bra 	$L__BB8_49;
	ld.shared.u64 	%rd655, [%r38];
$L__BB8_53:
	or.b32  	%r311, %r1234, -2147483648;
	st.volatile.global.u32 	[%rd59], %r311;
	sub.s32 	%r312, %r1234, %r1230;
	cvt.s64.s32 	%rd262, %r312;
	add.s64 	%rd263, %rd655, %rd262;
	st.shared.u64 	[%r38], %rd263;
$L__BB8_54:
	ld.param.u64 	%rd627, [_ZN3cub18CUB_300001_SM_10006detail10radix_sort29DeviceRadixSortOnesweepKernelINS1_5radix10policy_hubIxxyE10Policy1000ELNS0_9SortOrderE0ExxyiiNS1_21identity_decomposer_tEEEvPT5_SB_PT3_PKSC_PT1_PKSG_PT2_PKSK_T4_iiT6__param_2];
	setp.gt.u32 	%p38, %r1, 255;
	setp.lt.s32 	%p39, %r5, %r159;
	setp.eq.s64 	%p40, %rd627, 0;
	or.pred  	%p41, %p40, %p39;
	or.pred  	%p42, %p38, %p41;
	@%p42 bra 	$L__BB8_56;
	ld.shared.u64 	%rd264, [%r38];
	cvt.u64.u32 	%rd265, %r37;
	cvt.s64.s32 	%rd266, %r1230;
	add.s64 	%rd267, %rd265, %rd266;
	add.s64 	%rd268, %rd267, %rd264;
	st.global.u64 	[%rd71], %rd268;
$L__BB8_56:
	setp.gt.s32 	%p43, %r5, %r159;
	bar.sync 	0;
	shl.b32 	%r313, %r33, 3;
	add.s32 	%r315, %r305, %r313;
	ld.shared.u64 	%rd77, [%r315+36864];
	@%p43 bra 	$L__BB8_58;
	add.s64 	%rd269, %rd77, %rd68;
	shl.b64 	%rd270, %rd269, 3;
	add.s64 	%rd271, %rd2, %rd270;
	st.global.u64 	[%rd271], %rd654;
	st.global.u64 	[%rd271+256], %rd653;
	st.global.u64 	[%rd271+512], %rd652;
	st.global.u64 	[%rd271+768], %rd651;
	st.global.u64 	[%rd271+1024], %rd650;
	st.global.u64 	[%rd271+1280], %rd649;
	st.global.u64 	[%rd271+1536], %rd648;
	st.global.u64 	[%rd271+1792], %rd647;
	st.global.u64 	[%rd271+2048], %rd646;
	st.global.u64 	[%rd271+2304], %rd645;
	st.global.u64 	[%rd271+2560], %rd644;
	st.global.u64 	[%rd271+2816], %rd643;
	bra.uni 	$L__BB8_82;
$L__BB8_58:
	cvt.u32.u64 	%r316, %rd68;
	mad.lo.s32 	%r47, %r4, -4608, %r159;
	setp.ge.s32 	%p44, %r316, %r47;
	add.s64 	%rd272, %rd77, %rd68;
	shl.b64 	%rd273, %rd272, 3;
	add.s64 	%rd78, %rd2, %rd273;
	@%p44 bra 	$L__BB8_60;
	st.global.u64 	[%rd78], %rd654;
$L__BB8_60:
	add.s32 	%r318, %r316, 32;
	setp.ge.s32 	%p45, %r318, %r47;
	@%p45 bra 	$L__BB8_62;
	st.global.u64 	[%rd78+256], %rd653;
$L__BB8_62:
	add.s32 	%r320, %r316, 64;
	setp.ge.s32 	%p46, %r320, %r47;
	@%p46 bra 	$L__BB8_64;
	st.global.u64 	[%rd78+512], %rd652;
$L__BB8_64:
	add.s32 	%r322, %r316, 96;
	setp.ge.s32 	%p47, %r322, %r47;
	@%p47 bra 	$L__BB8_66;
	st.global.u64 	[%rd78+768], %rd651;
$L__BB8_66:
	add.s32 	%r324, %r316, 128;
	setp.ge.s32 	%p48, %r324, %r47;
	@%p48 bra 	$L__BB8_68;
	st.global.u64 	[%rd78+1024], %rd650;
$L__BB8_68:
	add.s32 	%r326, %r316, 160;
	setp.ge.s32 	%p49, %r326, %r47;
	@%p49 bra 	$L__BB8_70;
	st.global.u64 	[%rd78+1280], %rd649;
$L__BB8_70:
	add.s32 	%r328, %r316, 192;
	setp.ge.s32 	%p50, %r328, %r47;
	@%p50 bra 	$L__BB8_72;
	st.global.u64 	[%rd78+1536], %rd648;
$L__BB8_72:
	add.s32 	%r330, %r316, 224;
	setp.ge.s32 	%p51, %r330, %r47;
	@%p51 bra 	$L__BB8_74;
	st.global.u64 	[%rd78+1792], %rd647;
$L__BB8_74:
	add.s32 	%r332, %r316, 256;
	setp.ge.s32 	%p52, %r332, %r47;
	@%p52 bra 	$L__BB8_76;
	st.global.u64 	[%rd78+2048], %rd646;
$L__BB8_76:
	add.s32 	%r334, %r316, 288;
	setp.ge.s32 	%p53, %r334, %r47;
	@%p53 bra 	$L__BB8_78;
	st.global.u64 	[%rd78+2304], %rd645;
$L__BB8_78:
	add.s32 	%r336, %r316, 320;
	setp.ge.s32 	%p54, %r336, %r47;
	@%p54 bra 	$L__BB8_80;
	st.global.u64 	[%rd78+2560], %rd644;
$L__BB8_80:
	add.s32 	%r338, %r316, 352;
	setp.ge.s32 	%p55, %r338, %r47;
	@%p55 bra 	$L__BB8_82;
	st.global.u64 	[%rd78+2816], %rd643;
$L__BB8_82:
	setp.gt.s32 	%p56, %r5, %r159;
	@%p56 bra 	$L__BB8_84;
	ld.global.u64 	%rd678, [%rd69];
	ld.global.u64 	%rd677, [%rd69+256];
	ld.global.u64 	%rd676, [%rd69+512];
	ld.global.u64 	%rd675, [%rd69+768];
	ld.global.u64 	%rd674, [%rd69+1024];
	ld.global.u64 	%rd673, [%rd69+1280];
	ld.global.u64 	%rd672, [%rd69+1536];
	ld.global.u64 	%rd671, [%rd69+1792];
	ld.global.u64 	%rd670, [%rd69+2048];
	ld.global.u64 	%rd669, [%rd69+2304];
	ld.global.u64 	%rd668, [%rd69+2560];
	ld.global.u64 	%rd667, [%rd69+2816];
	bra.uni 	$L__BB8_108;
$L__BB8_84:
	cvt.u32.u64 	%r339, %rd68;
	cvt.u32.u64 	%r340, %rd5;
	sub.s32 	%r48, %r159, %r340;
	setp.ge.s32 	%p57, %r339, %r48;
	@%p57 bra 	$L__BB8_86;
	ld.global.u64 	%rd678, [%rd69];
$L__BB8_86:
	add.s32 	%r342, %r339, 32;
	setp.ge.s32 	%p58, %r342, %r48;
	@%p58 bra 	$L__BB8_88;
	ld.global.u64 	%rd677, [%rd69+256];
$L__BB8_88:
	add.s32 	%r344, %r339, 64;
	setp.ge.s32 	%p59, %r344, %r48;
	@%p59 bra 	$L__BB8_90;
	ld.global.u64 	%rd676, [%rd69+512];
$L__BB8_90:
	add.s32 	%r346, %r339, 96;
	setp.ge.s32 	%p60, %r346, %r48;
	@%p60 bra 	$L__BB8_92;
	ld.global.u64 	%rd675, [%rd69+768];
$L__BB8_92:
	add.s32 	%r348, %r339, 128;
	setp.ge.s32 	%p61, %r348, %r48;
	@%p61 bra 	$L__BB8_94;
	ld.global.u64 	%rd674, [%rd69+1024];
$L__BB8_94:
	add.s32 	%r350, %r339, 160;
	setp.ge.s32 	%p62, %r350, %r48;
	@%p62 bra 	$L__BB8_96;
	ld.global.u64 	%rd673, [%rd69+1280];
$L__BB8_96:
	add.s32 	%r352, %r339, 192;
	setp.ge.s32 	%p63, %r352, %r48;
	@%p63 bra 	$L__BB8_98;
	ld.global.u64 	%rd672, [%rd69+1536];
$L__BB8_98:
	add.s32 	%r354, %r339, 224;
	setp.ge.s32 	%p64, %r354, %r48;
	@%p64 bra 	$L__BB8_100;
	ld.global.u64 	%rd671, [%rd69+1792];
$L__BB8_100:
	add.s32 	%r356, %r339, 256;
	setp.ge.s32 	%p65, %r356, %r48;
	@%p65 bra 	$L__BB8_102;
	ld.global.u64 	%rd670, [%rd69+2048];
$L__BB8_102:
	add.s32 	%r358, %r339, 288;
	setp.ge.s32 	%p66, %r358, %r48;
	@%p66 bra 	$L__BB8_104;
	ld.global.u64 	%rd669, [%rd69+2304];
$L__BB8_104:
	add.s32 	%r360, %r339, 320;
	setp.ge.s32 	%p67, %r360, %r48;
	@%p67 bra 	$L__BB8_106;
	ld.global.u64 	%rd668, [%rd69+2560];
$L__BB8_106:
	add.s32 	%r362, %r339, 352;
	setp.ge.s32 	%p68, %r362, %r48;
	@%p68 bra 	$L__BB8_108;
	ld.global.u64 	%rd667, [%rd69+2816];
$L__BB8_108:
	setp.gt.s32 	%p69, %r5, %r159;
	@%p69 bra 	$L__BB8_110;
	add.s64 	%rd286, %rd77, %rd68;
	shl.b64 	%rd287, %rd286, 3;
	add.s64 	%rd288, %rd1, %rd287;
	st.global.u64 	[%rd288], %rd678;
	st.global.u64 	[%rd288+256], %rd677;
	st.global.u64 	[%rd288+512], %rd676;
	st.global.u64 	[%rd288+768], %rd675;
	st.global.u64 	[%rd288+1024], %rd674;
	st.global.u64 	[%rd288+1280], %rd673;
	st.global.u64 	[%rd288+1536], %rd672;
	st.global.u64 	[%rd288+1792], %rd671;
	st.global.u64 	[%rd288+2048], %rd670;
	st.global.u64 	[%rd288+2304], %rd669;
	st.global.u64 	[%rd288+2560], %rd668;
	st.global.u64 	[%rd288+2816], %rd667;
	bra.uni 	$L__BB8_134;
$L__BB8_110:
	cvt.u32.u64 	%r363, %rd68;
	mad.lo.s32 	%r49, %r4, -4608, %r159;
	setp.ge.s32 	%p70, %r363, %r49;
	add.s64 	%rd289, %rd77, %rd68;
	shl.b64 	%rd290, %rd289, 3;
	add.s64 	%rd126, %rd1, %rd290;
	@%p70 bra 	$L__BB8_112;
	st.global.u64 	[%rd126], %rd678;
$L__BB8_112:
	add.s32 	%r365, %r363, 32;
	setp.ge.s32 	%p71, %r365, %r49;
	@%p71 bra 	$L__BB8_114;
	st.global.u64 	[%rd126+256], %rd677;
$L__BB8_114:
	add.s32 	%r367, %r363, 64;
	setp.ge.s32 	%p72, %r367, %r49;
	@%p72 bra 	$L__BB8_116;
	st.global.u64 	[%rd126+512], %rd676;
$L__BB8_116:
	add.s32 	%r369, %r363, 96;
	setp.ge.s32 	%p73, %r369, %r49;
	@%p73 bra 	$L__BB8_118;
	st.global.u64 	[%rd126+768], %rd675;
$L__BB8_118:
	add.s32 	%r371, %r363, 128;
	setp.ge.s32 	%p74, %r371, %r49;
	@%p74 bra 	$L__BB8_120;
	st.global.u64 	[%rd126+1024], %rd674;
$L__BB8_120:
	add.s32 	%r373, %r363, 160;
	setp.ge.s32 	%p75, %r373, %r49;
	@%p75 bra 	$L__BB8_122;
	st.global.u64 	[%rd126+1280], %rd673;
$L__BB8_122:
	add.s32 	%r375, %r363, 192;
	setp.ge.s32 	%p76, %r375, %r49;
	@%p76 bra 	$L__BB8_124;
	st.global.u64 	[%rd126+1536], %rd672;
$L__BB8_124:
	add.s32 	%r377, %r363, 224;
	setp.ge.s32 	%p77, %r377, %r49;
	@%p77 bra 	$L__BB8_126;
	st.global.u64 	[%rd126+1792], %rd671;
$L__BB8_126:
	add.s32 	%r379, %r363, 256;
	setp.ge.s32 	%p78, %r379, %r49;
	@%p78 bra 	$L__BB8_128;
	st.global.u64 	[%rd126+2048], %rd670;
$L__BB8_128:
	add.s32 	%r381, %r363, 288;
	setp.ge.s32 	%p79, %r381, %r49;
	@%p79 bra 	$L__BB8_130;
	st.global.u64 	[%rd126+2304], %rd669;
$L__BB8_130:
	add.s32 	%r383, %r363, 320;
	setp.ge.s32 	%p80, %r383, %r49;
	@%p80 bra 	$L__BB8_132;
	st.global.u64 	[%rd126+2560], %rd668;
$L__BB8_132:
	add.s32 	%r385, %r363, 352;
	setp.ge.s32 	%p81, %r385, %r49;
	@%p81 bra 	$L__BB8_134;
	st.global.u64 	[%rd126+2816], %rd667;
$L__BB8_134:
	// begin inline asm
	exit;
	// end inline asm
	mov.u64 	%rd679, %rd643;
	mov.u64 	%rd680, %rd644;
	mov.u64 	%rd681, %rd645;
	mov.u64 	%rd682, %rd646;
	mov.u64 	%rd683, %rd647;
	mov.u64 	%rd684, %rd648;
	mov.u64 	%rd685, %rd649;
	mov.u64 	%rd686, %rd650;
	mov.u64 	%rd687, %rd651;
	mov.u64 	%rd688, %rd652;
	mov.u64 	%rd689, %rd653;
	mov.u64 	%rd690, %rd654;
$L__BB8_135:
	mul.hi.u32 	%r386, %r1, 357913942;
	add.s32 	%r387, %r386, %r1;
	shl.b32 	%r388, %r387, 2;
	mov.u32 	%r389, _ZZN3cub18CUB_300001_SM_10006detail10radix_sort29DeviceRadixSortOnesweepKernelINS1_5radix10policy_hubIxxyE10Policy1000ELNS0_9SortOrderE0ExxyiiNS1_21identity_decomposer_tEEEvPT5_SB_PT3_PKSC_PT1_PKSG_PT2_PKSK_T4_iiT6_E1s;
	add.s32 	%r390, %r389, %r388;
	add.s32 	%r50, %r390, 13328;
	st.shared.u32 	[%r390+13328], %r1230;
	bar.sync 	0;
	setp.gt.u32 	%p82, %r1, 31;
	@%p82 bra 	$L__BB8_137;
	mad.lo.s32 	%r422, %r1, 52, %r389;
	ld.shared.u32 	%r423, [%r422+13328];
	ld.shared.u32 	%r424, [%r422+13332];
	ld.shared.u32 	%r425, [%r422+13336];
	ld.shared.u32 	%r426, [%r422+13340];
	ld.shared.u32 	%r427, [%r422+13344];
	ld.shared.u32 	%r428, [%r422+13348];
	ld.shared.u32 	%r429, [%r422+13352];
	ld.shared.u32 	%r430, [%r422+13356];
	ld.shared.u32 	%r431, [%r422+13360];
	ld.shared.u32 	%r432, [%r422+13364];
	ld.shared.u32 	%r433, [%r422+13368];
	ld.shared.u32 	%r434, [%r422+13372];
	add.s32 	%r435, %r424, %r423;
	add.s32 	%r436, %r435, %r425;
	add.s32 	%r437, %r436, %r426;
	add.s32 	%r438, %r437, %r427;
	add.s32 	%r439, %r438, %r428;
	add.s32 	%r440, %r439, %r429;
	add.s32 	%r441, %r440, %r430;
	add.s32 	%r442, %r441, %r431;
	add.s32 	%r443, %r442, %r432;
	add.s32 	%r444, %r443, %r433;
	add.s32 	%r395, %r444, %r434;
	mov.b32 	%r393, 1;
	mov.b32 	%r418, 0;
	mov.b32 	%r420, -1;
	// begin inline asm
	{  .reg .s32 r0;  .reg .pred p;  shfl.sync.up.b32 r0|p, %r395, %r393, %r418, %r420;  @p add.s32 r0, r0, %r395;  mov.s32 %r391, r0;}
	// end inline asm
	mov.b32 	%r399, 2;
	// begin inline asm
	{  .reg .s32 r0;  .reg .pred p;  shfl.sync.up.b32 r0|p, %r391, %r399, %r418, %r420;  @p add.s32 r0, r0, %r391;  mov.s32 %r397, r0;}
	// end inline asm
	mov.b32 	%r405, 4;
	// begin inline asm
	{  .reg .s32 r0;  .reg .pred p;  shfl.sync.up.b32 r0|p, %r397, %r405, %r418, %r420;  @p add.s32 r0, r0, %r397;  mov.s32 %r403, r0;}
	// end inline asm
	mov.b32 	%r411, 8;
	// begin inline asm
	{  .reg .s32 r0;  .reg .pred p;  shfl.sync.up.b32 r0|p, %r403, %r411, %r418, %r420;  @p add.s32 r0, r0, %r403;  mov.s32 %r409, r0;}
	// end inline asm
	mov.b32 	%r417, 16;
	// begin inline asm
	{  .reg .s32 r0;  .reg .pred p;  shfl.sync.up.b32 r0|p, %r409, %r417, %r418, %r420;  @p add.s32 r0, r0, %r409;  mov.s32 %r415, r0;}
	// end inline asm
	sub.s32 	%r445, %r415, %r395;
	add.s32 	%r446, %r423, %r445;
	add.s32 	%r447, %r424, %r446;
	add.s32 	%r448, %r425, %r447;
	add.s32 	%r449, %r426, %r448;
	add.s32 	%r450, %r427, %r449;
	add.s32 	%r451, %r428, %r450;
	add.s32 	%r452, %r429, %r451;
	add.s32 	%r453, %r430, %r452;
	add.s32 	%r454, %r431, %r453;
	add.s32 	%r455, %r432, %r454;
	add.s32 	%r456, %r433, %r455;
	st.shared.u32 	[%r422+13328], %r445;
	st.shared.u32 	[%r422+13332], %r446;
	st.shared.u32 	[%r422+13336], %r447;
	st.shared.u32 	[%r422+13340], %r448;
	st.shared.u32 	[%r422+13344], %r449;
	st.shared.u32 	[%r422+13348], %r450;
	st.shared.u32 	[%r422+13352], %r451;
	st.shared.u32 	[%r422+13356], %r452;
	st.shared.u32 	[%r422+13360], %r453;
	st.shared.u32 	[%r422+13364], %r454;
	st.shared.u32 	[%r422+13368], %r455;
	st.shared.u32 	[%r422+13372], %r456;
$L__BB8_137:
	setp.gt.u32 	%p83, %r1, 255;
	bar.sync 	0;
	ld.shared.s32 	%rd140, [%r50];
	@%p83 bra 	$L__BB8_139;
	cvt.u32.u64 	%r457, %rd140;
	shl.b32 	%r459, %r1, 2;
	add.s32 	%r461, %r389, %r459;
	ld.shared.u32 	%r462, [%r461];
	add.s32 	%r463, %r462, %r457;
	st.shared.u32 	[%r461], %r463;
	ld.shared.u32 	%r464, [%r461+1024];
	add.s32 	%r465, %r464, %r457;
	st.shared.u32 	[%r461+1024], %r465;
	ld.shared.u32 	%r466, [%r461+2048];
	add.s32 	%r467, %r466, %r457;
	st.shared.u32 	[%r461+2048], %r467;
	ld.shared.u32 	%r468, [%r461+3072];
	add.s32 	%r469, %r468, %r457;
	st.shared.u32 	[%r461+3072], %r469;
	ld.shared.u32 	%r470, [%r461+4096];
	add.s32 	%r471, %r470, %r457;
	st.shared.u32 	[%r461+4096], %r471;
	ld.shared.u32 	%r472, [%r461+5120];
	add.s32 	%r473, %r472, %r457;
	st.shared.u32 	[%r461+5120], %r473;
	ld.shared.u32 	%r474, [%r461+6144];
	add.s32 	%r475, %r474, %r457;
	st.shared.u32 	[%r461+6144], %r475;
	ld.shared.u32 	%r476, [%r461+7168];
	add.s32 	%r477, %r476, %r457;
	st.shared.u32 	[%r461+7168], %r477;
	ld.shared.u32 	%r478, [%r461+8192];
	add.s32 	%r479, %r478, %r457;
	st.shared.u32 	[%r461+8192], %r479;
	ld.shared.u32 	%r480, [%r461+9216];
	add.s32 	%r481, %r480, %r457;
	st.shared.u32 	[%r461+9216], %r481;
	ld.shared.u32 	%r482, [%r461+10240];
	add.s32 	%r483, %r482, %r457;
	st.shared.u32 	[%r461+10240], %r483;
	ld.shared.u32 	%r484, [%r461+11264];
	add.s32 	%r485, %r484, %r457;
	st.shared.u32 	[%r461+11264], %r485;
$L__BB8_139:
	bar.sync 	0;
	// begin inline asm
	mov.u32 %r486, %lanemask_le;
	// end inline asm
	cvt.u32.u64 	%r512, %rd58;
	shr.u64 	%rd291, %rd690, %r512;
	cvt.u32.u64 	%r513, %rd291;
	and.b32  	%r509, %r513, %r8;
	mov.b32 	%r489, 1;
	// begin inline asm
	{
    .reg .pred p;
    and.b32 %r487, %r509, %r489;    setp.ne.u32 p, %r487, 0;
    vote.ballot.sync.b32 %r487, p, 0xffffffff;
    @!p not.b32 %r487, %r487;
}

	// end inline asm
	mov.b32 	%r492, 2;
	// begin inline asm
	{
    .reg .pred p;
    and.b32 %r490, %r509, %r492;    setp.ne.u32 p, %r490, 0;
    vote.ballot.sync.b32 %r490, p, 0xffffffff;
    @!p not.b32 %r490, %r490;
}

	// end inline asm
	and.b32  	%r514, %r490, %r487;
	mov.b32 	%r495, 4;
	// begin inline asm
	{
    .reg .pred p;
    and.b32 %r493, %r509, %r495;    setp.ne.u32 p, %r493, 0;
    vote.ballot.sync.b32 %r493, p, 0xffffffff;
    @!p not.b32 %r493, %r493;
}

	// end inline asm
	and.b32  	%r515, %r493, %r514;
	mov.b32 	%r498, 8;
	// begin inline asm
	{
    .reg .pred p;
    and.b32 %r496, %r509, %r498;    setp.ne.u32 p, %r496, 0;
    vote.ballot.sync.b32 %r496, p, 0xffffffff;
    @!p not.b32 %r496, %r496;
}

	// end inline asm
	and.b32  	%r516, %r496, %r515;
	mov.b32 	%r501, 16;
	// begin inline asm
	{
    .reg .pred p;
    and.b32 %r499, %r509, %r501;    setp.ne.u32 p, %r499, 0;
    vote.ballot.sync.b32 %r499, p, 0xffffffff;
    @!p not.b32 %r499, %r499;
}

	// end inline asm
	and.b32  	%r517, %r499, %r516;
	mov.b32 	%r504, 32;
	// begin inline asm
	{
    .reg .pred p;
    and.b32 %r502, %r509, %r504;    setp.ne.u32 p, %r502, 0;
    vote.ballot.sync.b32 %r502, p, 0xffffffff;
    @!p not.b32 %r502, %r502;
}

	// end inline asm
	and.b32  	%r518, %r502, %r517;
	mov.b32 	%r507, 64;
	// begin inline asm
	{
    .reg .pred p;
    and.b32 %r505, %r509, %r507;    setp.ne.u32 p, %r505, 0;
    vote.ballot.sync.b32 %r505, p, 0xffffffff;
    @!p not.b32 %r505, %r505;
}

	// end inline asm
	and.b32  	%r519, %r505, %r518;
	mov.b32 	%r510, 128;
	// begin inline asm
	{
    .reg .pred p;
    and.b32 %r508, %r509, %r510;    setp.ne.u32 p, %r508, 0;
    vote.ballot.sync.b32 %r508, p, 0xffffffff;
    @!p not.b32 %r508, %r508;
}

	// end inline asm
	and.b32  	%r520, %r508, %r519;
	clz.b32 	%r521, %r520;
	sub.s32 	%r53, 31, %r521;
	and.b32  	%r522, %r486, %r520;
	popc.b32 	%r54, %r522;
	setp.ne.s32 	%p84, %r162, %r53;
	mov.b32 	%r1235, 0;
	@%p84 bra 	$L__BB8_141;
	shl.b32 	%r523, %r509, 2;
	add.s32 	%r524, %r9, %r523;
	atom.shared.add.u32 	%r1235, [%r524], %r54;
$L__BB8_141:
	shfl.sync.idx.b32	%r550|%p85, %r1235, %r53, 31, -1;
	add.s32 	%r57, %r54, %r550;
	shr.u64 	%rd292, %rd689, %r512;
	cvt.u32.u64 	%r552, %rd292;
	and.b32  	%r547, %r552, %r8;
	mov.b32 	%r527, 1;
	// begin inline asm
	{
    .reg .pred p;
    and.b32 %r525, %r547, %r527;    setp.ne.u32 p, %r525, 0;
    vote.ballot.sync.b32 %r525, p, 0xffffffff;
    @!p not.b32 %r525, %r525;
}

	// end inline asm
	mov.b32 	%r530, 2;
	// begin inline asm
	{
    .reg .pred p;
    and.b32 %r528, %r547, %r530;    setp.ne.u32 p, %r528, 0;
    vote.ballot.sync.b32 %r528, p, 0xffffffff;
    @!p not.b32 %r528, %r528;
}

	// end inline asm
	and.b32  	%r553, %r528, %r525;
	mov.b32 	%r533, 4;
	// begin inline asm
	{
    .reg .pred p;
    and.b32 %r531, %r547, %r533;    setp.ne.u32 p, %r531, 0;
    vote.ballot.sync.b32 %r531, p, 0xffffffff;
    @!p not.b32 %r531, %r531;
}

	// end inline asm
	and.b32  	%r554, %r531, %r553;
	mov.b32 	%r536, 8;
	// begin inline asm
	{
    .reg .pred p;
    and.b32 %r534, %r547, %r536;    setp.ne.u32 p, %r534, 0;
    vote.ballot.sync.b32 %r534, p, 0xffffffff;
    @!p not.b32 %r534, %r534;
}

	// end inline asm
	and.b32  	%r555, %r534, %r554;
	mov.b32 	%r539, 16;
	// begin inline asm
	{
    .reg .pred p;
    and.b32 %r537, %r547, %r539;    setp.ne.u32 p, %r537, 0;
    vote.ballot.sync.b32 %r537, p, 0xffffffff;
    @!p not.b32 %r537, %r537;
}

	// end inline asm
	and.b32  	%r556, %r537, %r555;
	mov.b32 	%r542, 32;
	// begin inline asm
	{
    .reg .pred p;
    and.b32 %r540, %r547, %r542;    setp.ne.u32 p, %r540, 0;
    vote.ballot.sync.b32 %r540, p, 0xffffffff;
    @!p not.b32 %r540, %r540;
}

	// end inline asm
	and.b32  	%r557, %r540, %r556;
	mov.b32 	%r545, 64;
	// begin inline asm
	{
    .reg .pred p;
    and.b32 %r543, %r547, %r545;    setp.ne.u32 p, %r543, 0;
    vote.ballot.sync.b32 %r543, p, 0xffffffff;
    @!p not.b32 %r543, %r543;
}

	// end inline asm
	and.b32  	%r558, %r543, %r557;
	mov.b32 	%r548, 128;
	// begin inline asm
	{
    .reg .pred p;
    and.b32 %r546, %r547, %r548;    setp.ne.u32 p, %r546, 0;
    vote.ballot.sync.b32 %r546, p, 0xffffffff;
    @!p not.b32 %r546, %r546;
}

	// end inline asm
	and.b32  	%r559, %r546, %r558;
	clz.b32 	%r560, %r559;
	sub.s32 	%r59, 31, %r560;
	and.b32  	%r561, %r486, %r559;
	popc.b32 	%r60, %r561;
	setp.ne.s32 	%p86, %r162, %r59;
	mov.b32 	%r1236, 0;
	@%p86 bra 	$L__BB8_143;
	shl.b32 	%r562, %r547, 2;
	add.s32 	%r563, %r9, %r562;
	atom.shared.add.u32 	%r1236, [%r563], %r60;
$L__BB8_143:
	shfl.sync.idx.b32	%r589|%p87, %r1236, %r59, 31, -1;
	add.s32 	%r63, %r60, %r589;
	shr.u64 	%rd293, %rd688, %r512;
	cvt.u32.u64 	%r591, %rd293;
	and.b32  	%r586, %r591, %r8;
	mov.b32 	%r566, 1;
	// begin inline asm
	{
    .reg .pred p;
    and.b32 %r564, %r586, %r566;    setp.ne.u32 p, %r564, 0;
    vote.ballot.sync.b32 %r564, p, 0xffffffff;
    @!p not.b32 %r564, %r564;
}

	// end inline asm
	mov.b32 	%r569, 2;
	// begin inline asm
	{
    .reg .pred p;
    and.b32 %r567, %r586, %r569;    setp.ne.u32 p, %r567, 0;
    vote.ballot.sync.b32 %r567, p, 0xffffffff;
    @!p not.b32 %r567, %r567;
}

	// end inline asm
	and.b32  	%r592, %r567, %r564;
	mov.b32 	%r572, 4;
	// begin inline asm
	{
    .reg .pred p;
    and.b32 %r570, %r586, %r572;    setp.ne.u32 p, %r570, 0;
    vote.ballot.sync.b32 %r570, p, 0xffffffff;
    @!p not.b32 %r570, %r570;
}

	// end inline asm
	and.b32  	%r593, %r570, %r592;
	mov.b32 	%r575, 8;
	// begin inline asm
	{
    .reg .pred p;
    and.b32 %r573, %r586, %r575;    setp.ne.u32 p, %r573, 0;
    vote.ballot.sync.b32 %r573, p, 0xffffffff;
    @!p not.b32 %r573, %r573;
}

	// end inline asm
	and.b32  	%r594, %r573, %r593;
	mov.b32 	%r578, 16;
	// begin inline asm
	{
    .reg .pred p;
    and.b32 %r576, %r586, %r578;    setp.ne.u32 p, %r576, 0;
    vote.ballot.sync.b32 %r576, p, 0xffffffff;
    @!p not.b32 %r576, %r576;
}

	// end inline asm
	and.b32  	%r595, %r576, %r594;
	mov.b32 	%r581, 32;
	// begin inline asm
	{
    .reg .pred p;
    and.b32 %r579, %r586, %r581;    setp.ne.u32 p, %r579, 0;
    vote.ballot.sync.b32 %r579, p, 0xffffffff;
    @!p not.b32 %r579, %r579;
}

	// end inline asm
	and.b32  	%r596, %r579, %r595;
	mov.b32 	%r584, 64;
	// begin inline asm
	{
    .reg .pred p;
    and.b32 %r582, %r586, %r584;    setp.ne.u32 p, %r582, 0;
    vote.ballot.sync.b32 %r582, p, 0xffffffff;
    @!p not.b32 %r582, %r582;
}

	// end inline asm
	and.b32  	%r597, %r582, %r596;
	mov.b32 	%r587, 128;
	// begin inline asm
	{
    .reg .pred p;
    and.b32 %r585, %r586, %r587;    setp.ne.u32 p, %r585, 0;
    vote.ballot.sync.b32 %r585, p, 0xffffffff;
    @!p not.b32 %r585, %r585;
}

	// end inline asm
	and.b32  	%r598, %r585, %r597;
	clz.b32 	%r599, %r598;
	sub.s32 	%r65, 31, %r599;
	and.b32  	%r600, %r486, %r598;
	popc.b32 	%r66, %r600;
	setp.ne.s32 	%p88, %r162, %r65;
	mov.b32 	%r1237, 0;
	@%p88 bra 	$L__BB8_145;
	shl.b32 	%r601, %r586, 2;
	add.s32 	%r602, %r9, %r601;
	atom.shared.add.u32 	%r1237, [%r602], %r66;
$L__BB8_145:
	shfl.sync.idx.b32	%r628|%p89, %r1237, %r65, 31, -1;
	add.s32 	%r69, %r66, %r628;
	shr.u64 	%rd294, %rd687, %r512;
	cvt.u32.u64 	%r630, %rd294;
	and.b32  	%r625, %r630, %r8;
	mov.b32 	%r605, 1;
	// begin inline asm
	{
    .reg .pred p;
    and.b32 %r603, %r625, %r605;    setp.ne.u32 p, %r603, 0;
    vote.ballot.sync.b32 %r603, p, 0xffffffff;
    @!p not.b32 %r603, %r603;
}

	// end inline asm
	mov.b32 	%r608, 2;
	// begin inline asm
	{
    .reg .pred p;
    and.b32 %r606, %r625, %r608;    setp.ne.u32 p, %r606, 0;
    vote.ballot.sync.b32 %r606, p, 0xffffffff;
    @!p not.b32 %r606, %r606;
}

	// end inline asm
	and.b32  	%r631, %r606, %r603;
	mov.b32 	%r611, 4;
	// begin inline asm
	{
    .reg .pred p;
    and.b32 %r609, %r625, %r611;    setp.ne.u32 p, %r609, 0;
    vote.ballot.sync.b32 %r609, p, 0xffffffff;
    @!p not.b32 %r609, %r609;
}

	// end inline asm
	and.b32  	%r632, %r609, %r631;
	mov.b32 	%r614, 8;
	// begin inline asm
	{
    .reg .pred p;
    and.b32 %r612, %r625, %r614;    setp.ne.u32 p, %r612, 0;
    vote.ballot.sync.b32 %r612, p, 0xffffffff;
    @!p not.b32 %r612, %r612;
}

	// end inline asm
	and.b32  	%r633, %r612, %r632;
	mov.b32 	%r617, 16;
	// begin inline asm
	{
    .reg .pred p;
    and.b32 %r615, %r625, %r617;    setp.ne.u32 p, %r615, 0;
    vote.ballot.sync.b32 %r615, p, 0xffffffff;
    @!p not.b32 %r615, %r615;
}

	// end inline asm
	and.b32  	%r634, %r615, %r633;
	mov.b32 	%r620, 32;
	// begin inline asm
	{
    .reg .pred p;
    and.b32 %r618, %r625, %r620;    setp.ne.u32 p, %r618, 0;
    vote.ballot.sync.b32 %r618, p, 0xffffffff;
    @!p not.b32 %r618, %r618;
}

	// end inline asm
	and.b32  	%r635, %r618, %r634;
	mov.b32 	%r623, 64;
	// begin inline asm
	{
    .reg .pred p;
    and.b32 %r621, %r625, %r623;    setp.ne.u32 p, %r621, 0;
    vote.ballot.sync.b32 %r621, p, 0xffffffff;
    @!p not.b32 %r621, %r621;
}

	// end inline asm
	and.b32  	%r636, %r621, %r635;
	mov.b32 	%r626, 128;
	// begin inline asm
	{
    .reg .pred p;
    and.b32 %r624, %r625, %r626;    setp.ne.u32 p, %r624, 0;
    vote.ballot.sync.b32 %r624, p, 0xffffffff;
    @!p not.b32 %r624, %r624;
}

	// end inline asm
	and.b32  	%r637, %r624, %r636;
	clz.b32 	%r638, %r637;
	sub.s32 	%r71, 31, %r638;
	and.b32  	%r639, %r486, %r637;
	popc.b32 	%r72, %r639;
	setp.ne.s32 	%p90, %r162, %r71;
	mov.b32 	%r1238, 0;
	@%p90 bra 	$L__BB8_147;
	shl.b32 	%r640, %r625, 2;
	add.s32 	%r641, %r9, %r640;
	atom.shared.add.u32 	%r1238, [%r641], %r72;
$L__BB8_147:
	shfl.sync.idx.b32	%r667|%p91, %r1238, %r71, 31, -1;
	add.s32 	%r75, %r72, %r667;
	shr.u64 	%rd295, %rd686, %r512;
	cvt.u32.u64 	%r669, %rd295;
	and.b32  	%r664, %r669, %r8;
	mov.b32 	%r644, 1;
	// begin inline asm
	{
    .reg .pred p;
    and.b32 %r642, %r664, %r644;    setp.ne.u32 p, %r642, 0;
    vote.ballot.sync.b32 %r642, p, 0xffffffff;
    @!p not.b32 %r642, %r642;
}

	// end inline asm
	mov.b32 	%r647, 2;
	// begin inline asm
	{
    .reg .pred p;
    and.b32 %r645, %r664, %r647;    setp.ne.u32 p, %r645, 0;
    vote.ballot.sync.b32 %r645, p, 0xffffffff;
    @!p not.b32 %r645, %r645;
}

	// end inline asm
	and.b32  	%r670, %r645, %r642;
	mov.b32 	%r650, 4;
	// begin inline asm
	{
    .reg .pred p;
    and.b32 %r648, %r664, %r650;    setp.ne.u32 p, %r648, 0;
    vote.ballot.sync.b32 %r648, p, 0xffffffff;
    @!p not.b32 %r648, %r648;
}

	// end inline asm
	and.b32  	%r671, %r648, %r670;
	mov.b32 	%r653, 8;
	// begin inline asm
	{
    .reg .pred p;
    and.b32 %r651, %r664, %r653;    setp.ne.u32 p, %r651, 0;
    vote.ballot.sync.b32 %r651, p, 0xffffffff;
    @!p not.b32 %r651, %r651;
}

	// end inline asm
	and.b32  	%r672, %r651, %r671;
	mov.b32 	%r656, 16;
	// begin inline asm
	{
    .reg .pred p;
    and.b32 %r654, %r664, %r656;    setp.ne.u32 p, %r654, 0;
    vote.ballot.sync.b32 %r654, p, 0xffffffff;
    @!p not.b32 %r654, %r654;
}

	// end inline asm
	and.b32  	%r673, %r654, %r672;
	mov.b32 	%r659, 32;
	// begin inline asm
	{
    .reg .pred p;
    and.b32 %r657, %r664, %r659;    setp.ne.u32 p, %r657, 0;
    vote.ballot.sync.b32 %r657, p, 0xffffffff;
    @!p not.b32 %r657, %r657;
}

	// end inline asm
	and.b32  	%r674, %r657, %r673;
	mov.b32 	%r662, 64;
	// begin inline asm
	{
    .reg .pred p;
    and.b32 %r660, %r664, %r662;    setp.ne.u32 p, %r660, 0;
    vote.ballot.sync.b32 %r660, p, 0xffffffff;
    @!p not.b32 %r660, %r660;
}

	// end inline asm
	and.b32  	%r675, %r660, %r674;
	mov.b32 	%r665, 128;
	// begin inline asm
	{
    .reg .pred p;
    and.b32 %r663, %r664, %r665;    setp.ne.u32 p, %r663, 0;
    vote.ballot.sync.b32 %r663, p, 0xffffffff;
    @!p not.b32 %r663, %r663;
}

	// end inline asm
	and.b32  	%r676, %r663, %r675;
	clz.b32 	%r677, %r676;
	sub.s32 	%r77, 31, %r677;
	and.b32  	%r678, %r486, %r676;
	popc.b32 	%r78, %r678;
	setp.ne.s32 	%p92, %r162, %r77;
	mov.b32 	%r1239, 0;
	@%p92 bra 	$L__BB8_149;
	shl.b32 	%r679, %r664, 2;
	add.s32 	%r680, %r9, %r679;
	atom.shared.add.u32 	%r1239, [%r680], %r78;
$L__BB8_149:
	shfl.sync.idx.b32	%r706|%p93, %r1239, %r77, 31, -1;
	add.s32 	%r81, %r78, %r706;
	shr.u64 	%rd296, %rd685, %r512;
	cvt.u32.u64 	%r708, %rd296;
	and.b32  	%r703, %r708, %r8;
	mov.b32 	%r683, 1;
	// begin inline asm
	{
    .reg .pred p;
    and.b32 %r681, %r703, %r683;    setp.ne.u32 p, %r681, 0;
    vote.ballot.sync.b32 %r681, p, 0xffffffff;
    @!p not.b32 %r681, %r681;
}

	// end inline asm
	mov.b32 	%r686, 2;
	// begin inline asm
	{
    .reg .pred p;
    and.b32 %r684, %r703, %r686;    setp.ne.u32 p, %r684, 0;
    vote.ballot.sync.b32 %r684, p, 0xffffffff;
    @!p not.b32 %r684, %r684;
}

	// end inline asm
	and.b32  	%r709, %r684, %r681;
	mov.b32 	%r689, 4;
	// begin inline asm
	{
    .reg .pred p;
    and.b32 %r687, %r703, %r689;    setp.ne.u32 p, %r687, 0;
    vote.ballot.sync.b32 %r687, p, 0xffffffff;
    @!p not.b32 %r687, %r687;
}

	// end inline asm
	and.b32  	%r710, %r687, %r709;
	mov.b32 	%r692, 8;
	// begin inline asm
	{
    .reg .pred p;
    and.b32 %r690, %r703, %r692;    setp.ne.u32 p, %r690, 0;
    vote.ballot.sync.b32 %r690, p, 0xffffffff;
    @!p not.b32 %r690, %r690;
}

	// end inline asm
	and.b32  	%r711, %r690, %r710;
	mov.b32 	%r695, 16;
	// begin inline asm
	{
    .reg .pred p;
    and.b32 %r693, %r703, %r695;    setp.ne.u32 p, %r693, 0;
    vote.ballot.sync.b32 %r693, p, 0xffffffff;
    @!p not.b32 %r693, %r693;
}

	// end inline asm
	and.b32  	%r712, %r693, %r711;
	mov.b32 	%r698, 32;
	// begin inline asm
	{
    .reg .pred p;
    and.b32 %r696, %r703, %r698;    setp.ne.u32 p, %r696, 0;
    vote.ballot.sync.b32 %r696, p, 0xffffffff;
    @!p not.b32 %r696, %r696;
}

	// end inline asm
	and.b32  	%r713, %r696, %r712;
	mov.b32 	%r701, 64;
	// begin inline asm
	{
    .reg .pred p;
    and.b32 %r699, %r703, %r701;    setp.ne.u32 p, %r699, 0;
    vote.ballot.sync.b32 %r699, p, 0xffffffff;
    @!p not.b32 %r699, %r699;
}

	// end inline asm
	and.b32  	%r714, %r699, %r713;
	mov.b32 	%r704, 128;
	// begin inline asm
	{
    .reg .pred p;
    and.b32 %r702, %r703, %r704;    setp.ne.u32 p, %r702, 0;
    vote.ballot.sync.b32 %r702, p, 0xffffffff;
    @!p not.b32 %r702, %r702;
}

	// end inline asm
	and.b32  	%r715, %r702, %r714;
	clz.b32 	%r716, %r715;
	sub.s32 	%r83, 31, %r716;
	and.b32  	%r717, %r486, %r715;
	popc.b32 	%r84, %r717;
	setp.ne.s32 	%p94, %r162, %r83;
	mov.b32 	%r1240, 0;
	@%p94 bra 	$L__BB8_151;
	shl.b32 	%r718, %r703, 2;
	add.s32 	%r719, %r9, %r718;
	atom.shared.add.u32 	%r1240, [%r719], %r84;
$L__BB8_151:
	shfl.sync.idx.b32	%r745|%p95, %r1240, %r83, 31, -1;
	add.s32 	%r87, %r84, %r745;
	shr.u64 	%rd297, %rd684, %r512;
	cvt.u32.u64 	%r747, %rd297;
	and.b32  	%r742, %r747, %r8;
	mov.b32 	%r722, 1;
	// begin inline asm
	{
    .reg .pred p;
    and.b32 %r720, %r742, %r722;    setp.ne.u32 p, %r720, 0;
    vote.ballot.sync.b32 %r720, p, 0xffffffff;
    @!p not.b32 %r720, %r720;
}

	// end inline asm
	mov.b32 	%r725, 2;
	// begin inline asm
	{
    .reg .pred p;
    and.b32 %r723, %r742, %r725;    setp.ne.u32 p, %r723, 0;
    vote.ballot.sync.b32 %r723, p, 0xffffffff;
    @!p not.b32 %r723, %r723;
}

	// end inline asm
	and.b32  	%r748, %r723, %r720;
	mov.b32 	%r728, 4;
	// begin inline asm
	{
    .reg .pred p;
    and.b32 %r726, %r742, %r728;    setp.ne.u32 p, %r726, 0;
    vote.ballot.sync.b32 %r726, p, 0xffffffff;
    @!p not.b32 %r726, %r726;
}

	// end inline asm
	and.b32  	%r749, %r726, %r748;
	mov.b32 	%r731, 8;
	// begin inline asm
	{
    .reg .pred p;
    and.b32 %r729, %r742, %r731;    setp.ne.u32 p, %r729, 0;
    vote.ballot.sync.b32 %r729, p, 0xffffffff;
    @!p not.b32 %r729, %r729;
}

	// end inline asm
	and.b32  	%r750, %r729, %r749;
	mov.b32 	%r734, 16;
	// begin inline asm
	{
    .reg .pred p;
    and.b32 %r732, %r742, %r734;    setp.ne.u32 p, %r732, 0;
    vote.ballot.sync.b32 %r732, p, 0xffffffff;
    @!p not.b32 %r732, %r732;
}

	// end inline asm
	and.b32  	%r751, %r732, %r750;
	mov.b32 	%r737, 32;
	// begin inline asm
	{
    .reg .pred p;
    and.b32 %r735, %r742, %r737;    setp.ne.u32 p, %r735, 0;
    vote.ballot.sync.b32 %r735, p, 0xffffffff;
    @!p not.b32 %r735, %r735;
}

	// end inline asm
	and.b32  	%r752, %r735, %r751;
	mov.b32 	%r740, 64;
	// begin inline asm
	{
    .reg .pred p;
    and.b32 %r738, %r742, %r740;    setp.ne.u32 p, %r738, 0;
    vote.ballot.sync.b32 %r738, p, 0xffffffff;
    @!p not.b32 %r738, %r738;
}

	// end inline asm
	and.b32  	%r753, %r738, %r752;
	mov.b32 	%r743, 128;
	// begin inline asm
	{
    .reg .pred p;
    and.b32 %r741, %r742, %r743;    setp.ne.u32 p, %r741, 0;
    vote.ballot.sync.b32 %r741, p, 0xffffffff;
    @!p not.b32 %r741, %r741;
}

	// end inline asm
	and.b32  	%r754, %r741, %r753;
	clz.b32 	%r755, %r754;
	sub.s32 	%r89, 31, %r755;
	and.b32  	%r756, %r486, %r754;
	popc.b32 	%r90, %r756;
	setp.ne.s32 	%p96, %r162, %r89;
	mov.b32 	%r1241, 0;
	@%p96 bra 	$L__BB8_153;
	shl.b32 	%r757, %r742, 2;
	add.s32 	%r758, %r9, %r757;
	atom.shared.add.u32 	%r1241, [%r758], %r90;
$L__BB8_153:
	shfl.sync.idx.b32	%r784|%p97, %r1241, %r89, 31, -1;
	add.s32 	%r93, %r90, %r784;
	shr.u64 	%rd298, %rd683, %r512;
	cvt.u32.u64 	%r786, %rd298;
	and.b32  	%r781, %r786, %r8;
	mov.b32 	%r761, 1;
	// begin inline asm
	{
    .reg .pred p;
    and.b32 %r759, %r781, %r761;    setp.ne.u32 p, %r759, 0;
    vote.ballot.sync.b32 %r759, p, 0xffffffff;
    @!p not.b32 %r759, %r759;
}

	// end inline asm
	mov.b32 	%r764, 2;
	// begin inline asm
	{
    .reg .pred p;
    and.b32 %r762, %r781, %r764;    setp.ne.u32 p, %r762, 0;
    vote.ballot.sync.b32 %r762, p, 0xffffffff;
    @!p not.b32 %r762, %r762;
}

	// end inline asm
	and.b32  	%r787, %r762, %r759;
	mov.b32 	%r767, 4;
	// begin inline asm
	{
    .reg .pred p;
    and.b32 %r765, %r781, %r767;    setp.ne.u32 p, %r765, 0;
    vote.ballot.sync.b32 %r765, p, 0xffffffff;
    @!p not.b32 %r765, %r765;
}

	// end inline asm
	and.b32  	%r788, %r765, %r787;
	mov.b32 	%r770, 8;
	// begin inline asm
	{
    .reg .pred p;
    and.b32 %r768, %r781, %r770;    setp.ne.u32 p, %r768, 0;
    vote.ballot.sync.b32 %r768, p, 0xffffffff;
    @!p not.b32 %r768, %r768;
}

	// end inline asm
	and.b32  	%r789, %r768, %r788;
	mov.b32 	%r773, 16;
	// begin inline asm
	{
    .reg .pred p;
    and.b32 %r771, %r781, %r773;    setp.ne.u32 p, %r771, 0;
    vote.ballot.sync.b32 %r771, p, 0xffffffff;
    @!p not.b32 %r771, %r771;
}

	// end inline asm
	and.b32  	%r790, %r771, %r789;
	mov.b32 	%r776, 32;
	// begin inline asm
	{
    .reg .pred p;
    and.b32 %r774, %r781, %r776;    setp.ne.u32 p, %r774, 0;
    vote.ballot.sync.b32 %r774, p, 0xffffffff;
    @!p not.b32 %r774, %r774;
}

	// end inline asm
	and.b32  	%r791, %r774, %r790;
	mov.b32 	%r779, 64;
	// begin inline asm
	{
    .reg .pred p;
    and.b32 %r777, %r781, %r779;    setp.ne.u32 p, %r777, 0;
    vote.ballot.sync.b32 %r777, p, 0xffffffff;
    @!p not.b32 %r777, %r777;
}

	// end inline asm
	and.b32  	%r792, %r777, %r791;
	mov.b32 	%r782, 128;
	// begin inline asm
	{
    .reg .pred p;
    and.b32 %r780, %r781, %r782;    setp.ne.u32 p, %r780, 0;
    vote.ballot.sync.b32 %r780, p, 0xffffffff;
    @!p not.b32 %r780, %r780;
}

	// end inline asm
	and.b32  	%r793, %r780, %r792;
	clz.b32 	%r794, %r793;
	sub.s32 	%r95, 31, %r794;
	and.b32  	%r795, %r486, %r793;
	popc.b32 	%r96, %r795;
	setp.ne.s32 	%p98, %r162, %r95;
	mov.b32 	%r1242, 0;
	@%p98 bra 	$L__BB8_155;
	shl.b32 	%r796, %r781, 2;
	add.s32 	%r797, %r9, %r796;
	atom.shared.add.u32 	%r1242, [%r797], %r96;
$L__BB8_155:
	shfl.sync.idx.b32	%r823|%p99, %r1242, %r95, 31, -1;
	add.s32 	%r99, %r96, %r823;
	shr.u64 	%rd299, %rd682, %r512;
	cvt.u32.u64 	%r825, %rd299;
	and.b32  	%r820, %r825, %r8;
	mov.b32 	%r800, 1;
	// begin inline asm
	{
    .reg .pred p;
    and.b32 %r798, %r820, %r800;    setp.ne.u32 p, %r798, 0;
    vote.ballot.sync.b32 %r798, p, 0xffffffff;
    @!p not.b32 %r798, %r798;
}

	// end inline asm
	mov.b32 	%r803, 2;
	// begin inline asm
	{
    .reg .pred p;
    and.b32 %r801, %r820, %r803;    setp.ne.u32 p, %r801, 0;
    vote.ballot.sync.b32 %r801, p, 0xffffffff;
    @!p not.b32 %r801, %r801;
}

	// end inline asm
	and.b32  	%r826, %r801, %r798;
	mov.b32 	%r806, 4;
	// begin inline asm
	{
    .reg .pred p;
    and.b32 %r804, %r820, %r806;    setp.ne.u32 p, %r804, 0;
    vote.ballot.sync.b32 %r804, p, 0xffffffff;
    @!p not.b32 %r804, %r804;
}

	// end inline asm
	and.b32  	%r827, %r804, %r826;
	mov.b32 	%r809, 8;
	// begin inline asm
	{
    .reg .pred p;
    and.b32 %r807, %r820, %r809;    setp.ne.u32 p, %r807, 0;
    vote.ballot.sync.b32 %r807, p, 0xffffffff;
    @!p not.b32 %r807, %r807;
}

	// end inline asm
	and.b32  	%r828, %r807, %r827;
	mov.b32 	%r812, 16;
	// begin inline asm
	{
    .reg .pred p;
    and.b32 %r810, %r820, %r812;    setp.ne.u32 p, %r810, 0;
    vote.ballot.sync.b32 %r810, p, 0xffffffff;
    @!p not.b32 %r810, %r810;
}

	// end inline asm
	and.b32  	%r829, %r810, %r828;
	mov.b32 	%r815, 32;
	// begin inline asm
	{
    .reg .pred p;
    and.b32 %r813, %r820, %r815;    setp.ne.u32 p, %r813, 0;
    vote.ballot.sync.b32 %r813, p, 0xffffffff;
    @!p not.b32 %r813, %r813;
}

	// end inline asm
	and.b32  	%r830, %r813, %r829;
	mov.b32 	%r818, 64;
	// begin inline asm
	{
    .reg .pred p;
    and.b32 %r816, %r820, %r818;    setp.ne.u32 p, %r816, 0;
    vote.ballot.sync.b32 %r816, p, 0xffffffff;
    @!p not.b32 %r816, %r816;
}

	// end inline asm
	and.b32  	%r831, %r816, %r830;
	mov.b32 	%r821, 128;
	// begin inline asm
	{
    .reg .pred p;
    and.b32 %r819, %r820, %r821;    setp.ne.u32 p, %r819, 0;
    vote.ballot.sync.b32 %r819, p, 0xffffffff;
    @!p not.b32 %r819, %r819;
}

	// end inline asm
	and.b32  	%r832, %r819, %r831;
	clz.b32 	%r833, %r832;
	sub.s32 	%r101, 31, %r833;
	and.b32  	%r834, %r486, %r832;
	popc.b32 	%r102, %r834;
	setp.ne.s32 	%p100, %r162, %r101;
	mov.b32 	%r1243, 0;
	@%p100 bra 	$L__BB8_157;
	shl.b32 	%r835, %r820, 2;
	add.s32 	%r836, %r9, %r835;
	atom.shared.add.u32 	%r1243, [%r836], %r102;
$L__BB8_157:
	shfl.sync.idx.b32	%r862|%p101, %r1243, %r101, 31, -1;
	add.s32 	%r105, %r102, %r862;
	shr.u64 	%rd300, %rd681, %r512;
	cvt.u32.u64 	%r864, %rd300;
	and.b32  	%r859, %r864, %r8;
	mov.b32 	%r839, 1;
	// begin inline asm
	{
    .reg .pred p;
    and.b32 %r837, %r859, %r839;    setp.ne.u32 p, %r837, 0;
    vote.ballot.sync.b32 %r837, p, 0xffffffff;
    @!p not.b32 %r837, %r837;
}

	// end inline asm
	mov.b32 	%r842, 2;
	// begin inline asm
	{
    .reg .pred p;
    and.b32 %r840, %r859, %r842;    setp.ne.u32 p, %r840, 0;
    vote.ballot.sync.b32 %r840, p, 0xffffffff;
    @!p not.b32 %r840, %r840;
}

	// end inline asm
	and.b32  	%r865, %r840, %r837;
	mov.b32 	%r845, 4;
	// begin inline asm
	{
    .reg .pred p;
    and.b32 %r843, %r859, %r845;    setp.ne.u32 p, %r843, 0;
    vote.ballot.sync.b32 %r843, p, 0xffffffff;
    @!p not.b32 %r843, %r843;
}

	// end inline asm
	and.b32  	%r866, %r843, %r865;
	mov.b32 	%r848, 8;
	// begin inline asm
	{
    .reg .pred p;
    and.b32 %r846, %r859, %r848;    setp.ne.u32 p, %r846, 0;
    vote.ballot.sync.b32 %r846, p, 0xffffffff;
    @!p not.b32 %r846, %r846;
}

	// end inline asm
	and.b32  	%r867, %r846, %r866;
	mov.b32 	%r851, 16;
	// begin inline asm
	{
    .reg .pred p;
    and.b32 %r849, %r859, %r851;    setp.ne.u32 p, %r849, 0;
    vote.ballot.sync.b32 %r849, p, 0xffffffff;
    @!p not.b32 %r849, %r849;
}

	// end inline asm
	and.b32  	%r868, %r849, %r867;
	mov.b32 	%r854, 32;
	// begin inline asm
	{
    .reg .pred p;
    and.b32 %r852, %r859, %r854;    setp.ne.u32 p, %r852, 0;
    vote.ballot.sync.b32 %r852, p, 0xffffffff;
    @!p not.b32 %r852, %r852;
}

	// end inline asm
	and.b32  	%r869, %r852, %r868;
	mov.b32 	%r857, 64;
	// begin inline asm
	{
    .reg .pred p;
    and.b32 %r855, %r859, %r857;    setp.ne.u32 p, %r855, 0;
    vote.ballot.sync.b32 %r855, p, 0xffffffff;
    @!p not.b32 %r855, %r855;
}

	// end inline asm
	and.b32  	%r870, %r855, %r869;
	mov.b32 	%r860, 128;
	// begin inline asm
	{
    .reg .pred p;
    and.b32 %r858, %r859, %r860;    setp.ne.u32 p, %r858, 0;
    vote.ballot.sync.b32 %r858, p, 0xffffffff;
    @!p not.b32 %r858, %r858;
}

	// end inline asm
	and.b32  	%r871, %r858, %r870;
	clz.b32 	%r872, %r871;
	sub.s32 	%r107, 31, %r872;
	and.b32  	%r873, %r486, %r871;
	popc.b32 	%r108, %r873;
	setp.ne.s32 	%p102, %r162, %r107;
	mov.b32 	%r1244, 0;
	@%p102 bra 	$L__BB8_159;
	shl.b32 	%r874, %r859, 2;
	add.s32 	%r875, %r9, %r874;
	atom.shared.add.u32 	%r1244, [%r875], %r108;
$L__BB8_159:
	shfl.sync.idx.b32	%r901|%p103, %r1244, %r107, 31, -1;
	add.s32 	%r111, %r108, %r901;
	shr.u64 	%rd301, %rd680, %r512;
	cvt.u32.u64 	%r903, %rd301;
	and.b32  	%r898, %r903, %r8;
	mov.b32 	%r878, 1;
	// begin inline asm
	{
    .reg .pred p;
    and.b32 %r876, %r898, %r878;    setp.ne.u32 p, %r876, 0;
    vote.ballot.sync.b32 %r876, p, 0xffffffff;
    @!p not.b32 %r876, %r876;
}

	// end inline asm
	mov.b32 	%r881, 2;
	// begin inline asm
	{
    .reg .pred p;
    and.b32 %r879, %r898, %r881;    setp.ne.u32 p, %r879, 0;
    vote.ballot.sync.b32 %r879, p, 0xffffffff;
    @!p not.b32 %r879, %r879;
}

	// end inline asm
	and.b32  	%r904, %r879, %r876;
	mov.b32 	%r884, 4;
	// begin inline asm
	{
    .reg .pred p;
    and.b32 %r882, %r898, %r884;    setp.ne.u32 p, %r882, 0;
    vote.ballot.sync.b32 %r882, p, 0xffffffff;
    @!p not.b32 %r882, %r882;
}

	// end inline asm
	and.b32  	%r905, %r882, %r904;
	mov.b32 	%r887, 8;
	// begin inline asm
	{
    .reg .pred p;
    and.b32 %r885, %r898, %r887;    setp.ne.u32 p, %r885, 0;
    vote.ballot.sync.b32 %r885, p, 0xffffffff;
    @!p not.b32 %r885, %r885;
}

	// end inline asm
	and.b32  	%r906, %r885, %r905;
	mov.b32 	%r890, 16;
	// begin inline asm
	{
    .reg .pred p;
    and.b32 %r888, %r898, %r890;    setp.ne.u32 p, %r888, 0;
    vote.ballot.sync.b32 %r888, p, 0xffffffff;
    @!p not.b32 %r888, %r888;
}

	// end inline asm
	and.b32  	%r907, %r888, %r906;
	mov.b32 	%r893, 32;
	// begin inline asm
	{
    .reg .pred p;
    and.b32 %r891, %r898, %r893;    setp.ne.u32 p, %r891, 0;
    vote.ballot.sync.b32 %r891, p, 0xffffffff;
    @!p not.b32 %r891, %r891;
}

	// end inline asm
	and.b32  	%r908, %r891, %r907;
	mov.b32 	%r896, 64;
	// begin inline asm
	{
    .reg .pred p;
    and.b32 %r894, %r898, %r896;    setp.ne.u32 p, %r894, 0;
    vote.ballot.sync.b32 %r894, p, 0xffffffff;
    @!p not.b32 %r894, %r894;
}

	// end inline asm
	and.b32  	%r909, %r894, %r908;
	mov.b32 	%r899, 128;
	// begin inline asm
	{
    .reg .pred p;
    and.b32 %r897, %r898, %r899;    setp.ne.u32 p, %r897, 0;
    vote.ballot.sync.b32 %r897, p, 0xffffffff;
    @!p not.b32 %r897, %r897;
}

	// end inline asm
	and.b32  	%r910, %r897, %r909;
	clz.b32 	%r911, %r910;
	sub.s32 	%r113, 31, %r911;
	and.b32  	%r912, %r486, %r910;
	popc.b32 	%r114, %r912;
	setp.ne.s32 	%p104, %r162, %r113;
	mov.b32 	%r1245, 0;
	@%p104 bra 	$L__BB8_161;
	shl.b32 	%r913, %r898, 2;
	add.s32 	%r914, %r9, %r913;
	atom.shared.add.u32 	%r1245, [%r914], %r114;
$L__BB8_161:
	shfl.sync.idx.b32	%r940|%p105, %r1245, %r113, 31, -1;
	add.s32 	%r117, %r114, %r940;
	shr.u64 	%rd302, %rd679, %r512;
	cvt.u32.u64 	%r942, %rd302;
	and.b32  	%r937, %r942, %r8;
	mov.b32 	%r917, 1;
	// begin inline asm
	{
    .reg .pred p;
    and.b32 %r915, %r937, %r917;    setp.ne.u32 p, %r915, 0;
    vote.ballot.sync.b32 %r915, p, 0xffffffff;
    @!p not.b32 %r915, %r915;
}

	// end inline asm
	mov.b32 	%r920, 2;
	// begin inline asm
	{
    .reg .pred p;
    and.b32 %r918, %r937, %r920;    setp.ne.u32 p, %r918, 0;
    vote.ballot.sync.b32 %r918, p, 0xffffffff;
    @!p not.b32 %r918, %r918;
}

	// end inline asm
	and.b32  	%r943, %r918, %r915;
	mov.b32 	%r923, 4;
	// begin inline asm
	{
    .reg .pred p;
    and.b32 %r921, %r937, %r923;    setp.ne.u32 p, %r921, 0;
    vote.ballot.sync.b32 %r921, p, 0xffffffff;
    @!p not.b32 %r921, %r921;
}

	// end inline asm
	and.b32  	%r944, %r921, %r943;
	mov.b32 	%r926, 8;
	// begin inline asm
	{
    .reg .pred p;
    and.b32 %r924, %r937, %r926;    setp.ne.u32 p, %r924, 0;
    vote.ballot.sync.b32 %r924, p, 0xffffffff;
    @!p not.b32 %r924, %r924;
}

	// end inline asm
	and.b32  	%r945, %r924, %r944;
	mov.b32 	%r929, 16;
	// begin inline asm
	{
    .reg .pred p;
    and.b32 %r927, %r937, %r929;    setp.ne.u32 p, %r927, 0;
    vote.ballot.sync.b32 %r927, p, 0xffffffff;
    @!p not.b32 %r927, %r927;
}

	// end inline asm
	and.b32  	%r946, %r927, %r945;
	mov.b32 	%r932, 32;
	// begin inline asm
	{
    .reg .pred p;
    and.b32 %r930, %r937, %r932;    setp.ne.u32 p, %r930, 0;
    vote.ballot.sync.b32 %r930, p, 0xffffffff;
    @!p not.b32 %r930, %r930;
}

	// end inline asm
	and.b32  	%r947, %r930, %r946;
	mov.b32 	%r935, 64;
	// begin inline asm
	{
    .reg .pred p;
    and.b32 %r933, %r937, %r935;    setp.ne.u32 p, %r933, 0;
    vote.ballot.sync.b32 %r933, p, 0xffffffff;
    @!p not.b32 %r933, %r933;
}

	// end inline asm
	and.b32  	%r948, %r933, %r947;
	mov.b32 	%r938, 128;
	// begin inline asm
	{
    .reg .pred p;
    and.b32 %r936, %r937, %r938;    setp.ne.u32 p, %r936, 0;
    vote.ballot.sync.b32 %r936, p, 0xffffffff;
    @!p not.b32 %r936, %r936;
}

	// end inline asm
	and.b32  	%r949, %r936, %r948;
	clz.b32 	%r950, %r949;
	sub.s32 	%r119, 31, %r950;
	and.b32  	%r951, %r486, %r949;
	popc.b32 	%r120, %r951;
	setp.ne.s32 	%p106, %r162, %r119;
	mov.b32 	%r1246, 0;
	@%p106 bra 	$L__BB8_163;
	shl.b32 	%r952, %r937, 2;
	add.s32 	%r953, %r9, %r952;
	atom.shared.add.u32 	%r1246, [%r953], %r120;
$L__BB8_163:
	setp.gt.u32 	%p107, %r1, 255;
	shfl.sync.idx.b32	%r954|%p108, %r1246, %r119, 31, -1;
	add.s32 	%r955, %r120, %r954;
	bar.sync 	0;
	shl.b32 	%r956, %r57, 3;
	add.s32 	%r123, %r389, %r956;
	st.shared.u64 	[%r123+-8], %rd690;
	shl.b32 	%r958, %r63, 3;
	add.s32 	%r124, %r389, %r958;
	st.shared.u64 	[%r124+-8], %rd689;
	shl.b32 	%r959, %r69, 3;
	add.s32 	%r125, %r389, %r959;
	st.shared.u64 	[%r125+-8], %rd688;
	shl.b32 	%r960, %r75, 3;
	add.s32 	%r126, %r389, %r960;
	st.shared.u64 	[%r126+-8], %rd687;
	shl.b32 	%r961, %r81, 3;
	add.s32 	%r127, %r389, %r961;
	st.shared.u64 	[%r127+-8], %rd686;
	shl.b32 	%r962, %r87, 3;
	add.s32 	%r128, %r389, %r962;
	st.shared.u64 	[%r128+-8], %rd685;
	shl.b32 	%r963, %r93, 3;
	add.s32 	%r129, %r389, %r963;
	st.shared.u64 	[%r129+-8], %rd684;
	shl.b32 	%r964, %r99, 3;
	add.s32 	%r130, %r389, %r964;
	st.shared.u64 	[%r130+-8], %rd683;
	shl.b32 	%r965, %r105, 3;
	add.s32 	%r131, %r389, %r965;
	st.shared.u64 	[%r131+-8], %rd682;
	shl.b32 	%r966, %r111, 3;
	add.s32 	%r132, %r389, %r966;
	st.shared.u64 	[%r132+-8], %rd681;
	shl.b32 	%r967, %r117, 3;
	add.s32 	%r133, %r389, %r967;
	st.shared.u64 	[%r133+-8], %rd680;
	shl.b32 	%r968, %r955, 3;
	add.s32 	%r134, %r389, %r968;
	st.shared.u64 	[%r134+-8], %rd679;
	shl.b32 	%r969, %r1, 3;
	add.s32 	%r970, %r389, %r969;
	add.s32 	%r135, %r970, 36864;
	@%p107 bra 	$L__BB8_171;
	ld.global.u64 	%rd303, [%rd72];
	sub.s64 	%rd691, %rd303, %rd140;
	st.shared.u64 	[%r135], %rd691;
	setp.lt.s32 	%p109, %r4, 1;
	mov.u32 	%r1250, %r1230;
	@%p109 bra 	$L__BB8_170;
	mov.b32 	%r1248, -1;
	mov.u32 	%r1247, %r4;
	mov.u32 	%r1250, %r1230;
$L__BB8_166:
	add.s32 	%r139, %r1247, -1;
	shl.b32 	%r972, %r139, 8;
	add.s32 	%r973, %r972, %r1;
	mul.wide.s32 	%rd304, %r973, 4;
	add.s64 	%rd142, %rd3, %rd304;
$L__BB8_167:
	membar.cta;
	ld.volatile.global.u32 	%r140, [%rd142];
	setp.eq.s32 	%p110, %r140, 0;
	@%p110 bra 	$L__BB8_167;
	and.b32  	%r974, %r140, 1073741823;
	add.s32 	%r1250, %r974, %r1250;
	setp.gt.s32 	%p111, %r140, -1;
	vote.sync.ballot.b32 	%r1248, %p111, %r1248;
	setp.gt.u32 	%p113, %r1247, 1;
	and.pred  	%p114, %p111, %p113;
	mov.u32 	%r1247, %r139;
	@%p114 bra 	$L__BB8_166;
	ld.shared.u64 	%rd691, [%r135];
$L__BB8_170:
	or.b32  	%r975, %r1250, -2147483648;
	st.volatile.global.u32 	[%rd59], %r975;
	sub.s32 	%r976, %r1250, %r1230;
	cvt.s64.s32 	%rd305, %r976;
	add.s64 	%rd306, %rd691, %rd305;
	st.shared.u64 	[%r135], %rd306;
$L__BB8_171:
	ld.param.u64 	%rd628, [_ZN3cub18CUB_300001_SM_10006detail10radix_sort29DeviceRadixSortOnesweepKernelINS1_5radix10policy_hubIxxyE10Policy1000ELNS0_9SortOrderE0ExxyiiNS1_21identity_decomposer_tEEEvPT5_SB_PT3_PKSC_PT1_PKSG_PT2_PKSK_T4_iiT6__param_2];
	setp.gt.u32 	%p115, %r1, 255;
	setp.lt.s32 	%p116, %r5, %r159;
	setp.eq.s64 	%p117, %rd628, 0;
	or.pred  	%p118, %p117, %p116;
	or.pred  	%p119, %p115, %p118;
	@%p119 bra 	$L__BB8_173;
	ld.param.u64 	%rd629, [_ZN3cub18CUB_300001_SM_10006detail10radix_sort29DeviceRadixSortOnesweepKernelINS1_5radix10policy_hubIxxyE10Policy1000ELNS0_9SortOrderE0ExxyiiNS1_21identity_decomposer_tEEEvPT5_SB_PT3_PKSC_PT1_PKSG_PT2_PKSK_T4_iiT6__param_2];
	ld.shared.u64 	%rd307, [%r135];
	cvt.s64.s32 	%rd308, %r1230;
	add.s64 	%rd309, %rd140, %rd308;
	add.s64 	%rd310, %rd309, %rd307;
	cvta.to.global.u64 	%rd311, %rd629;
	shl.b64 	%rd312, %rd70, 3;
	add.s64 	%rd313, %rd311, %rd312;
	st.global.u64 	[%rd313], %rd310;
$L__BB8_173:
	setp.gt.s32 	%p120, %r5, %r159;
	bar.sync 	0;
	@%p120 bra 	$L__BB8_175;
	ld.shared.u64 	%rd314, [%r135+-36864];
	shr.u64 	%rd315, %rd314, %r512;
	cvt.u32.u64 	%r978, %rd315;
	and.b32  	%r979, %r978, %r8;
	shl.b32 	%r980, %r979, 3;
	add.s32 	%r982, %r389, 36864;
	add.s32 	%r983, %r982, %r980;
	ld.shared.u64 	%rd316, [%r983];
	add.s64 	%rd317, %rd316, %rd70;
	xor.b64  	%rd318, %rd314, -9223372036854775808;
	shl.b64 	%rd319, %rd317, 3;
	add.s64 	%rd320, %rd2, %rd319;
	st.global.u64 	[%rd320], %rd318;
	bar.warp.sync 	-1;
	ld.shared.u64 	%rd321, [%r135+-33792];
	shr.u64 	%rd322, %rd321, %r512;
	cvt.u32.u64 	%r984, %rd322;
	and.b32  	%r985, %r984, %r8;
	shl.b32 	%r986, %r985, 3;
	add.s32 	%r987, %r982, %r986;
	ld.shared.u64 	%rd323, [%r987];
	add.s64 	%rd324, %rd323, %rd70;
	xor.b64  	%rd325, %rd321, -9223372036854775808;
	shl.b64 	%rd326, %rd324, 3;
	add.s64 	%rd327, %rd2, %rd326;
	st.global.u64 	[%rd327+3072], %rd325;
	bar.warp.sync 	-1;
	ld.shared.u64 	%rd328, [%r135+-30720];
	shr.u64 	%rd329, %rd328, %r512;
	cvt.u32.u64 	%r988, %rd329;
	and.b32  	%r989, %r988, %r8;
	shl.b32 	%r990, %r989, 3;
	add.s32 	%r991, %r982, %r990;
	ld.shared.u64 	%rd330, [%r991];
	add.s64 	%rd331, %rd330, %rd70;
	xor.b64  	%rd332, %rd328, -9223372036854775808;
	shl.b64 	%rd333, %rd331, 3;
	add.s64 	%rd334, %rd2, %rd333;
	st.global.u64 	[%rd334+6144], %rd332;
	bar.warp.sync 	-1;
	ld.shared.u64 	%rd335, [%r135+-27648];
	shr.u64 	%rd336, %rd335, %r512;
	cvt.u32.u64 	%r992, %rd336;
	and.b32  	%r993, %r992, %r8;
	shl.b32 	%r994, %r993, 3;
	add.s32 	%r995, %r982, %r994;
	ld.shared.u64 	%rd337, [%r995];
	add.s64 	%rd338, %rd337, %rd70;
	xor.b64  	%rd339, %rd335, -9223372036854775808;
	shl.b64 	%rd340, %rd338, 3;
	add.s64 	%rd341, %rd2, %rd340;
	st.global.u64 	[%rd341+9216], %rd339;
	bar.warp.sync 	-1;
	ld.shared.u64 	%rd342, [%r135+-24576];
	shr.u64 	%rd343, %rd342, %r512;
	cvt.u32.u64 	%r996, %rd343;
	and.b32  	%r997, %r996, %r8;
	shl.b32 	%r998, %r997, 3;
	add.s32 	%r999, %r982, %r998;
	ld.shared.u64 	%rd344, [%r999];
	add.s64 	%rd345, %rd344, %rd70;
	xor.b64  	%rd346, %rd342, -9223372036854775808;
	shl.b64 	%rd347, %rd345, 3;
	add.s64 	%rd348, %rd2, %rd347;
	st.global.u64 	[%rd348+12288], %rd346;
	bar.warp.sync 	-1;
	ld.shared.u64 	%rd349, [%r135+-21504];
	shr.u64 	%rd350, %rd349, %r512;
	cvt.u32.u64 	%r1000, %rd350;
	and.b32  	%r1001, %r1000, %r8;
	shl.b32 	%r1002, %r1001, 3;
	add.s32 	%r1003, %r982, %r1002;
	ld.shared.u64 	%rd351, [%r1003];
	add.s64 	%rd352, %rd351, %rd70;
	xor.b64  	%rd353, %rd349, -9223372036854775808;
	shl.b64 	%rd354, %rd352, 3;
	add.s64 	%rd355, %rd2, %rd354;
	st.global.u64 	[%rd355+15360], %rd353;
	bar.warp.sync 	-1;
	ld.shared.u64 	%rd356, [%r135+-18432];
	shr.u64 	%rd357, %rd356, %r512;
	cvt.u32.u64 	%r1004, %rd357;
	and.b32  	%r1005, %r1004, %r8;
	shl.b32 	%r1006, %r1005, 3;
	add.s32 	%r1007, %r982, %r1006;
	ld.shared.u64 	%rd358, [%r1007];
	add.s64 	%rd359, %rd358, %rd70;
	xor.b64  	%rd360, %rd356, -9223372036854775808;
	shl.b64 	%rd361, %rd359, 3;
	add.s64 	%rd362, %rd2, %rd361;
	st.global.u64 	[%rd362+18432], %rd360;
	bar.warp.sync 	-1;
	ld.shared.u64 	%rd363, [%r135+-15360];
	shr.u64 	%rd364, %rd363, %r512;
	cvt.u32.u64 	%r1008, %rd364;
	and.b32  	%r1009, %r1008, %r8;
	shl.b32 	%r1010, %r1009, 3;
	add.s32 	%r1011, %r982, %r1010;
	ld.shared.u64 	%rd365, [%r1011];
	add.s64 	%rd366, %rd365, %rd70;
	xor.b64  	%rd367, %rd363, -9223372036854775808;
	shl.b64 	%rd368, %rd366, 3;
	add.s64 	%rd369, %rd2, %rd368;
	st.global.u64 	[%rd369+21504], %rd367;
	bar.warp.sync 	-1;
	ld.shared.u64 	%rd370, [%r135+-12288];
	shr.u64 	%rd371, %rd370, %r512;
	cvt.u32.u64 	%r1012, %rd371;
	and.b32  	%r1013, %r1012, %r8;
	shl.b32 	%r1014, %r1013, 3;
	add.s32 	%r1015, %r982, %r1014;
	ld.shared.u64 	%rd372, [%r1015];
	add.s64 	%rd373, %rd372, %rd70;
	xor.b64  	%rd374, %rd370, -9223372036854775808;
	shl.b64 	%rd375, %rd373, 3;
	add.s64 	%rd376, %rd2, %rd375;
	st.global.u64 	[%rd376+24576], %rd374;
	bar.warp.sync 	-1;
	ld.shared.u64 	%rd377, [%r135+-9216];
	shr.u64 	%rd378, %rd377, %r512;
	cvt.u32.u64 	%r1016, %rd378;
	and.b32  	%r1017, %r1016, %r8;
	shl.b32 	%r1018, %r1017, 3;
	add.s32 	%r1019, %r982, %r1018;
	ld.shared.u64 	%rd379, [%r1019];
	add.s64 	%rd380, %rd379, %rd70;
	xor.b64  	%rd381, %rd377, -9223372036854775808;
	shl.b64 	%rd382, %rd380, 3;
	add.s64 	%rd383, %rd2, %rd382;
	st.global.u64 	[%rd383+27648], %rd381;
	bar.warp.sync 	-1;
	ld.shared.u64 	%rd384, [%r135+-6144];
	shr.u64 	%rd385, %rd384, %r512;
	cvt.u32.u64 	%r1020, %rd385;
	and.b32  	%r1021, %r1020, %r8;
	shl.b32 	%r1022, %r1021, 3;
	add.s32 	%r1023, %r982, %r1022;
	ld.shared.u64 	%rd386, [%r1023];
	add.s64 	%rd387, %rd386, %rd70;
	xor.b64  	%rd388, %rd384, -9223372036854775808;
	shl.b64 	%rd389, %rd387, 3;
	add.s64 	%rd390, %rd2, %rd389;
	st.global.u64 	[%rd390+30720], %rd388;
	bar.warp.sync 	-1;
	ld.shared.u64 	%rd391, [%r135+-3072];
	shr.u64 	%rd392, %rd391, %r512;
	cvt.u32.u64 	%r1024, %rd392;
	and.b32  	%r1025, %r1024, %r8;
	shl.b32 	%r1026, %r1025, 3;
	add.s32 	%r1027, %r982, %r1026;
	ld.shared.u64 	%rd393, [%r1027];
	add.s64 	%rd394, %rd393, %rd70;
	xor.b64  	%rd395, %rd391, -9223372036854775808;
	shl.b64 	%rd396, %rd394, 3;
	add.s64 	%rd397, %rd2, %rd396;
	st.global.u64 	[%rd397+33792], %rd395;
	bar.warp.sync 	-1;
	bra.uni 	$L__BB8_200;
$L__BB8_175:
	mad.lo.s32 	%r144, %r4, -4608, %r159;
	setp.ge.s32 	%p121, %r1, %r144;
	@%p121 bra 	$L__BB8_177;
	ld.shared.u64 	%rd398, [%r135+-36864];
	shr.u64 	%rd399, %rd398, %r512;
	cvt.u32.u64 	%r1029, %rd399;
	and.b32  	%r1030, %r1029, %r8;
	shl.b32 	%r1031, %r1030, 3;
	add.s32 	%r1033, %r389, %r1031;
	ld.shared.u64 	%rd400, [%r1033+36864];
	xor.b64  	%rd401, %rd398, -9223372036854775808;
	add.s64 	%rd402, %rd400, %rd70;
	shl.b64 	%rd403, %rd402, 3;
	add.s64 	%rd404, %rd2, %rd403;
	st.global.u64 	[%rd404], %rd401;
$L__BB8_177:
	bar.warp.sync 	-1;
	add.s32 	%r1034, %r1, 384;
	setp.ge.s32 	%p122, %r1034, %r144;
	@%p122 bra 	$L__BB8_179;
	ld.shared.u64 	%rd405, [%r135+-33792];
	shr.u64 	%rd406, %rd405, %r512;
	cvt.u32.u64 	%r1036, %rd406;
	and.b32  	%r1037, %r1036, %r8;
	shl.b32 	%r1038, %r1037, 3;
	add.s32 	%r1040, %r389, %r1038;
	ld.shared.u64 	%rd407, [%r1040+36864];
	xor.b64  	%rd408, %rd405, -9223372036854775808;
	add.s64 	%rd409, %rd407, %rd70;
	shl.b64 	%rd410, %rd409, 3;
	add.s64 	%rd411, %rd2, %rd410;
	st.global.u64 	[%rd411+3072], %rd408;
$L__BB8_179:
	bar.warp.sync 	-1;
	add.s32 	%r1041, %r1, 768;
	setp.ge.s32 	%p123, %r1041, %r144;
	@%p123 bra 	$L__BB8_181;
	ld.shared.u64 	%rd412, [%r135+-30720];
	shr.u64 	%rd413, %rd412, %r512;
	cvt.u32.u64 	%r1043, %rd413;
	and.b32  	%r1044, %r1043, %r8;
	shl.b32 	%r1045, %r1044, 3;
	add.s32 	%r1047, %r389, %r1045;
	ld.shared.u64 	%rd414, [%r1047+36864];
	xor.b64  	%rd415, %rd412, -9223372036854775808;
	add.s64 	%rd416, %rd414, %rd70;
	shl.b64 	%rd417, %rd416, 3;
	add.s64 	%rd418, %rd2, %rd417;
	st.global.u64 	[%rd418+6144], %rd415;
$L__BB8_181:
	bar.warp.sync 	-1;
	add.s32 	%r1048, %r1, 1152;
	setp.ge.s32 	%p124, %r1048, %r144;
	@%p124 bra 	$L__BB8_183;
	ld.shared.u64 	%rd419, [%r135+-27648];
	shr.u64 	%rd420, %rd419, %r512;
	cvt.u32.u64 	%r1050, %rd420;
	and.b32  	%r1051, %r1050, %r8;
	shl.b32 	%r1052, %r1051, 3;
	add.s32 	%r1054, %r389, %r1052;
	ld.shared.u64 	%rd421, [%r1054+36864];
	xor.b64  	%rd422, %rd419, -9223372036854775808;
	add.s64 	%rd423, %rd421, %rd70;
	shl.b64 	%rd424, %rd423, 3;
	add.s64 	%rd425, %rd2, %rd424;
	st.global.u64 	[%rd425+9216], %rd422;
$L__BB8_183:
	bar.warp.sync 	-1;
	add.s32 	%r1055, %r1, 1536;
	setp.ge.s32 	%p125, %r1055, %r144;
	@%p125 bra 	$L__BB8_185;
	ld.shared.u64 	%rd426, [%r135+-24576];
	shr.u64 	%rd427, %rd426, %r512;
	cvt.u32.u64 	%r1057, %rd427;
	and.b32  	%r1058, %r1057, %r8;
	shl.b32 	%r1059, %r1058, 3;
	add.s32 	%r1061, %r389, %r1059;
	ld.shared.u64 	%rd428, [%r1061+36864];
	xor.b64  	%rd429, %rd426, -9223372036854775808;
	add.s64 	%rd430, %rd428, %rd70;
	shl.b64 	%rd431, %rd430, 3;
	add.s64 	%rd432, %rd2, %rd431;
	st.global.u64 	[%rd432+12288], %rd429;
$L__BB8_185:
	bar.warp.sync 	-1;
	add.s32 	%r1062, %r1, 1920;
	setp.ge.s32 	%p126, %r1062, %r144;
	@%p126 bra 	$L__BB8_187;
	ld.shared.u64 	%rd433, [%r135+-21504];
	shr.u64 	%rd434, %rd433, %r512;
	cvt.u32.u64 	%r1064, %rd434;
	and.b32  	%r1065, %r1064, %r8;
	shl.b32 	%r1066, %r1065, 3;
	add.s32 	%r1068, %r389, %r1066;
	ld.shared.u64 	%rd435, [%r1068+36864];
	xor.b64  	%rd436, %rd433, -9223372036854775808;
	add.s64 	%rd437, %rd435, %rd70;
	shl.b64 	%rd438, %rd437, 3;
	add.s64 	%rd439, %rd2, %rd438;
	st.global.u64 	[%rd439+15360], %rd436;
$L__BB8_187:
	bar.warp.sync 	-1;
	add.s32 	%r1069, %r1, 2304;
	setp.ge.s32 	%p127, %r1069, %r144;
	@%p127 bra 	$L__BB8_189;
	ld.shared.u64 	%rd440, [%r135+-18432];
	shr.u64 	%rd441, %rd440, %r512;
	cvt.u32.u64 	%r1071, %rd441;
	and.b32  	%r1072, %r1071, %r8;
	shl.b32 	%r1073, %r1072, 3;
	add.s32 	%r1075, %r389, %r1073;
	ld.shared.u64 	%rd442, [%r1075+36864];
	xor.b64  	%rd443, %rd440, -9223372036854775808;
	add.s64 	%rd444, %rd442, %rd70;
	shl.b64 	%rd445, %rd444, 3;
	add.s64 	%rd446, %rd2, %rd445;
	st.global.u64 	[%rd446+18432], %rd443;
$L__BB8_189:
	bar.warp.sync 	-1;
	add.s32 	%r1076, %r1, 2688;
	setp.ge.s32 	%p128, %r1076, %r144;
	@%p128 bra 	$L__BB8_191;
	ld.shared.u64 	%rd447, [%r135+-15360];
	shr.u64 	%rd448, %rd447, %r512;
	cvt.u32.u64 	%r1078, %rd448;
	and.b32  	%r1079, %r1078, %r8;
	shl.b32 	%r1080, %r1079, 3;
	add.s32 	%r1082, %r389, %r1080;
	ld.shared.u64 	%rd449, [%r1082+36864];
	xor.b64  	%rd450, %rd447, -9223372036854775808;
	add.s64 	%rd451, %rd449, %rd70;
	shl.b64 	%rd452, %rd451, 3;
	add.s64 	%rd453, %rd2, %rd452;
	st.global.u64 	[%rd453+21504], %rd450;
$L__BB8_191:
	bar.warp.sync 	-1;
	or.b32  	%r1083, %r1, 3072;
	setp.ge.s32 	%p129, %r1083, %r144;
	@%p129 bra 	$L__BB8_193;
	ld.shared.u64 	%rd454, [%r135+-12288];
	shr.u64 	%rd455, %rd454, %r512;
	cvt.u32.u64 	%r1085, %rd455;
	and.b32  	%r1086, %r1085, %r8;
	shl.b32 	%r1087, %r1086, 3;
	add.s32 	%r1089, %r389, %r1087;
	ld.shared.u64 	%rd456, [%r1089+36864];
	xor.b64  	%rd457, %rd454, -9223372036854775808;
	add.s64 	%rd458, %rd456, %rd70;
	shl.b64 	%rd459, %rd458, 3;
	add.s64 	%rd460, %rd2, %rd459;
	st.global.u64 	[%rd460+24576], %rd457;
$L__BB8_193:
	bar.warp.sync 	-1;
	add.s32 	%r1090, %r1, 3456;
	setp.ge.s32 	%p130, %r1090, %r144;
	@%p130 bra 	$L__BB8_195;
	ld.shared.u64 	%rd461, [%r135+-9216];
	shr.u64 	%rd462, %rd461, %r512;
	cvt.u32.u64 	%r1092, %rd462;
	and.b32  	%r1093, %r1092, %r8;
	shl.b32 	%r1094, %r1093, 3;
	add.s32 	%r1096, %r389, %r1094;
	ld.shared.u64 	%rd463, [%r1096+36864];
	xor.b64  	%rd464, %rd461, -9223372036854775808;
	add.s64 	%rd465, %rd463, %rd70;
	shl.b64 	%rd466, %rd465, 3;
	add.s64 	%rd467, %rd2, %rd466;
	st.global.u64 	[%rd467+27648], %rd464;
$L__BB8_195:
	bar.warp.sync 	-1;
	add.s32 	%r1097, %r1, 3840;
	setp.ge.s32 	%p131, %r1097, %r144;
	@%p131 bra 	$L__BB8_197;
	ld.shared.u64 	%rd468, [%r135+-6144];
	shr.u64 	%rd469, %rd468, %r512;
	cvt.u32.u64 	%r1099, %rd469;
	and.b32  	%r1100, %r1099, %r8;
	shl.b32 	%r1101, %r1100, 3;
	add.s32 	%r1103, %r389, %r1101;
	ld.shared.u64 	%rd470, [%r1103+36864];
	xor.b64  	%rd471, %rd468, -9223372036854775808;
	add.s64 	%rd472, %rd470, %rd70;
	shl.b64 	%rd473, %rd472, 3;
	add.s64 	%rd474, %rd2, %rd473;
	st.global.u64 	[%rd474+30720], %rd471;
$L__BB8_197:
	bar.warp.sync 	-1;
	add.s32 	%r1104, %r1, 4224;
	setp.ge.s32 	%p132, %r1104, %r144;
	@%p132 bra 	$L__BB8_199;
	ld.shared.u64 	%rd475, [%r135+-3072];
	shr.u64 	%rd476, %rd475, %r512;
	cvt.u32.u64 	%r1106, %rd476;
	and.b32  	%r1107, %r1106, %r8;
	shl.b32 	%r1108, %r1107, 3;
	add.s32 	%r1110, %r389, %r1108;
	ld.shared.u64 	%rd477, [%r1110+36864];
	xor.b64  	%rd478, %rd475, -9223372036854775808;
	add.s64 	%rd479, %rd477, %rd70;
	shl.b64 	%rd480, %rd479, 3;
	add.s64 	%rd481, %rd2, %rd480;
	st.global.u64 	[%rd481+33792], %rd478;
$L__BB8_199:
	bar.warp.sync 	-1;
$L__BB8_200:
	setp.gt.s32 	%p133, %r5, %r159;
	ld.shared.u64 	%rd482, [%r135+-36864];
	shr.u64 	%rd483, %rd482, %r512;
	cvt.u32.u64 	%r1112, %rd483;
	and.b32  	%r145, %r1112, %r8;
	ld.shared.u64 	%rd484, [%r135+-33792];
	shr.u64 	%rd485, %rd484, %r512;
	cvt.u32.u64 	%r1113, %rd485;
	and.b32  	%r146, %r1113, %r8;
	ld.shared.u64 	%rd486, [%r135+-30720];
	shr.u64 	%rd487, %rd486, %r512;
	cvt.u32.u64 	%r1114, %rd487;
	and.b32  	%r147, %r1114, %r8;
	ld.shared.u64 	%rd488, [%r135+-27648];
	shr.u64 	%rd489, %rd488, %r512;
	cvt.u32.u64 	%r1115, %rd489;
	and.b32  	%r148, %r1115, %r8;
	ld.shared.u64 	%rd490, [%r135+-24576];
	shr.u64 	%rd491, %rd490, %r512;
	cvt.u32.u64 	%r1116, %rd491;
	and.b32  	%r149, %r1116, %r8;
	ld.shared.u64 	%rd492, [%r135+-21504];
	shr.u64 	%rd493, %rd492, %r512;
	cvt.u32.u64 	%r1117, %rd493;
	and.b32  	%r150, %r1117, %r8;
	ld.shared.u64 	%rd494, [%r135+-18432];
	shr.u64 	%rd495, %rd494, %r512;
	cvt.u32.u64 	%r1118, %rd495;
	and.b32  	%r151, %r1118, %r8;
	ld.shared.u64 	%rd496, [%r135+-15360];
	shr.u64 	%rd497, %rd496, %r512;
	cvt.u32.u64 	%r1119, %rd497;
	and.b32  	%r152, %r1119, %r8;
	ld.shared.u64 	%rd498, [%r135+-12288];
	shr.u64 	%rd499, %rd498, %r512;
	cvt.u32.u64 	%r1120, %rd499;
	and.b32  	%r153, %r1120, %r8;
	ld.shared.u64 	%rd500, [%r135+-9216];
	shr.u64 	%rd501, %rd500, %r512;
	cvt.u32.u64 	%r1121, %rd501;
	and.b32  	%r154, %r1121, %r8;
	ld.shared.u64 	%rd502, [%r135+-6144];
	shr.u64 	%rd503, %rd502, %r512;
	cvt.u32.u64 	%r1122, %rd503;
	and.b32  	%r155, %r1122, %r8;
	ld.shared.u64 	%rd504, [%r135+-3072];
	shr.u64 	%rd505, %rd504, %r512;
	cvt.u32.u64 	%r1123, %rd505;
	and.b32  	%r156, %r1123, %r8;
	@%p133 bra 	$L__BB8_202;
	ld.global.u64 	%rd703, [%rd69];
	ld.global.u64 	%rd704, [%rd69+256];
	ld.global.u64 	%rd705, [%rd69+512];
	ld.global.u64 	%rd706, [%rd69+768];
	ld.global.u64 	%rd707, [%rd69+1024];
	ld.global.u64 	%rd708, [%rd69+1280];
	ld.global.u64 	%rd709, [%rd69+1536];
	ld.global.u64 	%rd710, [%rd69+1792];
	ld.global.u64 	%rd711, [%rd69+2048];
	ld.global.u64 	%rd712, [%rd69+2304];
	ld.global.u64 	%rd713, [%rd69+2560];
	ld.global.u64 	%rd714, [%rd69+2816];
	bra.uni 	$L__BB8_226;
$L__BB8_202:
	cvt.u32.u64 	%r1124, %rd68;
	mul.lo.s32 	%r1125, %r4, 4608;
	sub.s32 	%r157, %r159, %r1125;
	setp.ge.s32 	%p134, %r1124, %r157;
	@%p134 bra 	$L__BB8_204;
	ld.global.u64 	%rd703, [%rd69];
$L__BB8_204:
	add.s32 	%r1127, %r1124, 32;
	setp.ge.s32 	%p135, %r1127, %r157;
	@%p135 bra 	$L__BB8_206;
	ld.global.u64 	%rd704, [%rd69+256];
$L__BB8_206:
	add.s32 	%r1129, %r1124, 64;
	setp.ge.s32 	%p136, %r1129, %r157;
	@%p136 bra 	$L__BB8_208;
	ld.global.u64 	%rd705, [%rd69+512];
$L__BB8_208:
	add.s32 	%r1131, %r1124, 96;
	setp.ge.s32 	%p137, %r1131, %r157;
	@%p137 bra 	$L__BB8_210;
	ld.global.u64 	%rd706, [%rd69+768];
$L__BB8_210:
	add.s32 	%r1133, %r1124, 128;
	setp.ge.s32 	%p138, %r1133, %r157;
	@%p138 bra 	$L__BB8_212;
	ld.global.u64 	%rd707, [%rd69+1024];
$L__BB8_212:
	add.s32 	%r1135, %r1124, 160;
	setp.ge.s32 	%p139, %r1135, %r157;
	@%p139 bra 	$L__BB8_214;
	ld.global.u64 	%rd708, [%rd69+1280];
$L__BB8_214:
	add.s32 	%r1137, %r1124, 192;
	setp.ge.s32 	%p140, %r1137, %r157;
	@%p140 bra 	$L__BB8_216;
	ld.global.u64 	%rd709, [%rd69+1536];
$L__BB8_216:
	add.s32 	%r1139, %r1124, 224;
	setp.ge.s32 	%p141, %r1139, %r157;
	@%p141 bra 	$L__BB8_218;
	ld.global.u64 	%rd710, [%rd69+1792];
$L__BB8_218:
	add.s32 	%r1141, %r1124, 256;
	setp.ge.s32 	%p142, %r1141, %r157;
	@%p142 bra 	$L__BB8_220;
	ld.global.u64 	%rd711, [%rd69+2048];
$L__BB8_220:
	add.s32 	%r1143, %r1124, 288;
	setp.ge.s32 	%p143, %r1143, %r157;
	@%p143 bra 	$L__BB8_222;
	ld.global.u64 	%rd712, [%rd69+2304];
$L__BB8_222:
	add.s32 	%r1145, %r1124, 320;
	setp.ge.s32 	%p144, %r1145, %r157;
	@%p144 bra 	$L__BB8_224;
	ld.global.u64 	%rd713, [%rd69+2560];
$L__BB8_224:
	add.s32 	%r1147, %r1124, 352;
	setp.ge.s32 	%p145, %r1147, %r157;
	@%p145 bra 	$L__BB8_226;
	ld.global.u64 	%rd714, [%rd69+2816];
$L__BB8_226:
	setp.gt.s32 	%p146, %r5, %r159;
	bar.sync 	0;
	st.shared.u64 	[%r123+-8], %rd703;
	st.shared.u64 	[%r124+-8], %rd704;
	st.shared.u64 	[%r125+-8], %rd705;
	st.shared.u64 	[%r126+-8], %rd706;
	st.shared.u64 	[%r127+-8], %rd707;
	st.shared.u64 	[%r128+-8], %rd708;
	st.shared.u64 	[%r129+-8], %rd709;
	st.shared.u64 	[%r130+-8], %rd710;
	st.shared.u64 	[%r131+-8], %rd711;
	st.shared.u64 	[%r132+-8], %rd712;
	st.shared.u64 	[%r133+-8], %rd713;
	st.shared.u64 	[%r134+-8], %rd714;
	bar.sync 	0;
	@%p146 bra 	$L__BB8_228;
	ld.shared.u64 	%rd518, [%r135+-36864];
	shl.b32 	%r1148, %r145, 3;
	add.s32 	%r1150, %r389, 36864;
	add.s32 	%r1151, %r1150, %r1148;
	ld.shared.u64 	%rd519, [%r1151];
	add.s64 	%rd520, %rd519, %rd70;
	shl.b64 	%rd521, %rd520, 3;
	add.s64 	%rd522, %rd1, %rd521;
	st.global.u64 	[%rd522], %rd518;
	bar.warp.sync 	-1;
	ld.shared.u64 	%rd523, [%r135+-33792];
	shl.b32 	%r1152, %r146, 3;
	add.s32 	%r1153, %r1150, %r1152;
	ld.shared.u64 	%rd524, [%r1153];
	add.s64 	%rd525, %rd524, %rd70;
	shl.b64 	%rd526, %rd525, 3;
	add.s64 	%rd527, %rd1, %rd526;
	st.global.u64 	[%rd527+3072], %rd523;
	bar.warp.sync 	-1;
	ld.shared.u64 	%rd528, [%r135+-30720];
	shl.b32 	%r1154, %r147, 3;
	add.s32 	%r1155, %r1150, %r1154;
	ld.shared.u64 	%rd529, [%r1155];
	add.s64 	%rd530, %rd529, %rd70;
	shl.b64 	%rd531, %rd530, 3;
	add.s64 	%rd532, %rd1, %rd531;
	st.global.u64 	[%rd532+6144], %rd528;
	bar.warp.sync 	-1;
	ld.shared.u64 	%rd533, [%r135+-27648];
	shl.b32 	%r1156, %r148, 3;
	add.s32 	%r1157, %r1150, %r1156;
	ld.shared.u64 	%rd534, [%r1157];
	add.s64 	%rd535, %rd534, %rd70;
	shl.b64 	%rd536, %rd535, 3;
	add.s64 	%rd537, %rd1, %rd536;
	st.global.u64 	[%rd537+9216], %rd533;
	bar.warp.sync 	-1;
	ld.shared.u64 	%rd538, [%r135+-24576];
	shl.b32 	%r1158, %r149, 3;
	add.s32 	%r1159, %r1150, %r1158;
	ld.shared.u64 	%rd539, [%r1159];
	add.s64 	%rd540, %rd539, %rd70;
	shl.b64 	%rd541, %rd540, 3;
	add.s64 	%rd542, %rd1, %rd541;
	st.global.u64 	[%rd542+12288], %rd538;
	bar.warp.sync 	-1;
	ld.shared.u64 	%rd543, [%r135+-21504];
	shl.b32 	%r1160, %r150, 3;
	add.s32 	%r1161, %r1150, %r1160;
	ld.shared.u64 	%rd544, [%r1161];
	add.s64 	%rd545, %rd544, %rd70;
	shl.b64 	%rd546, %rd545, 3;
	add.s64 	%rd547, %rd1, %rd546;
	st.global.u64 	[%rd547+15360], %rd543;
	bar.warp.sync 	-1;
	ld.shared.u64 	%rd548, [%r135+-18432];
	shl.b32 	%r1162, %r151, 3;
	add.s32 	%r1163, %r1150, %r1162;
	ld.shared.u64 	%rd549, [%r1163];
	add.s64 	%rd550, %rd549, %rd70;
	shl.b64 	%rd551, %rd550, 3;
	add.s64 	%rd552, %rd1, %rd551;
	st.global.u64 	[%rd552+18432], %rd548;
	bar.warp.sync 	-1;
	ld.shared.u64 	%rd553, [%r135+-15360];
	shl.b32 	%r1164, %r152, 3;
	add.s32 	%r1165, %r1150, %r1164;
	ld.shared.u64 	%rd554, [%r1165];
	add.s64 	%rd555, %rd554, %rd70;
	shl.b64 	%rd556, %rd555, 3;
	add.s64 	%rd557, %rd1, %rd556;
	st.global.u64 	[%rd557+21504], %rd553;
	bar.warp.sync 	-1;
	ld.shared.u64 	%rd558, [%r135+-12288];
	shl.b32 	%r1166, %r153, 3;
	add.s32 	%r1167, %r1150, %r1166;
	ld.shared.u64 	%rd559, [%r1167];
	add.s64 	%rd560, %rd559, %rd70;
	shl.b64 	%rd561, %rd560, 3;
	add.s64 	%rd562, %rd1, %rd561;
	st.global.u64 	[%rd562+24576], %rd558;
	bar.warp.sync 	-1;
	ld.shared.u64 	%rd563, [%r135+-9216];
	shl.b32 	%r1168, %r154, 3;
	add.s32 	%r1169, %r1150, %r1168;
	ld.shared.u64 	%rd564, [%r1169];
	add.s64 	%rd565, %rd564, %rd70;
	shl.b64 	%rd566, %rd565, 3;
	add.s64 	%rd567, %rd1, %rd566;
	st.global.u64 	[%rd567+27648], %rd563;
	bar.warp.sync 	-1;
	ld.shared.u64 	%rd568, [%r135+-6144];
	shl.b32 	%r1170, %r155, 3;
	add.s32 	%r1171, %r1150, %r1170;
	ld.shared.u64 	%rd569, [%r1171];
	add.s64 	%rd570, %rd569, %rd70;
	shl.b64 	%rd571, %rd570, 3;
	add.s64 	%rd572, %rd1, %rd571;
	st.global.u64 	[%rd572+30720], %rd568;
	bar.warp.sync 	-1;
	ld.shared.u64 	%rd573, [%r135+-3072];
	shl.b32 	%r1172, %r156, 3;
	add.s32 	%r1173, %r1150, %r1172;
	ld.shared.u64 	%rd574, [%r1173];
	add.s64 	%rd575, %rd574, %rd70;
	shl.b64 	%rd576, %rd575, 3;
	add.s64 	%rd577, %rd1, %rd576;
	st.global.u64 	[%rd577+33792], %rd573;
	bar.warp.sync 	-1;
	bra.uni 	$L__BB8_253;
$L__BB8_228:
	mad.lo.s32 	%r158, %r4, -4608, %r159;
	shl.b32 	%r1174, %r145, 3;
	add.s32 	%r1176, %r389, %r1174;
	ld.shared.u64 	%rd192, [%r1176+36864];
	setp.ge.s32 	%p147, %r1, %r158;
	@%p147 bra 	$L__BB8_230;
	ld.shared.u64 	%rd578, [%r135+-36864];
	add.s64 	%rd579, %rd192, %rd70;
	shl.b64 	%rd580, %rd579, 3;
	add.s64 	%rd581, %rd1, %rd580;
	st.global.u64 	[%rd581], %rd578;
$L__BB8_230:
	bar.warp.sync 	-1;
	shl.b32 	%r1177, %r146, 3;
	add.s32 	%r1179, %r389, %r1177;
	ld.shared.u64 	%rd193, [%r1179+36864];
	add.s32 	%r1180, %r1, 384;
	setp.ge.s32 	%p148, %r1180, %r158;
	@%p148 bra 	$L__BB8_232;
	ld.shared.u64 	%rd582, [%r135+-33792];
	add.s64 	%rd583, %rd193, %rd70;
	shl.b64 	%rd584, %rd583, 3;
	add.s64 	%rd585, %rd1, %rd584;
	st.global.u64 	[%rd585+3072], %rd582;
$L__BB8_232:
	bar.warp.sync 	-1;
	shl.b32 	%r1181, %r147, 3;
	add.s32 	%r1183, %r389, %r1181;
	ld.shared.u64 	%rd194, [%r1183+36864];
	add.s32 	%r1184, %r1, 768;
	setp.ge.s32 	%p149, %r1184, %r158;
	@%p149 bra 	$L__BB8_234;
	ld.shared.u64 	%rd586, [%r135+-30720];
	add.s64 	%rd587, %rd194, %rd70;
	shl.b64 	%rd588, %rd587, 3;
	add.s64 	%rd589, %rd1, %rd588;
	st.global.u64 	[%rd589+6144], %rd586;
$L__BB8_234:
	bar.warp.sync 	-1;
	shl.b32 	%r1185, %r148, 3;
	add.s32 	%r1187, %r389, %r1185;
	ld.shared.u64 	%rd195, [%r1187+36864];
	add.s32 	%r1188, %r1, 1152;
	setp.ge.s32 	%p150, %r1188, %r158;
	@%p150 bra 	$L__BB8_236;
	ld.shared.u64 	%rd590, [%r135+-27648];
	add.s64 	%rd591, %rd195, %rd70;
	shl.b64 	%rd592, %rd591, 3;
	add.s64 	%rd593, %rd1, %rd592;
	st.global.u64 	[%rd593+9216], %rd590;
$L__BB8_236:
	bar.warp.sync 	-1;
	shl.b32 	%r1189, %r149, 3;
	add.s32 	%r1191, %r389, %r1189;
	ld.shared.u64 	%rd196, [%r1191+36864];
	add.s32 	%r1192, %r1, 1536;
	setp.ge.s32 	%p151, %r1192, %r158;
	@%p151 bra 	$L__BB8_238;
	ld.shared.u64 	%rd594, [%r135+-24576];
	add.s64 	%rd595, %rd196, %rd70;
	shl.b64 	%rd596, %rd595, 3;
	add.s64 	%rd597, %rd1, %rd596;
	st.global.u64 	[%rd597+12288], %rd594;
$L__BB8_238:
	bar.warp.sync 	-1;
	shl.b32 	%r1193, %r150, 3;
	add.s32 	%r1195, %r389, %r1193;
	ld.shared.u64 	%rd197, [%r1195+36864];
	add.s32 	%r1196, %r1, 1920;
	setp.ge.s32 	%p152, %r1196, %r158;
	@%p152 bra 	$L__BB8_240;
	ld.shared.u64 	%rd598, [%r135+-21504];
	add.s64 	%rd599, %rd197, %rd70;
	shl.b64 	%rd600, %rd599, 3;
	add.s64 	%rd601, %rd1, %rd600;
	st.global.u64 	[%rd601+15360], %rd598;
$L__BB8_240:
	bar.warp.sync 	-1;
	shl.b32 	%r1197, %r151, 3;
	add.s32 	%r1199, %r389, %r1197;
	ld.shared.u64 	%rd198, [%r1199+36864];
	add.s32 	%r1200, %r1, 2304;
	setp.ge.s32 	%p153, %r1200, %r158;
	@%p153 bra 	$L__BB8_242;
	ld.shared.u64 	%rd602, [%r135+-18432];
	add.s64 	%rd603, %rd198, %rd70;
	shl.b64 	%rd604, %rd603, 3;
	add.s64 	%rd605, %rd1, %rd604;
	st.global.u64 	[%rd605+18432], %rd602;
$L__BB8_242:
	bar.warp.sync 	-1;
	shl.b32 	%r1201, %r152, 3;
	add.s32 	%r1203, %r389, %r1201;
	ld.shared.u64 	%rd199, [%r1203+36864];
	add.s32 	%r1204, %r1, 2688;
	setp.ge.s32 	%p154, %r1204, %r158;
	@%p154 bra 	$L__BB8_244;
	ld.shared.u64 	%rd606, [%r135+-15360];
	add.s64 	%rd607, %rd199, %rd70;
	shl.b64 	%rd608, %rd607, 3;
	add.s64 	%rd609, %rd1, %rd608;
	st.global.u64 	[%rd609+21504], %rd606;
$L__BB8_244:
	bar.warp.sync 	-1;
	shl.b32 	%r1205, %r153, 3;
	add.s32 	%r1207, %r389, %r1205;
	ld.shared.u64 	%rd200, [%r1207+36864];
	or.b32  	%r1208, %r1, 3072;
	setp.ge.s32 	%p155, %r1208, %r158;
	@%p155 bra 	$L__BB8_246;
	ld.shared.u64 	%rd610, [%r135+-12288];
	add.s64 	%rd611, %rd200, %rd70;
	shl.b64 	%rd612, %rd611, 3;
	add.s64 	%rd613, %rd1, %rd612;
	st.global.u64 	[%rd613+24576], %rd610;
$L__BB8_246:
	bar.warp.sync 	-1;
	shl.b32 	%r1209, %r154, 3;
	add.s32 	%r1211, %r389, %r1209;
	ld.shared.u64 	%rd201, [%r1211+36864];
	add.s32 	%r1212, %r1, 3456;
	setp.ge.s32 	%p156, %r1212, %r158;
	@%p156 bra 	$L__BB8_248;
	ld.shared.u64 	%rd614, [%r135+-9216];
	add.s64 	%rd615, %rd201, %rd70;
	shl.b64 	%rd616, %rd615, 3;
	add.s64 	%rd617, %rd1, %rd616;
	st.global.u64 	[%rd617+27648], %rd614;
$L__BB8_248:
	bar.warp.sync 	-1;
	shl.b32 	%r1213, %r155, 3;
	add.s32 	%r1215, %r389, %r1213;
	ld.shared.u64 	%rd202, [%r1215+36864];
	add.s32 	%r1216, %r1, 3840;
	setp.ge.s32 	%p157, %r1216, %r158;
	@%p157 bra 	$L__BB8_250;
	ld.shared.u64 	%rd618, [%r135+-6144];
	add.s64 	%rd619, %rd202, %rd70;
	shl.b64 	%rd620, %rd619, 3;
	add.s64 	%rd621, %rd1, %rd620;
	st.global.u64 	[%rd621+30720], %rd618;
$L__BB8_250:
	bar.warp.sync 	-1;
	shl.b32 	%r1217, %r156, 3;
	add.s32 	%r1219, %r389, %r1217;
	ld.shared.u64 	%rd622, [%r1219+36864];
	add.s64 	%rd203, %rd622, %rd70;
	add.s32 	%r1220, %r1, 4224;
	setp.ge.s32 	%p158, %r1220, %r158;
	@%p158 bra 	$L__BB8_252;
	ld.shared.u64 	%rd623, [%r135+-3072];
	shl.b64 	%rd624, %rd203, 3;
	add.s64 	%rd625, %rd1, %rd624;
	st.global.u64 	[%rd625+33792], %rd623;
$L__BB8_252:
	bar.warp.sync 	-1;
$L__BB8_253:
	ret;

}


// ===== COMPILED SASS (sm_100) =====

	.target	sm_100

	.elftype	@"ET_EXEC"


//--------------------- .note.nv.tkinfo           --------------------------
	.section	.note.nv.tkinfo,"",@"SHT_NOTE"
	.sectionflags	@"SHF_NOTE_NV_TKINFO"
	.tkinfo
        /*0018*/ 	.word	0x00000002
        /*0030*/ 	.string	""
        /*0030*/ 	.string	"ptxas"
        /*0030*/ 	.string	"Cuda compilation tools, release 13.0, V13.0.88"
        /*0030*/ 	.string	"Build cuda_13.0.r13.0/compiler.36424714_0"
        /*0030*/ 	.string	"-arch sm_100 -m 64 "



//--------------------- .note.nv.cuinfo           --------------------------
	.section	.note.nv.cuinfo,"",@"SHT_NOTE"
	.sectionflags	@"SHF_NOTE_NV_CUINFO"
        /*0018*/ 	.short	0x0002
        /*001a*/ 	.short	0x0064
        /*001c*/ 	.short	0x0082
	.zero		2


//--------------------- .nv.info                  --------------------------
	.section	.nv.info,"",@"SHT_CUDA_INFO"
	.align	4


	//----- nvinfo : EIATTR_REGCOUNT
	.align		4
        /*0000*/ 	.byte	0x04, 0x2f
        /*0002*/ 	.short	(.L_53 - .L_52)
	.align		4
.L_52:
        /*0004*/ 	.word	index@(_Z18calculateFunction1PxS_S_S_S_S_S_)
        /*0008*/ 	.word	0x0000002e


	//----- nvinfo : EIATTR_FRAME_SIZE
	.align		4
.L_53:
        /*000c*/ 	.byte	0x04, 0x11
        /*000e*/ 	.short	(.L_55 - .L_54)
	.align		4
.L_54:
        /*0010*/ 	.word	index@($_Z18calculateFunction1PxS_S_S_S_S_S_$_Z8fastExponnn)
        /*0014*/ 	.word	0x00000010


	//----- nvinfo : EIATTR_FRAME_SIZE
	.align		4
.L_55:
        /*0018*/ 	.byte	0x04, 0x11
        /*001a*/ 	.short	(.L_57 - .L_56)
	.align		4
.L_56:
        /*001c*/ 	.word	index@(_Z18calculateFunction1PxS_S_S_S_S_S_)
        /*0020*/ 	.word	0x00000010


	//----- nvinfo : EIATTR_REGCOUNT
	.align		4
.L_57:
        /*0024*/ 	.byte	0x04, 0x2f
        /*0026*/ 	.short	(.L_59 - .L_58)
	.align		4
.L_58:
        /*0028*/ 	.word	index@(_Z18calculateFunction2v)
        /*002c*/ 	.word	0x00000004


	//----- nvinfo : EIATTR_FRAME_SIZE
	.align		4
.L_59:
        /*0030*/ 	.byte	0x04, 0x11
        /*0032*/ 	.short	(.L_61 - .L_60)
	.align		4
.L_60:
        /*0034*/ 	.word	index@(_Z18calculateFunction2v)
        /*0038*/ 	.word	0x00000000


	//----- nvinfo : EIATTR_REGCOUNT
	.align		4
.L_61:
        /*003c*/ 	.byte	0x04, 0x2f
        /*003e*/ 	.short	(.L_63 - .L_62)
	.align		4
.L_62:
        /*0040*/ 	.word	index@(_Z12print_arraysPxS_S_)
        /*0044*/ 	.word	0x00000018


	//----- nvinfo : EIATTR_FRAME_SIZE
	.align		4
.L_63:
        /*0048*/ 	.byte	0x04, 0x11
        /*004a*/ 	.short	(.L_65 - .L_64)
	.align		4
.L_64:
        /*004c*/ 	.word	index@(_Z12print_arraysPxS_S_)
        /*0050*/ 	.word	0x00000010


	//----- nvinfo : EIATTR_REGCOUNT
	.align		4
.L_65:
        /*0054*/ 	.byte	0x04, 0x2f
        /*0056*/ 	.short	(.L_67 - .L_66)
	.align		4
.L_66:
        /*0058*/ 	.word	index@(_ZN3cub18CUB_300001_SM_10006detail11EmptyKernelIvEEvv)
        /*005c*/ 	.word	0x00000004


	//----- nvinfo : EIATTR_FRAME_SIZE
	.align		4
.L_67:
        /*0060*/ 	.byte	0x04, 0x11
        /*0062*/ 	.short	(.L_69 - .L_68)
	.align		4
.L_68:
        /*0064*/ 	.word	index@(_ZN3cub18CUB_300001_SM_10006detail11EmptyKernelIvEEvv)
        /*0068*/ 	.word	0x00000000


	//----- nvinfo : EIATTR_REGCOUNT
	.align		4
.L_69:
        /*006c*/ 	.byte	0x04, 0x2f
        /*006e*/ 	.short	(.L_71 - .L_70)
	.align		4
.L_70:
        /*0070*/ 	.word	index@(_ZN3cub18CUB_300001_SM_10006detail10radix_sort31DeviceRadixSortSingleTileKernelINS1_5radix10policy_hubIxxyE10Policy1000ELNS0_9SortOrderE0ExxyNS1_21identity_decomposer_tEEEvPKT1_PSA_PKT2_PSE_T3_iiT4_)
        /*0074*/ 	.word	0x0000007f


	//----- nvinfo : EIATTR_FRAME_SIZE
	.align		4
.L_71:
        /*0078*/ 	.byte	0x04, 0x11
        /*007a*/ 	.short	(.L_73 - .L_72)
	.align		4
.L_72:
        /*007c*/ 	.word	index@(_ZN3cub18CUB_300001_SM_10006detail10radix_sort31DeviceRadixSortSingleTileKernelINS1_5radix10policy_hubIxxyE10Policy1000ELNS0_9SortOrderE0ExxyNS1_21identity_decomposer_tEEEvPKT1_PSA_PKT2_PSE_T3_iiT4_)
        /*0080*/ 	.word	0x00000000


	//----- nvinfo : EIATTR_REGCOUNT
	.align		4
.L_73:
        /*0084*/ 	.byte	0x04, 0x2f
        /*0086*/ 	.short	(.L_75 - .L_74)
	.align		4
.L_74:
        /*0088*/ 	.word	index@(_ZN3cub18CUB_300001_SM_10006detail10radix_sort30DeviceRadixSortHistogramKernelINS1_5radix10policy_hubIxxyE10Policy1000ELNS0_9SortOrderE0ExyNS1_21identity_decomposer_tEEEvPT2_PKT1_SA_iiT3_)
        /*008c*/ 	.word	0x00000040


	//----- nvinfo : EIATTR_FRAME_SIZE
	.align		4
.L_75:
        /*0090*/ 	.byte	0x04, 0x11
        /*0092*/ 	.short	(.L_77 - .L_76)
	.align		4
.L_76:
        /*0094*/ 	.word	index@(_ZN3cub18CUB_300001_SM_10006detail10radix_sort30DeviceRadixSortHistogramKernelINS1_5radix10policy_hubIxxyE10Policy1000ELNS0_9SortOrderE0ExyNS1_21identity_decomposer_tEEEvPT2_PKT1_SA_iiT3_)
        /*0098*/ 	.word	0x00000000


	//----- nvinfo : EIATTR_REGCOUNT
	.align		4
.L_77:
        /*009c*/ 	.byte	0x04, 0x2f
        /*009e*/ 	.short	(.L_79 - .L_78)
	.align		4
.L_78:
        /*00a0*/ 	.word	index@(_ZN3cub18CUB_300001_SM_10006detail10radix_sort33DeviceRadixSortExclusiveSumKernelINS1_5radix10policy_hubIxxyE10Policy1000EyEEvPT0_)
        /*00a4*/ 	.word	0x00000020


	//----- nvinfo : EIATTR_FRAME_SIZE
	.align		4
.L_79:
        /*00a8*/ 	.byte	0x04, 0x11
        /*00aa*/ 	.short	(.L_81 - .L_80)
	.align		4
.L_80:
        /*00ac*/ 	.word	index@(_ZN3cub18CUB_300001_SM_10006detail10radix_sort33DeviceRadixSortExclusiveSumKernelINS1_5radix10policy_hubIxxyE10Policy1000EyEEvPT0_)
        /*00b0*/ 	.word	0x00000000


	//----- nvinfo : EIATTR_REGCOUNT
	.align		4
.L_81:
        /*00b4*/ 	.byte	0x04, 0x2f
        /*00b6*/ 	.short	(.L_83 - .L_82)
	.align		4
.L_82:
        /*00b8*/ 	.word	index@(_ZN3cub18CUB_300001_SM_10006detail10radix_sort29DeviceRadixSortOnesweepKernelINS1_5radix10policy_hubIxxyE10Policy1000ELNS0_9SortOrderE0ExxyiiNS1_21identity_decomposer_tEEEvPT5_SB_PT3_PKSC_PT1_PKSG_PT2_PKSK_T4_iiT6_)
        /*00bc*/ 	.word	0x00000050


	//----- nvinfo : EIATTR_FRAME_SIZE
	.align		4
.L_83:
        /*00c0*/ 	.byte	0x04, 0x11
        /*00c2*/ 	.short	(.L_85 - .L_84)
	.align		4
.L_84:
        /*00c4*/ 	.word	index@(_ZN3cub18CUB_300001_SM_10006detail10radix_sort29DeviceRadixSortOnesweepKernelINS1_5radix10policy_hubIxxyE10Policy1000ELNS0_9SortOrderE0ExxyiiNS1_21identity_decomposer_tEEEvPT5_SB_PT3_PKSC_PT1_PKSG_PT2_PKSK_T4_iiT6_)
        /*00c8*/ 	.word	0x00000018


	//----- nvinfo : EIATTR_MIN_STACK_SIZE
	.align		4
.L_85:
        /*00cc*/ 	.byte	0x04, 0x12
        /*00ce*/ 	.short	(.L_87 - .L_86)
	.align		4
.L_86:
        /*00d0*/ 	.word	index@(_ZN3cub18CUB_300001_SM_10006detail10radix_sort29DeviceRadixSortOnesweepKernelINS1_5radix10policy_hubIxxyE10Policy1000ELNS0_9SortOrderE0ExxyiiNS1_21identity_decomposer_tEEEvPT5_SB_PT3_PKSC_PT1_PKSG_PT2_PKSK_T4_iiT6_)
        /*00d4*/ 	.word	0x00000018


	//----- nvinfo : EIATTR_MIN_STACK_SIZE
	.align		4
.L_87:
        /*00d8*/ 	.byte	0x04, 0x12
        /*00da*/ 	.short	(.L_89 - .L_88)
	.align		4
.L_88:
        /*00dc*/ 	.word	index@(_ZN3cub18CUB_300001_SM_10006detail10radix_sort33DeviceRadixSortExclusiveSumKernelINS1_5radix10policy_hubIxxyE10Policy1000EyEEvPT0_)
        /*00e0*/ 	.word	0x00000000


	//----- nvinfo : EIATTR_MIN_STACK_SIZE
	.align		4
.L_89:
        /*00e4*/ 	.byte	0x04, 0x12
        /*00e6*/ 	.short	(.L_91 - .L_90)
	.align		4
.L_90:
        /*00e8*/ 	.word	index@(_ZN3cub18CUB_300001_SM_10006detail10radix_sort30DeviceRadixSortHistogramKernelINS1_5radix10policy_hubIxxyE10Policy1000ELNS0_9SortOrderE0ExyNS1_21identity_decomposer_tEEEvPT2_PKT1_SA_iiT3_)
        /*00ec*/ 	.word	0x00000000


	//----- nvinfo : EIATTR_MIN_STACK_SIZE
	.align		4
.L_91:
        /*00f0*/ 	.byte	0x04, 0x12
        /*00f2*/ 	.short	(.L_93 - .L_92)
	.align		4
.L_92:
        /*00f4*/ 	.word	index@(_ZN3cub18CUB_300001_SM_10006detail10radix_sort31DeviceRadixSortSingleTileKernelINS1_5radix10policy_hubIxxyE10Policy1000ELNS0_9SortOrderE0ExxyNS1_21identity_decomposer_tEEEvPKT1_PSA_PKT2_PSE_T3_iiT4_)
        /*00f8*/ 	.word	0x00000000


	//----- nvinfo : EIATTR_MIN_STACK_SIZE
	.align		4
.L_93:
        /*00fc*/ 	.byte	0x04, 0x12
        /*00fe*/ 	.short	(.L_95 - .L_94)
	.align		4
.L_94:
        /*0100*/ 	.word	index@(_ZN3cub18CUB_300001_SM_10006detail11EmptyKernelIvEEvv)
        /*0104*/ 	.word	0x00000000


	//----- nvinfo : EIATTR_MIN_STACK_SIZE
	.align		4
.L_95:
        /*0108*/ 	.byte	0x04, 0x12
        /*010a*/ 	.short	(.L_97 - .L_96)
	.align		4
.L_96:
        /*010c*/ 	.word	index@(_Z12print_arraysPxS_S_)
        /*0110*/ 	.word	0x00000010


	//----- nvinfo : EIATTR_MIN_STACK_SIZE
	.align		4
.L_97:
        /*0114*/ 	.byte	0x04, 0x12
        /*0116*/ 	.short	(.L_99 - .L_98)
	.align		4
.L_98:
        /*0118*/ 	.word	index@(_Z18calculateFunction2v)
        /*011c*/ 	.word	0x00000000


	//----- nvinfo : EIATTR_MIN_STACK_SIZE
	.align		4
.L_99:
        /*0120*/ 	.byte	0x04, 0x12
        /*0122*/ 	.short	(.L_101 - .L_100)
	.align		4
.L_100:
        /*0124*/ 	.word	index@(_Z18calculateFunction1PxS_S_S_S_S_S_)
        /*0128*/ 	.word	0x00000010
.L_101:


//--------------------- .nv.compat                --------------------------
	.section	.nv.compat,"",@"SHT_CUDA_COMPAT_INFO"
	.align	4
        /*0000*/ 	.byte	0x02, 0x09, 0x00, 0x00, 0x02, 0x02, 0x01, 0x00, 0x02, 0x05, 0x05, 0x00, 0x03, 0x07, 0x01, 0x01
        /*0010*/ 	.byte	0x02, 0x03, 0x00, 0x00, 0x02, 0x06, 0x01, 0x00, 0x04, 0x0b, 0x08, 0x00, 0x01, 0x00, 0x00, 0x00
        /*0020*/ 	.byte	0x00, 0x00, 0x00, 0x00


//--------------------- .nv.info._ZN3cub18CUB_300001_SM_10006detail10radix_sort29DeviceRadixSortOnesweepKernelINS1_5radix10policy_hubIxxyE10Policy1000ELNS0_9SortOrderE0ExxyiiNS1_21identity_decomposer_tEEEvPT5_SB_PT3_PKSC_PT1_PKSG_PT2_PKSK_T4_iiT6_ --------------------------
	.section	.nv.info._ZN3cub18CUB_300001_SM_10006detail10radix_sort29DeviceRadixSortOnesweepKernelINS1_5radix10policy_hubIxxyE10Policy1000ELNS0_9SortOrderE0ExxyiiNS1_21identity_decomposer_tEEEvPT5_SB_PT3_PKSC_PT1_PKSG_PT2_PKSK_T4_iiT6_,"",@"SHT_CUDA_INFO"
	.sectionflags	@""
	.align	4


	//----- nvinfo : EIATTR_CUDA_API_VERSION
	.align		4
        /*0000*/ 	.byte	0x04, 0x37
        /*0002*/ 	.short	(.L_103 - .L_102)
.L_102:
        /*0004*/ 	.word	0x00000082


	//----- nvinfo : EIATTR_KPARAM_INFO
	.align		4
.L_103:
        /*0008*/ 	.byte	0x04, 0x17
        /*000a*/ 	.short	(.L_105 - .L_104)
.L_104:
        /*000c*/ 	.word	0x00000000
        /*0010*/ 	.short	0x000b
        /*0012*/ 	.short	0x004c
        /*0014*/ 	.byte	0x00, 0xf0, 0x05, 0x00


	//----- nvinfo : EIATTR_KPARAM_INFO
	.align		4
.L_105:
        /*0018*/ 	.byte	0x04, 0x17
        /*001a*/ 	.short	(.L_107 - .L_106)
.L_106:
        /*001c*/ 	.word	0x00000000
        /*0020*/ 	.short	0x000a
        /*0022*/ 	.short	0x0048
        /*0024*/ 	.byte	0x00, 0xf0, 0x11, 0x00


	//----- nvinfo : EIATTR_KPARAM_INFO
	.align		4
.L_107:
        /*0028*/ 	.byte	0x04, 0x17
        /*002a*/ 	.short	(.L_109 - .L_108)
.L_108:
        /*002c*/ 	.word	0x00000000
        /*0030*/ 	.short	0x0009
        /*0032*/ 	.short	0x0044
        /*0034*/ 	.byte	0x00, 0xf0, 0x11, 0x00


	//----- nvinfo : EIATTR_KPARAM_INFO
	.align		4
.L_109:
        /*0038*/ 	.byte	0x04, 0x17
        /*003a*/ 	.short	(.L_111 - .L_110)
.L_110:
        /*003c*/ 	.word	0x00000000
        /*0040*/ 	.short	0x0008
        /*0042*/ 	.short	0x0040
        /*0044*/ 	.byte	0x00, 0xf0, 0x11, 0x00


	//----- nvinfo : EIATTR_KPARAM_INFO
	.align		4
.L_111:
        /*0048*/ 	.byte	0x04, 0x17
        /*004a*/ 	.short	(.L_113 - .L_112)
.L_112:
        /*004c*/ 	.word	0x00000000
        /*0050*/ 	.short	0x0007
        /*0052*/ 	.short	0x0038
        /*0054*/ 	.byte	0x00, 0xf5, 0x21, 0x00


	//----- nvinfo : EIATTR_KPARAM_INFO
	.align		4
.L_113:
        /*0058*/ 	.byte	0x04, 0x17
        /*005a*/ 	.short	(.L_115 - .L_114)
.L_114:
        /*005c*/ 	.word	0x00000000
        /*0060*/ 	.short	0x0006
        /*0062*/ 	.short	0x0030
        /*0064*/ 	.byte	0x00, 0xf5, 0x21, 0x00


	//----- nvinfo : EIATTR_KPARAM_INFO
	.align		4
.L_115:
        /*0068*/ 	.byte	0x04, 0x17
        /*006a*/ 	.short	(.L_117 - .L_116)
.L_116:
        /*006c*/ 	.word	0x00000000
        /*0070*/ 	.short	0x0005
        /*0072*/ 	.short	0x0028
        /*0074*/ 	.byte	0x00, 0xf5, 0x21, 0x00


	//----- nvinfo : EIATTR_KPARAM_INFO
	.align		4
.L_117:
        /*0078*/ 	.byte	0x04, 0x17
        /*007a*/ 	.short	(.L_119 - .L_118)
.L_118:
        /*007c*/ 	.word	0x00000000
        /*0080*/ 	.short	0x0004
        /*0082*/ 	.short	0x0020
        /*0084*/ 	.byte	0x00, 0xf5, 0x21, 0x00


	//----- nvinfo : EIATTR_KPARAM_INFO
	.align		4
.L_119:
        /*0088*/ 	.byte	0x04, 0x17
        /*008a*/ 	.short	(.L_121 - .L_120)
.L_120:
        /*008c*/ 	.word	0x00000000
        /*0090*/ 	.short	0x0003
        /*0092*/ 	.short	0x0018
        /*0094*/ 	.byte	0x00, 0xf5, 0x21, 0x00


	//----- nvinfo : EIATTR_KPARAM_INFO
	.align		4
.L_121:
        /*0098*/ 	.byte	0x04, 0x17
        /*009a*/ 	.short	(.L_123 - .L_122)
.L_122:
        /*009c*/ 	.word	0x00000000
        /*00a0*/ 	.short	0x0002
        /*00a2*/ 	.short	0x0010
        /*00a4*/ 	.byte	0x00, 0xf5, 0x21, 0x00


	//----- nvinfo : EIATTR_KPARAM_INFO
	.align		4
.L_123:
        /*00a8*/ 	.byte	0x04, 0x17
        /*00aa*/ 	.short	(.L_125 - .L_124)
.L_124:
        /*00ac*/ 	.word	0x00000000
        /*00b0*/ 	.short	0x0001
        /*00b2*/ 	.short	0x0008
        /*00b4*/ 	.byte	0x00, 0xf5, 0x21, 0x00


	//----- nvinfo : EIATTR_KPARAM_INFO
	.align		4
.L_125:
        /*00b8*/ 	.byte	0x04, 0x17
        /*00ba*/ 	.short	(.L_127 - .L_126)
.L_126:
        /*00bc*/ 	.word	0x00000000
        /*00c0*/ 	.short	0x0000
        /*00c2*/ 	.short	0x0000
        /*00c4*/ 	.byte	0x00, 0xf5, 0x21, 0x00


	//----- nvinfo : EIATTR_SPARSE_MMA_MASK
	.align		4
.L_127:
        /*00c8*/ 	.byte	0x03, 0x50
        /*00ca*/ 	.short	0x0000


	//----- nvinfo : EIATTR_MAXREG_COUNT
	.align		4
        /*00cc*/ 	.byte	0x03, 0x1b
        /*00ce*/ 	.short	0x00a8


	//----- nvinfo : EIATTR_NUM_BARRIERS
	.align		4
        /*00d0*/ 	.byte	0x02, 0x4c
        /*00d2*/ 	.byte	0x01
	.zero		1


	//----- nvinfo : EIATTR_ANNOTATIONS
	.align		4
        /*00d4*/ 	.byte	0x04, 0x55
        /*00d6*/ 	.short	(.L_129 - .L_128)


	//   ....[0]....
.L_128:
        /*00d8*/ 	.word	0x00000001
        /*00dc*/ 	.byte	0xa0, 0x10, 0x00, 0x00, 0x01, 0x00, 0x00, 0x00, 0xf0, 0x22, 0x00, 0x00, 0x01, 0x00, 0x00, 0x00
        /*00ec*/ 	.byte	0x20, 0x24, 0x00, 0x00, 0x01, 0x00, 0x00, 0x00, 0x40, 0x24, 0x00, 0x00, 0x01, 0x00, 0x00, 0x00
        /*00fc*/ 	.byte	0x60, 0x24, 0x00, 0x00, 0x01, 0x00, 0x00, 0x00, 0x50, 0x25, 0x00, 0x00, 0x01, 0x00, 0x00, 0x00
        /*010c*/ 	.byte	0x60, 0x25, 0x00, 0x00, 0x01, 0x00, 0x00, 0x00, 0x70, 0x25, 0x00, 0x00, 0x01, 0x00, 0x00, 0x00
        /*011c*/ 	.byte	0x10, 0x27, 0x00, 0x00, 0x01, 0x00, 0x00, 0x00, 0x20, 0x27, 0x00, 0x00, 0x01, 0x00, 0x00, 0x00
        /*012c*/ 	.byte	0x80, 0x46, 0x00, 0x00


	//----- nvinfo : EIATTR_MERCURY_ISA_VERSION
	.align		4
.L_129:
        /*0130*/ 	.byte	0x03, 0x5f
        /*0132*/ 	.short	0x0101


	//----- nvinfo : EIATTR_COOP_GROUP_MASK_REGIDS
	.align		4
        /*0134*/ 	.byte	0x04, 0x29
        /*0136*/ 	.short	(.L_131 - .L_130)


	//   ....[0]....
.L_130:
        /*0138*/ 	.word	0xffffffff


	//   ....[1]....
        /*013c*/ 	.word	0x05000000


	//   ....[2]....
        /*0140*/ 	.word	0xffffffff


	//   ....[3]....
        /*0144*/ 	.word	0xffffffff


	//   ....[4]....
        /*0148*/ 	.word	0xffffffff


	//   ....[5]....
        /*014c*/ 	.word	0xffffffff


	//   ....[6]....
        /*0150*/ 	.word	0xffffffff


	//   ....[7]....
        /*0154*/ 	.word	0xffffffff


	//   ....[8]....
        /*0158*/ 	.word	0xffffffff


	//   ....[9]....
        /*015c*/ 	.word	0xffffffff


	//   ....[10]....
        /*0160*/ 	.word	0xffffffff


	//   ....[11]....
        /*0164*/ 	.word	0xffffffff


	//   ....[12]....
        /*0168*/ 	.word	0xffffffff


	//   ....[13]....
        /*016c*/ 	.word	0xffffffff


	//   ....[14]....
        /*0170*/ 	.word	0xffffffff


	//   ....[15]....
        /*0174*/ 	.word	0xffffffff


	//   ....[16]....
        /*0178*/ 	.word	0xffffffff


	//   ....[17]....
        /*017c*/ 	.word	0xffffffff


	//   ....[18]....
        /*0180*/ 	.word	0xffffffff


	//   ....[19]....
        /*0184*/ 	.word	0xffffffff


	//   ....[20]....
        /*0188*/ 	.word	0xffffffff


	//   ....[21]....
        /*018c*/ 	.word	0xffffffff


	//   ....[22]....
        /*0190*/ 	.word	0xffffffff


	//   ....[23]....
        /*0194*/ 	.word	0xffffffff


	//   ....[24]....
        /*0198*/ 	.word	0xffffffff


	//   ....[25]....
        /*019c*/ 	.word	0xffffffff


	//   ....[26]....
        /*01a0*/ 	.word	0xffffffff


	//   ....[27]....
        /*01a4*/ 	.word	0xffffffff


	//   ....[28]....
        /*01a8*/ 	.word	0xffffffff


	//   ....[29]....
        /*01ac*/ 	.word	0xffffffff


	//   ....[30]....
        /*01b0*/ 	.word	0xffffffff


	//   ....[31]....
        /*01b4*/ 	.word	0xffffffff


	//   ....[32]....
        /*01b8*/ 	.word	0xffffffff


	//   ....[33]....
        /*01bc*/ 	.word	0xffffffff


	//   ....[34]....
        /*01c0*/ 	.word	0xffffffff


	//   ....[35]....
        /*01c4*/ 	.word	0xffffffff


	//   ....[36]....
        /*01c8*/ 	.word	0xffffffff


	//   ....[37]....
        /*01cc*/ 	.word	0xffffffff


	//   ....[38]....
        /*01d0*/ 	.word	0xffffffff


	//   ....[39]....
        /*01d4*/ 	.word	0xffffffff


	//   ....[40]....
        /*01d8*/ 	.word	0xffffffff


	//   ....[41]....
        /*01dc*/ 	.word	0xffffffff


	//   ....[42]....
        /*01e0*/ 	.word	0xffffffff


	//   ....[43]....
        /*01e4*/ 	.word	0xffffffff


	//   ....[44]....
        /*01e8*/ 	.word	0xffffffff


	//   ....[45]....
        /*01ec*/ 	.word	0xffffffff


	//   ....[46]....
        /*01f0*/ 	.word	0xffffffff


	//   ....[47]....
        /*01f4*/ 	.word	0xffffffff


	//   ....[48]....
        /*01f8*/ 	.word	0xffffffff


	//   ....[49]....
        /*01fc*/ 	.word	0xffffffff


	//   ....[50]....
        /*0200*/ 	.word	0xffffffff


	//   ....[51]....
        /*0204*/ 	.word	0xffffffff


	//   ....[52]....
        /*0208*/ 	.word	0xffffffff


	//   ....[53]....
        /*020c*/ 	.word	0xffffffff


	//   ....[54]....
        /*0210*/ 	.word	0xffffffff


	//   ....[55]....
        /*0214*/ 	.word	0xffffffff


	//   ....[56]....
        /*0218*/ 	.word	0xffffffff


	//   ....[57]....
        /*021c*/ 	.word	0xffffffff


	//   ....[58]....
        /*0220*/ 	.word	0xffffffff


	//   ....[59]....
        /*0224*/ 	.word	0xffffffff


	//   ....[60]....
        /*0228*/ 	.word	0xffffffff


	//   ....[61]....
        /*022c*/ 	.word	0xffffffff


	//   ....[62]....
        /*0230*/ 	.word	0xffffffff


	//   ....[63]....
        /*0234*/ 	.word	0xffffffff


	//   ....[64]....
        /*0238*/ 	.word	0xffffffff


	//   ....[65]....
        /*023c*/ 	.word	0xffffffff


	//   ....[66]....
        /*0240*/ 	.word	0xffffffff


	//   ....[67]....
        /*0244*/ 	.word	0xffffffff


	//   ....[68]....
        /*0248*/ 	.word	0xffffffff


	//   ....[69]....
        /*024c*/ 	.word	0xffffffff


	//   ....[70]....
        /*0250*/ 	.word	0xffffffff


	//   ....[71]....
        /*0254*/ 	.word	0xffffffff


	//   ....[72]....
        /*0258*/ 	.word	0xffffffff


	//   ....[73]....
        /*025c*/ 	.word	0xffffffff


	//   ....[74]....
        /*0260*/ 	.word	0xffffffff


	//   ....[75]....
        /*0264*/ 	.word	0xffffffff


	//   ....[76]....
        /*0268*/ 	.word	0xffffffff


	//   ....[77]....
        /*026c*/ 	.word	0xffffffff


	//   ....[78]....
        /*0270*/ 	.word	0xffffffff


	//   ....[79]....
        /*0274*/ 	.word	0xffffffff


	//   ....[80]....
        /*0278*/ 	.word	0xffffffff


	//   ....[81]....
        /*027c*/ 	.word	0xffffffff


	//   ....[82]....
        /*0280*/ 	.word	0xffffffff


	//   ....[83]....
        /*0284*/ 	.word	0xffffffff


	//   ....[84]....
        /*0288*/ 	.word	0xffffffff


	//   ....[85]....
        /*028c*/ 	.word	0xffffffff


	//   ....[86]....
        /*0290*/ 	.word	0xffffffff


	//   ....[87]....
        /*0294*/ 	.word	0xffffffff


	//   ....[88]....
        /*0298*/ 	.word	0xffffffff


	//   ....[89]....
        /*029c*/ 	.word	0xffffffff


	//   ....[90]....
        /*02a0*/ 	.word	0xffffffff


	//   ....[91]....
        /*02a4*/ 	.word	0xffffffff


	//   ....[92]....
        /*02a8*/ 	.word	0xffffffff


	//   ....[93]....
        /*02ac*/ 	.word	0xffffffff


	//   ....[94]....
        /*02b0*/ 	.word	0xffffffff


	//   ....[95]....
        /*02b4*/ 	.word	0xffffffff


	//   ....[96]....
        /*02b8*/ 	.word	0xffffffff


	//   ....[97]....
        /*02bc*/ 	.word	0xffffffff


	//   ....[98]....
        /*02c0*/ 	.word	0xffffffff


	//   ....[99]....
        /*02c4*/ 	.word	0xffffffff


	//   ....[100]....
        /*02c8*/ 	.word	0xffffffff


	//   ....[101]....
        /*02cc*/ 	.word	0xffffffff


	//   ....[102]....
        /*02d0*/ 	.word	0xffffffff


	//   ....[103]....
        /*02d4*/ 	.word	0xffffffff


	//   ....[104]....
        /*02d8*/ 	.word	0xffffffff


	//   ....[105]....
        /*02dc*/ 	.word	0xffffffff


	//   ....[106]....
        /*02e0*/ 	.word	0xffffffff


	//   ....[107]....
        /*02e4*/ 	.word	0xffffffff


	//   ....[108]....
        /*02e8*/ 	.word	0xffffffff


	//   ....[109]....
        /*02ec*/ 	.word	0xffffffff


	//   ....[110]....
        /*02f0*/ 	.word	0xffffffff


	//   ....[111]....
        /*02f4*/ 	.word	0xffffffff


	//   ....[112]....
        /*02f8*/ 	.word	0xffffffff


	//   ....[113]....
        /*02fc*/ 	.word	0xffffffff


	//   ....[114]....
        /*0300*/ 	.word	0xffffffff


	//   ....[115]....
        /*0304*/ 	.word	0x05000004


	//   ....[116]....
        /*0308*/ 	.word	0xffffffff


	//   ....[117]....
        /*030c*/ 	.word	0xffffffff


	//   ....[118]....
        /*0310*/ 	.word	0xffffffff


	//   ....[119]....
        /*0314*/ 	.word	0xffffffff


	//   ....[120]....
        /*0318*/ 	.word	0xffffffff


	//   ....[121]....
        /*031c*/ 	.word	0xffffffff


	//   ....[122]....
        /*0320*/ 	.word	0xffffffff


	//   ....[123]....
        /*0324*/ 	.word	0xffffffff


	//   ....[124]....
        /*0328*/ 	.word	0xffffffff


	//   ....[125]....
        /*032c*/ 	.word	0xffffffff


	//   ....[126]....
        /*0330*/ 	.word	0xffffffff


	//   ....[127]....
        /*0334*/ 	.word	0xffffffff


	//   ....[128]....
        /*0338*/ 	.word	0xffffffff


	//   ....[129]....
        /*033c*/ 	.word	0xffffffff


	//   ....[130]....
        /*0340*/ 	.word	0xffffffff


	//   ....[131]....
        /*0344*/ 	.word	0xffffffff


	//   ....[132]....
        /*0348*/ 	.word	0xffffffff


	//   ....[133]....
        /*034c*/ 	.word	0xffffffff


	//   ....[134]....
        /*0350*/ 	.word	0xffffffff


	//   ....[135]....
        /*0354*/ 	.word	0xffffffff


	//   ....[136]....
        /*0358*/ 	.word	0xffffffff


	//   ....[137]....
        /*035c*/ 	.word	0xffffffff


	//   ....[138]....
        /*0360*/ 	.word	0xffffffff


	//   ....[139]....
        /*0364*/ 	.word	0xffffffff


	//   ....[140]....
        /*0368*/ 	.word	0xffffffff


	//   ....[141]....
        /*036c*/ 	.word	0xffffffff


	//   ....[142]....
        /*0370*/ 	.word	0xffffffff


	//   ....[143]....
        /*0374*/ 	.word	0xffffffff


	//   ....[144]....
        /*0378*/ 	.word	0xffffffff


	//   ....[145]....
        /*037c*/ 	.word	0xffffffff


	//   ....[146]....
        /*0380*/ 	.word	0xffffffff


	//   ....[147]....
        /*0384*/ 	.word	0xffffffff


	//   ....[148]....
        /*0388*/ 	.word	0xffffffff


	//   ....[149]....
        /*038c*/ 	.word	0xffffffff


	//   ....[150]....
        /*0390*/ 	.word	0xffffffff


	//   ....[151]....
        /*0394*/ 	.word	0xffffffff


	//   ....[152]....
        /*0398*/ 	.word	0xffffffff


	//   ....[153]....
        /*039c*/ 	.word	0xffffffff


	//   ....[154]....
        /*03a0*/ 	.word	0xffffffff


	//   ....[155]....
        /*03a4*/ 	.word	0xffffffff


	//   ....[156]....
        /*03a8*/ 	.word	0xffffffff


	//   ....[157]....
        /*03ac*/ 	.word	0xffffffff


	//   ....[158]....
        /*03b0*/ 	.word	0xffffffff


	//   ....[159]....
        /*03b4*/ 	.word	0xffffffff


	//   ....[160]....
        /*03b8*/ 	.word	0xffffffff


	//   ....[161]....
        /*03bc*/ 	.word	0xffffffff


	//   ....[162]....
        /*03c0*/ 	.word	0xffffffff


	//   ....[163]....
        /*03c4*/ 	.word	0xffffffff


	//   ....[164]....
        /*03c8*/ 	.word	0x05000049


	//   ....[165]....
        /*03cc*/ 	.word	0x05000049


	//   ....[166]....
        /*03d0*/ 	.word	0x05000049


	//   ....[167]....
        /*03d4*/ 	.word	0x05000049


	//   ....[168]....
        /*03d8*/ 	.word	0x05000049


	//----- nvinfo : EIATTR_COOP_GROUP_INSTR_OFFSETS
	.align		4
.L_131:
        /*03dc*/ 	.byte	0x04, 0x28
        /*03de*/ 	.short	(.L_133 - .L_132)


	//   ....[0]....
.L_132:
        /*03e0*/ 	.word	0x00000df0


	//   ....[1]....
        /*03e4*/ 	.word	0x00001620


	//   ....[2]....
        /*03e8*/ 	.word	0x000024c0


	//   ....[3]....
        /*03ec*/ 	.word	0x000024e0


	//   ....[4]....
        /*03f0*/ 	.word	0x00002500


	//   ....[5]....
        /*03f4*/ 	.word	0x00002520


	//   ....[6]....
        /*03f8*/ 	.word	0x00002540


	//   ....[7]....
        /*03fc*/ 	.word	0x00002a40


	//   ....[8]....
        /*0400*/ 	.word	0x00002a50


	//   ....[9]....
        /*0404*/ 	.word	0x00002a70


	//   ....[10]....
        /*0408*/ 	.word	0x00002a90


	//   ....[11]....
        /*040c*/ 	.word	0x00002ae0


	//   ....[12]....
        /*0410*/ 	.word	0x00002b20


	//   ....[13]....
        /*0414*/ 	.word	0x00002b60


	//   ....[14]....
        /*0418*/ 	.word	0x00002b80


	//   ....[15]....
        /*041c*/ 	.word	0x00002c80


	//   ....[16]....
        /*0420*/ 	.word	0x00002cb0


	//   ....[17]....
        /*0424*/ 	.word	0x00002cc0


	//   ....[18]....
        /*0428*/ 	.word	0x00002cf0


	//   ....[19]....
        /*042c*/ 	.word	0x00002d10


	//   ....[20]....
        /*0430*/ 	.word	0x00002d60


	//   ....[21]....
        /*0434*/ 	.word	0x00002d80


	//   ....[22]....
        /*0438*/ 	.word	0x00002dc0


	//   ....[23]....
        /*043c*/ 	.word	0x00002de0


	//   ....[24]....
        /*0440*/ 	.word	0x00002ee0


	//   ....[25]....
        /*0444*/ 	.word	0x00002f10


	//   ....[26]....
        /*0448*/ 	.word	0x00002f20


	//   ....[27]....
        /*044c*/ 	.word	0x00002f70


	//   ....[28]....
        /*0450*/ 	.word	0x00002fa0


	//   ....[29]....
        /*0454*/ 	.word	0x00002fd0


	//   ....[30]....
        /*0458*/ 	.word	0x00003000


	//   ....[31]....
        /*045c*/ 	.word	0x00003030


	//   ....[32]....
        /*0460*/ 	.word	0x00003060


	//   ....[33]....
        /*0464*/ 	.word	0x00003140


	//   ....[34]....
        /*0468*/ 	.word	0x00003170


	//   ....[35]....
        /*046c*/ 	.word	0x00003180


	//   ....[36]....
        /*0470*/ 	.word	0x000031d0


	//   ....[37]....
        /*0474*/ 	.word	0x00003200


	//   ....[38]....
        /*0478*/ 	.word	0x00003230


	//   ....[39]....
        /*047c*/ 	.word	0x00003260


	//   ....[40]....
        /*0480*/ 	.word	0x00003290


	//   ....[41]....
        /*0484*/ 	.word	0x000032c0


	//   ....[42]....
        /*0488*/ 	.word	0x000033b0


	//   ....[43]....
        /*048c*/ 	.word	0x000033e0


	//   ....[44]....
        /*0490*/ 	.word	0x000033f0


	//   ....[45]....
        /*0494*/ 	.word	0x00003440


	//   ....[46]....
        /*0498*/ 	.word	0x00003470


	//   ....[47]....
        /*049c*/ 	.word	0x000034a0


	//   ....[48]....
        /*04a0*/ 	.word	0x000034d0


	//   ....[49]....
        /*04a4*/ 	.word	0x00003500


	//   ....[50]....
        /*04a8*/ 	.word	0x00003530


	//   ....[51]....
        /*04ac*/ 	.word	0x00003620


	//   ....[52]....
        /*04b0*/ 	.word	0x00003650


	//   ....[53]....
        /*04b4*/ 	.word	0x00003660


	//   ....[54]....
        /*04b8*/ 	.word	0x000036b0


	//   ....[55]....
        /*04bc*/ 	.word	0x000036e0


	//   ....[56]....
        /*04c0*/ 	.word	0x00003710


	//   ....[57]....
        /*04c4*/ 	.word	0x00003740


	//   ....[58]....
        /*04c8*/ 	.word	0x00003770


	//   ....[59]....
        /*04cc*/ 	.word	0x000037a0


	//   ....[60]....
        /*04d0*/ 	.word	0x00003870


	//   ....[61]....
        /*04d4*/ 	.word	0x000038a0


	//   ....[62]....
        /*04d8*/ 	.word	0x000038b0


	//   ....[63]....
        /*04dc*/ 	.word	0x00003900


	//   ....[64]....
        /*04e0*/ 	.word	0x00003930


	//   ....[65]....
        /*04e4*/ 	.word	0x00003960


	//   ....[66]....
        /*04e8*/ 	.word	0x00003990


	//   ....[67]....
        /*04ec*/ 	.word	0x000039c0


	//   ....[68]....
        /*04f0*/ 	.word	0x000039f0


	//   ....[69]....
        /*04f4*/ 	.word	0x00003ac0


	//   ....[70]....
        /*04f8*/ 	.word	0x00003af0


	//   ....[71]....
        /*04fc*/ 	.word	0x00003b00


	//   ....[72]....
        /*0500*/ 	.word	0x00003b50


	//   ....[73]....
        /*0504*/ 	.word	0x00003b80


	//   ....[74]....
        /*0508*/ 	.word	0x00003bb0


	//   ....[75]....
        /*050c*/ 	.word	0x00003be0


	//   ....[76]....
        /*0510*/ 	.word	0x00003c10


	//   ....[77]....
        /*0514*/ 	.word	0x00003c40


	//   ....[78]....
        /*0518*/ 	.word	0x00003d20


	//   ....[79]....
        /*051c*/ 	.word	0x00003d30


	//   ....[80]....
        /*0520*/ 	.word	0x00003d80


	//   ....[81]....
        /*0524*/ 	.word	0x00003db0


	//   ....[82]....
        /*0528*/ 	.word	0x00003de0


	//   ....[83]....
        /*052c*/ 	.word	0x00003e10


	//   ....[84]....
        /*0530*/ 	.word	0x00003e40


	//   ....[85]....
        /*0534*/ 	.word	0x00003e70


	//   ....[86]....
        /*0538*/ 	.word	0x00003ec0


	//   ....[87]....
        /*053c*/ 	.word	0x00003f60


	//   ....[88]....
        /*0540*/ 	.word	0x00003fa0


	//   ....[89]....
        /*0544*/ 	.word	0x00003fb0


	//   ....[90]....
        /*0548*/ 	.word	0x00004000


	//   ....[91]....
        /*054c*/ 	.word	0x00004030


	//   ....[92]....
        /*0550*/ 	.word	0x00004060


	//   ....[93]....
        /*0554*/ 	.word	0x00004090


	//   ....[94]....
        /*0558*/ 	.word	0x000040c0


	//   ....[95]....
        /*055c*/ 	.word	0x000040f0


	//   ....[96]....
        /*0560*/ 	.word	0x000041e0


	//   ....[97]....
        /*0564*/ 	.word	0x00004220


	//   ....[98]....
        /*0568*/ 	.word	0x00004230


	//   ....[99]....
        /*056c*/ 	.word	0x00004280


	//   ....[100]....
        /*0570*/ 	.word	0x000042b0


	//   ....[101]....
        /*0574*/ 	.word	0x000042e0


	//   ....[102]....
        /*0578*/ 	.word	0x00004310


	//   ....[103]....
        /*057c*/ 	.word	0x00004340


	//   ....[104]....
        /*0580*/ 	.word	0x00004370


	//   ....[105]....
        /*0584*/ 	.word	0x00004450


	//   ....[106]....
        /*0588*/ 	.word	0x00004480


	//   ....[107]....
        /*058c*/ 	.word	0x00004490


	//   ....[108]....
        /*0590*/ 	.word	0x000044e0


	//   ....[109]....
        /*0594*/ 	.word	0x00004510


	//   ....[110]....
        /*0598*/ 	.word	0x00004540


	//   ....[111]....
        /*059c*/ 	.word	0x00004570


	//   ....[112]....
        /*05a0*/ 	.word	0x000045a0


	//   ....[113]....
        /*05a4*/ 	.word	0x000045d0


	//   ....[114]....
        /*05a8*/ 	.word	0x00004740


	//   ....[115]....
        /*05ac*/ 	.word	0x00004b20


	//   ....[116]....
        /*05b0*/ 	.word	0x00004e00


	//   ....[117]....
        /*05b4*/ 	.word	0x00004ed0


	//   ....[118]....
        /*05b8*/ 	.word	0x00004fa0


	//   ....[119]....
        /*05bc*/ 	.word	0x00005070


	//   ....[120]....
        /*05c0*/ 	.word	0x00005140


	//   ....[121]....
        /*05c4*/ 	.word	0x00005210


	//   ....[122]....
        /*05c8*/ 	.word	0x000052e0


	//   ....[123]....
        /*05cc*/ 	.word	0x000053b0


	//   ....[124]....
        /*05d0*/ 	.word	0x00005480


	//   ....[125]....
        /*05d4*/ 	.word	0x00005550


	//   ....[126]....
        /*05d8*/ 	.word	0x00005620


	//   ....[127]....
        /*05dc*/ 	.word	0x000056e0


	//   ....[128]....
        /*05e0*/ 	.word	0x000058e0


	//   ....[129]....
        /*05e4*/ 	.word	0x00005a10


	//   ....[130]....
        /*05e8*/ 	.word	0x00005b40


	//   ....[131]....
        /*05ec*/ 	.word	0x00005c70


	//   ....[132]....
        /*05f0*/ 	.word	0x00005da0


	//   ....[133]....
        /*05f4*/ 	.word	0x00005ed0


	//   ....[134]....
        /*05f8*/ 	.word	0x00005ff0


	//   ....[135]....
        /*05fc*/ 	.word	0x00006100


	//   ....[136]....
        /*0600*/ 	.word	0x00006210


	//   ....[137]....
        /*0604*/ 	.word	0x00006320


	//   ....[138]....
        /*0608*/ 	.word	0x00006430


	//   ....[139]....
        /*060c*/ 	.word	0x00006540


	//   ....[140]....
        /*0610*/ 	.word	0x00006cb0


	//   ....[141]....
        /*0614*/ 	.word	0x00006d40


	//   ....[142]....
        /*0618*/ 	.word	0x00006dd0


	//   ....[143]....
        /*061c*/ 	.word	0x00006e60


	//   ....[144]....
        /*0620*/ 	.word	0x00006ef0


	//   ....[145]....
        /*0624*/ 	.word	0x00006f70


	//   ....[146]....
        /*0628*/ 	.word	0x00007010


	//   ....[147]....
        /*062c*/ 	.word	0x000070a0


	//   ....[148]....
        /*0630*/ 	.word	0x00007130


	//   ....[149]....
        /*0634*/ 	.word	0x000071b0


	//   ....[150]....
        /*0638*/ 	.word	0x00007240


	//   ....[151]....
        /*063c*/ 	.word	0x000072c0


	//   ....[152]....
        /*0640*/ 	.word	0x00007410


	//   ....[153]....
        /*0644*/ 	.word	0x000074c0


	//   ....[154]....
        /*0648*/ 	.word	0x00007570


	//   ....[155]....
        /*064c*/ 	.word	0x00007640


	//   ....[156]....
        /*0650*/ 	.word	0x000076f0


	//   ....[157]....
        /*0654*/ 	.word	0x000077a0


	//   ....[158]....
        /*0658*/ 	.word	0x00007860


	//   ....[159]....
        /*065c*/ 	.word	0x00007910


	//   ....[160]....
        /*0660*/ 	.word	0x000079c0


	//   ....[161]....
        /*0664*/ 	.word	0x00007a70


	//   ....[162]....
        /*0668*/ 	.word	0x00007b30


	//   ....[163]....
        /*066c*/ 	.word	0x00007bd0


	//   ....[164]....
        /*0670*/ 	.word	0x00007c40


	//   ....[165]....
        /*0674*/ 	.word	0x00007cb0


	//   ....[166]....
        /*0678*/ 	.word	0x00007d20


	//   ....[167]....
        /*067c*/ 	.word	0x00007d90


	//   ....[168]....
        /*0680*/ 	.word	0x00007e00


	//----- nvinfo : EIATTR_VRC_CTA_INIT_COUNT
	.align		4
.L_133:
        /*0684*/ 	.byte	0x02, 0x4a
	.zero		1
	.zero		1


	//----- nvinfo : EIATTR_EXIT_INSTR_OFFSETS
	.align		4
        /*0688*/ 	.byte	0x04, 0x1c
        /*068a*/ 	.short	(.L_135 - .L_134)


	//   ....[0]....
.L_134:
        /*068c*/ 	.word	0x00001ff0


	//   ....[1]....
        /*0690*/ 	.word	0x00002270


	//   ....[2]....
        /*0694*/ 	.word	0x00002290


	//   ....[3]....
        /*0698*/ 	.word	0x000072d0


	//   ....[4]....
        /*069c*/ 	.word	0x00007be0


	//----- nvinfo : EIATTR_MAX_THREADS
	.align		4
.L_135:
        /*06a0*/ 	.byte	0x04, 0x05
        /*06a2*/ 	.short	(.L_137 - .L_136)
.L_136:
        /*06a4*/ 	.word	0x00000180
        /*06a8*/ 	.word	0x00000001
        /*06ac*/ 	.word	0x00000001


	//----- nvinfo : EIATTR_CRS_STACK_SIZE
	.align		4
.L_137:
        /*06b0*/ 	.byte	0x04, 0x1e
        /*06b2*/ 	.short	(.L_139 - .L_138)
.L_138:
        /*06b4*/ 	.word	0x00000000


	//----- nvinfo : EIATTR_CBANK_PARAM_SIZE
	.align		4
.L_139:
        /*06b8*/ 	.byte	0x03, 0x19
        /*06ba*/ 	.short	0x004d


	//----- nvinfo : EIATTR_PARAM_CBANK
	.align		4
        /*06bc*/ 	.byte	0x04, 0x0a
        /*06be*/ 	.short	(.L_141 - .L_140)
	.align		4
.L_140:
        /*06c0*/ 	.word	index@(.nv.constant0._ZN3cub18CUB_300001_SM_10006detail10radix_sort29DeviceRadixSortOnesweepKernelINS1_5radix10policy_hubIxxyE10Policy1000ELNS0_9SortOrderE0ExxyiiNS1_21identity_decomposer_tEEEvPT5_SB_PT3_PKSC_PT1_PKSG_PT2_PKSK_T4_iiT6_)
        /*06c4*/ 	.short	0x0380
        /*06c6*/ 	.short	0x004d


	//----- nvinfo : EIATTR_SW_WAR
	.align		4
.L_141:
        /*06c8*/ 	.byte	0x04, 0x36
        /*06ca*/ 	.short	(.L_143 - .L_142)
.L_142:
        /*06cc*/ 	.word	0x00000008
.L_143:


//--------------------- .nv.info._ZN3cub18CUB_300001_SM_10006detail10radix_sort33DeviceRadixSortExclusiveSumKernelINS1_5radix10policy_hubIxxyE10Policy1000EyEEvPT0_ --------------------------
	.section	.nv.info._ZN3cub18CUB_300001_SM_10006detail10radix_sort33DeviceRadixSortExclusiveSumKernelINS1_5radix10policy_hubIxxyE10Policy1000EyEEvPT0_,"",@"SHT_CUDA_INFO"
	.sectionflags	@""
	.align	4


	//----- nvinfo : EIATTR_CUDA_API_VERSION
	.align		4
        /*0000*/ 	.byte	0x04, 0x37
        /*0002*/ 	.short	(.L_145 - .L_144)
.L_144:
        /*0004*/ 	.word	0x00000082


	//----- nvinfo : EIATTR_KPARAM_INFO
	.align		4
.L_145:
        /*0008*/ 	.byte	0x04, 0x17
        /*000a*/ 	.short	(.L_147 - .L_146)
.L_146:
        /*000c*/ 	.word	0x00000000
        /*0010*/ 	.short	0x0000
        /*0012*/ 	.short	0x0000
        /*0014*/ 	.byte	0x00, 0xf5, 0x21, 0x00


	//----- nvinfo : EIATTR_SPARSE_MMA_MASK
	.align		4
.L_147:
        /*0018*/ 	.byte	0x03, 0x50
        /*001a*/ 	.short	0x0000


	//----- nvinfo : EIATTR_MAXREG_COUNT
	.align		4
        /*001c*/ 	.byte	0x03, 0x1b
        /*001e*/ 	.short	0x00ff


	//----- nvinfo : EIATTR_NUM_BARRIERS
	.align		4
        /*0020*/ 	.byte	0x02, 0x4c
        /*0022*/ 	.byte	0x01
	.zero		1


	//----- nvinfo : EIATTR_MERCURY_ISA_VERSION
	.align		4
        /*0024*/ 	.byte	0x03, 0x5f
        /*0026*/ 	.short	0x0101


	//----- nvinfo : EIATTR_COOP_GROUP_MASK_REGIDS
	.align		4
        /*0028*/ 	.byte	0x04, 0x29
        /*002a*/ 	.short	(.L_149 - .L_148)


	//   ....[0]....
.L_148:
        /*002c*/ 	.word	0xffffffff


	//   ....[1]....
        /*0030*/ 	.word	0xffffffff


	//   ....[2]....
        /*0034*/ 	.word	0xffffffff


	//   ....[3]....
        /*0038*/ 	.word	0xffffffff


	//   ....[4]....
        /*003c*/ 	.word	0xffffffff


	//   ....[5]....
        /*0040*/ 	.word	0xffffffff


	//   ....[6]....
        /*0044*/ 	.word	0xffffffff


	//   ....[7]....
        /*0048*/ 	.word	0xffffffff


	//   ....[8]....
        /*004c*/ 	.word	0xffffffff


	//   ....[9]....
        /*0050*/ 	.word	0xffffffff


	//   ....[10]....
        /*0054*/ 	.word	0x05000015


	//   ....[11]....
        /*0058*/ 	.word	0x05000015


	//   ....[12]....
        /*005c*/ 	.word	0x05000015


	//   ....[13]....
        /*0060*/ 	.word	0x05000015


	//   ....[14]....
        /*0064*/ 	.word	0x05000015


	//   ....[15]....
        /*0068*/ 	.word	0x05000015


	//   ....[16]....
        /*006c*/ 	.word	0x05000015


	//   ....[17]....
        /*0070*/ 	.word	0x05000015


	//   ....[18]....
        /*0074*/ 	.word	0x05000015


	//   ....[19]....
        /*0078*/ 	.word	0x05000015


	//----- nvinfo : EIATTR_COOP_GROUP_INSTR_OFFSETS
	.align		4
.L_149:
        /*007c*/ 	.byte	0x04, 0x28
        /*007e*/ 	.short	(.L_151 - .L_150)


	//   ....[0]....
.L_150:
        /*0080*/ 	.word	0x00000250


	//   ....[1]....
        /*0084*/ 	.word	0x00000260


	//   ....[2]....
        /*0088*/ 	.word	0x000002a0


	//   ....[3]....
        /*008c*/ 	.word	0x000002c0


	//   ....[4]....
        /*0090*/ 	.word	0x00000310


	//   ....[5]....
        /*0094*/ 	.word	0x00000320


	//   ....[6]....
        /*0098*/ 	.word	0x00000360


	//   ....[7]....
        /*009c*/ 	.word	0x00000380


	//   ....[8]....
        /*00a0*/ 	.word	0x000003d0


	//   ....[9]....
        /*00a4*/ 	.word	0x000003e0


	//   ....[10]....
        /*00a8*/ 	.word	0x00000660


	//   ....[11]....
        /*00ac*/ 	.word	0x000006b0


	//   ....[12]....
        /*00b0*/ 	.word	0x00000740


	//   ....[13]....
        /*00b4*/ 	.word	0x00000790


	//   ....[14]....
        /*00b8*/ 	.word	0x00000820


	//   ....[15]....
        /*00bc*/ 	.word	0x00000870


	//   ....[16]....
        /*00c0*/ 	.word	0x00000900


	//   ....[17]....
        /*00c4*/ 	.word	0x00000950


	//   ....[18]....
        /*00c8*/ 	.word	0x000009e0


	//   ....[19]....
        /*00cc*/ 	.word	0x00000a30


	//----- nvinfo : EIATTR_VRC_CTA_INIT_COUNT
	.align		4
.L_151:
        /*00d0*/ 	.byte	0x02, 0x4a
	.zero		1
	.zero		1


	//----- nvinfo : EIATTR_EXIT_INSTR_OFFSETS
	.align		4
        /*00d4*/ 	.byte	0x04, 0x1c
        /*00d6*/ 	.short	(.L_153 - .L_152)


	//   ....[0]....
.L_152:
        /*00d8*/ 	.word	0x000005d0


	//   ....[1]....
        /*00dc*/ 	.word	0x00000600


	//----- nvinfo : EIATTR_CRS_STACK_SIZE
	.align		4
.L_153:
        /*00e0*/ 	.byte	0x04, 0x1e
        /*00e2*/ 	.short	(.L_155 - .L_154)
.L_154:
        /*00e4*/ 	.word	0x00000000


	//----- nvinfo : EIATTR_CBANK_PARAM_SIZE
	.align		4
.L_155:
        /*00e8*/ 	.byte	0x03, 0x19
        /*00ea*/ 	.short	0x0008


	//----- nvinfo : EIATTR_PARAM_CBANK
	.align		4
        /*00ec*/ 	.byte	0x04, 0x0a
        /*00ee*/ 	.short	(.L_157 - .L_156)
	.align		4
.L_156:
        /*00f0*/ 	.word	index@(.nv.constant0._ZN3cub18CUB_300001_SM_10006detail10radix_sort33DeviceRadixSortExclusiveSumKernelINS1_5radix10policy_hubIxxyE10Policy1000EyEEvPT0_)
        /*00f4*/ 	.short	0x0380
        /*00f6*/ 	.short	0x0008


	//----- nvinfo : EIATTR_SW_WAR
	.align		4
.L_157:
        /*00f8*/ 	.byte	0x04, 0x36
        /*00fa*/ 	.short	(.L_159 - .L_158)
.L_158:
        /*00fc*/ 	.word	0x00000008
.L_159:


//--------------------- .nv.info._ZN3cub18CUB_300001_SM_10006detail10radix_sort30DeviceRadixSortHistogramKernelINS1_5radix10policy_hubIxxyE10Policy1000ELNS0_9SortOrderE0ExyNS1_21identity_decomposer_tEEEvPT2_PKT1_SA_iiT3_ --------------------------
	.section	.nv.info._ZN3cub18CUB_300001_SM_10006detail10radix_sort30DeviceRadixSortHistogramKernelINS1_5radix10policy_hubIxxyE10Policy1000ELNS0_9SortOrderE0ExyNS1_21identity_decomposer_tEEEvPT2_PKT1_SA_iiT3_,"",@"SHT_CUDA_INFO"
	.sectionflags	@""
	.align	4


	//----- nvinfo : EIATTR_CUDA_API_VERSION
	.align		4
        /*0000*/ 	.byte	0x04, 0x37
        /*0002*/ 	.short	(.L_161 - .L_160)
.L_160:
        /*0004*/ 	.word	0x00000082


	//----- nvinfo : EIATTR_KPARAM_INFO
	.align		4
.L_161:
        /*0008*/ 	.byte	0x04, 0x17
        /*000a*/ 	.short	(.L_163 - .L_162)
.L_162:
        /*000c*/ 	.word	0x00000000
        /*0010*/ 	.short	0x0005
        /*0012*/ 	.short	0x0020
        /*0014*/ 	.byte	0x00, 0xf0, 0x05, 0x00


	//----- nvinfo : EIATTR_KPARAM_INFO
	.align		4
.L_163:
        /*0018*/ 	.byte	0x04, 0x17
        /*001a*/ 	.short	(.L_165 - .L_164)
.L_164:
        /*001c*/ 	.word	0x00000000
        /*0020*/ 	.short	0x0004
        /*0022*/ 	.short	0x001c
        /*0024*/ 	.byte	0x00, 0xf0, 0x11, 0x00


	//----- nvinfo : EIATTR_KPARAM_INFO
	.align		4
.L_165:
        /*0028*/ 	.byte	0x04, 0x17
        /*002a*/ 	.short	(.L_167 - .L_166)
.L_166:
        /*002c*/ 	.word	0x00000000
        /*0030*/ 	.short	0x0003
        /*0032*/ 	.short	0x0018
        /*0034*/ 	.byte	0x00, 0xf0, 0x11, 0x00


	//----- nvinfo : EIATTR_KPARAM_INFO
	.align		4
.L_167:
        /*0038*/ 	.byte	0x04, 0x17
        /*003a*/ 	.short	(.L_169 - .L_168)
.L_168:
        /*003c*/ 	.word	0x00000000
        /*0040*/ 	.short	0x0002
        /*0042*/ 	.short	0x0010
        /*0044*/ 	.byte	0x00, 0xf0, 0x21, 0x00


	//----- nvinfo : EIATTR_KPARAM_INFO
	.align		4
.L_169:
        /*0048*/ 	.byte	0x04, 0x17
        /*004a*/ 	.short	(.L_171 - .L_170)
.L_170:
        /*004c*/ 	.word	0x00000000
        /*0050*/ 	.short	0x0001
        /*0052*/ 	.short	0x0008
        /*0054*/ 	.byte	0x00, 0xf5, 0x21, 0x00


	//----- nvinfo : EIATTR_KPARAM_INFO
	.align		4
.L_171:
        /*0058*/ 	.byte	0x04, 0x17
        /*005a*/ 	.short	(.L_173 - .L_172)
.L_172:
        /*005c*/ 	.word	0x00000000
        /*0060*/ 	.short	0x0000
        /*0062*/ 	.short	0x0000
        /*0064*/ 	.byte	0x00, 0xf5, 0x21, 0x00


	//----- nvinfo : EIATTR_SPARSE_MMA_MASK
	.align		4
.L_173:
        /*0068*/ 	.byte	0x03, 0x50
        /*006a*/ 	.short	0x0000


	//----- nvinfo : EIATTR_MAXREG_COUNT
	.align		4
        /*006c*/ 	.byte	0x03, 0x1b
        /*006e*/ 	.short	0x00ff


	//----- nvinfo : EIATTR_NUM_BARRIERS
	.align		4
        /*0070*/ 	.byte	0x02, 0x4c
        /*0072*/ 	.byte	0x01
	.zero		1


	//----- nvinfo : EIATTR_MERCURY_ISA_VERSION
	.align		4
        /*0074*/ 	.byte	0x03, 0x5f
        /*0076*/ 	.short	0x0101


	//----- nvinfo : EIATTR_VRC_CTA_INIT_COUNT
	.align		4
        /*0078*/ 	.byte	0x02, 0x4a
	.zero		1
	.zero		1


	//----- nvinfo : EIATTR_EXIT_INSTR_OFFSETS
	.align		4
        /*007c*/ 	.byte	0x04, 0x1c
        /*007e*/ 	.short	(.L_175 - .L_174)


	//   ....[0]....
.L_174:
        /*0080*/ 	.word	0x00000040


	//   ....[1]....
        /*0084*/ 	.word	0x000030c0


	//----- nvinfo : EIATTR_MAX_THREADS
	.align		4
.L_175:
        /*0088*/ 	.byte	0x04, 0x05
        /*008a*/ 	.short	(.L_177 - .L_176)
.L_176:
        /*008c*/ 	.word	0x00000080
        /*0090*/ 	.word	0x00000001
        /*0094*/ 	.word	0x00000001


	//----- nvinfo : EIATTR_CRS_STACK_SIZE
	.align		4
.L_177:
        /*0098*/ 	.byte	0x04, 0x1e
        /*009a*/ 	.short	(.L_179 - .L_178)
.L_178:
        /*009c*/ 	.word	0x00000000


	//----- nvinfo : EIATTR_CBANK_PARAM_SIZE
	.align		4
.L_179:
        /*00a0*/ 	.byte	0x03, 0x19
        /*00a2*/ 	.short	0x0021


	//----- nvinfo : EIATTR_PARAM_CBANK
	.align		4
        /*00a4*/ 	.byte	0x04, 0x0a
        /*00a6*/ 	.short	(.L_181 - .L_180)
	.align		4
.L_180:
        /*00a8*/ 	.word	index@(.nv.constant0._ZN3cub18CUB_300001_SM_10006detail10radix_sort30DeviceRadixSortHistogramKernelINS1_5radix10policy_hubIxxyE10Policy1000ELNS0_9SortOrderE0ExyNS1_21identity_decomposer_tEEEvPT2_PKT1_SA_iiT3_)
        /*00ac*/ 	.short	0x0380
        /*00ae*/ 	.short	0x0021


	//----- nvinfo : EIATTR_SW_WAR
	.align		4
.L_181:
        /*00b0*/ 	.byte	0x04, 0x36
        /*00b2*/ 	.short	(.L_183 - .L_182)
.L_182:
        /*00b4*/ 	.word	0x00000008
.L_183:


//--------------------- .nv.info._ZN3cub18CUB_300001_SM_10006detail10radix_sort31DeviceRadixSortSingleTileKernelINS1_5radix10policy_hubIxxyE10Policy1000ELNS0_9SortOrderE0ExxyNS1_21identity_decomposer_tEEEvPKT1_PSA_PKT2_PSE_T3_iiT4_ --------------------------
	.section	.nv.info._ZN3cub18CUB_300001_SM_10006detail10radix_sort31DeviceRadixSortSingleTileKernelINS1_5radix10policy_hubIxxyE10Policy1000ELNS0_9SortOrderE0ExxyNS1_21identity_decomposer_tEEEvPKT1_PSA_PKT2_PSE_T3_iiT4_,"",@"SHT_CUDA_INFO"
	.sectionflags	@""
	.align	4


	//----- nvinfo : EIATTR_CUDA_API_VERSION
	.align		4
        /*0000*/ 	.byte	0x04, 0x37
        /*0002*/ 	.short	(.L_185 - .L_184)
.L_184:
        /*0004*/ 	.word	0x00000082


	//----- nvinfo : EIATTR_KPARAM_INFO
	.align		4
.L_185:
        /*0008*/ 	.byte	0x04, 0x17
        /*000a*/ 	.short	(.L_187 - .L_186)
.L_186:
        /*000c*/ 	.word	0x00000000
        /*0010*/ 	.short	0x0007
        /*0012*/ 	.short	0x0030
        /*0014*/ 	.byte	0x00, 0xf0, 0x05, 0x00


	//----- nvinfo : EIATTR_KPARAM_INFO
	.align		4
.L_187:
        /*0018*/ 	.byte	0x04, 0x17
        /*001a*/ 	.short	(.L_189 - .L_188)
.L_188:
        /*001c*/ 	.word	0x00000000
        /*0020*/ 	.short	0x0006
        /*0022*/ 	.short	0x002c
        /*0024*/ 	.byte	0x00, 0xf0, 0x11, 0x00


	//----- nvinfo : EIATTR_KPARAM_INFO
	.align		4
.L_189:
        /*0028*/ 	.byte	0x04, 0x17
        /*002a*/ 	.short	(.L_191 - .L_190)
.L_190:
        /*002c*/ 	.word	0x00000000
        /*0030*/ 	.short	0x0005
        /*0032*/ 	.short	0x0028
        /*0034*/ 	.byte	0x00, 0xf0, 0x11, 0x00


	//----- nvinfo : EIATTR_KPARAM_INFO
	.align		4
.L_191:
        /*0038*/ 	.byte	0x04, 0x17
        /*003a*/ 	.short	(.L_193 - .L_192)
.L_192:
        /*003c*/ 	.word	0x00000000
        /*0040*/ 	.short	0x0004
        /*0042*/ 	.short	0x0020
        /*0044*/ 	.byte	0x00, 0xf0, 0x21, 0x00


	//----- nvinfo : EIATTR_KPARAM_INFO
	.align		4
.L_193:
        /*0048*/ 	.byte	0x04, 0x17
        /*004a*/ 	.short	(.L_195 - .L_194)
.L_194:
        /*004c*/ 	.word	0x00000000
        /*0050*/ 	.short	0x0003
        /*0052*/ 	.short	0x0018
        /*0054*/ 	.byte	0x00, 0xf5, 0x21, 0x00


	//----- nvinfo : EIATTR_KPARAM_INFO
	.align		4
.L_195:
        /*0058*/ 	.byte	0x04, 0x17
        /*005a*/ 	.short	(.L_197 - .L_196)
.L_196:
        /*005c*/ 	.word	0x00000000
        /*0060*/ 	.short	0x0002
        /*0062*/ 	.short	0x0010
        /*0064*/ 	.byte	0x00, 0xf5, 0x21, 0x00


	//----- nvinfo : EIATTR_KPARAM_INFO
	.align		4
.L_197:
        /*0068*/ 	.byte	0x04, 0x17
        /*006a*/ 	.short	(.L_199 - .L_198)
.L_198:
        /*006c*/ 	.word	0x00000000
        /*0070*/ 	.short	0x0001
        /*0072*/ 	.short	0x0008
        /*0074*/ 	.byte	0x00, 0xf5, 0x21, 0x00


	//----- nvinfo : EIATTR_KPARAM_INFO
	.align		4
.L_199:
        /*0078*/ 	.byte	0x04, 0x17
        /*007a*/ 	.short	(.L_201 - .L_200)
.L_200:
        /*007c*/ 	.word	0x00000000
        /*0080*/ 	.short	0x0000
        /*0082*/ 	.short	0x0000
        /*0084*/ 	.byte	0x00, 0xf5, 0x21, 0x00


	//----- nvinfo : EIATTR_SPARSE_MMA_MASK
	.align		4
.L_201:
        /*0088*/ 	.byte	0x03, 0x50
        /*008a*/ 	.short	0x0000


	//----- nvinfo : EIATTR_MAXREG_COUNT
	.align		4
        /*008c*/ 	.byte	0x03, 0x1b
        /*008e*/ 	.short	0x00ff


	//----- nvinfo : EIATTR_NUM_BARRIERS
	.align		4
        /*0090*/ 	.byte	0x02, 0x4c
        /*0092*/ 	.byte	0x01
	.zero		1


	//----- nvinfo : EIATTR_MERCURY_ISA_VERSION
	.align		4
        /*0094*/ 	.byte	0x03, 0x5f
        /*0096*/ 	.short	0x0101


	//----- nvinfo : EIATTR_COOP_GROUP_MASK_REGIDS
	.align		4
        /*0098*/ 	.byte	0x04, 0x29
        /*009a*/ 	.short	(.L_203 - .L_202)


	//   ....[0]....
.L_202:
        /*009c*/ 	.word	0xffffffff


	//   ....[1]....
        /*00a0*/ 	.word	0xffffffff


	//   ....[2]....
        /*00a4*/ 	.word	0xffffffff


	//   ....[3]....
        /*00a8*/ 	.word	0xffffffff


	//   ....[4]....
        /*00ac*/ 	.word	0xffffffff


	//----- nvinfo : EIATTR_COOP_GROUP_INSTR_OFFSETS
	.align		4
.L_203:
        /*00b0*/ 	.byte	0x04, 0x28
        /*00b2*/ 	.short	(.L_205 - .L_204)


	//   ....[0]....
.L_204:
        /*00b4*/ 	.word	0x000013e0


	//   ....[1]....
        /*00b8*/ 	.word	0x00001400


	//   ....[2]....
        /*00bc*/ 	.word	0x00001420


	//   ....[3]....
        /*00c0*/ 	.word	0x00001440


	//   ....[4]....
        /*00c4*/ 	.word	0x00001460


	//----- nvinfo : EIATTR_VRC_CTA_INIT_COUNT
	.align		4
.L_205:
        /*00c8*/ 	.byte	0x02, 0x4a
	.zero		1
	.zero		1


	//----- nvinfo : EIATTR_EXIT_INSTR_OFFSETS
	.align		4
        /*00cc*/ 	.byte	0x04, 0x1c
        /*00ce*/ 	.short	(.L_207 - .L_206)


	//   ....[0]....
.L_206:
        /*00d0*/ 	.word	0x00002670


	//   ....[1]....
        /*00d4*/ 	.word	0x000026c0


	//----- nvinfo : EIATTR_MAX_THREADS
	.align		4
.L_207:
        /*00d8*/ 	.byte	0x04, 0x05
        /*00da*/ 	.short	(.L_209 - .L_208)
.L_208:
        /*00dc*/ 	.word	0x00000100
        /*00e0*/ 	.word	0x00000001
        /*00e4*/ 	.word	0x00000001


	//----- nvinfo : EIATTR_CBANK_PARAM_SIZE
	.align		4
.L_209:
        /*00e8*/ 	.byte	0x03, 0x19
        /*00ea*/ 	.short	0x0031


	//----- nvinfo : EIATTR_PARAM_CBANK
	.align		4
        /*00ec*/ 	.byte	0x04, 0x0a
        /*00ee*/ 	.short	(.L_211 - .L_210)
	.align		4
.L_210:
        /*00f0*/ 	.word	index@(.nv.constant0._ZN3cub18CUB_300001_SM_10006detail10radix_sort31DeviceRadixSortSingleTileKernelINS1_5radix10policy_hubIxxyE10Policy1000ELNS0_9SortOrderE0ExxyNS1_21identity_decomposer_tEEEvPKT1_PSA_PKT2_PSE_T3_iiT4_)
        /*00f4*/ 	.short	0x0380
        /*00f6*/ 	.short	0x0031


	//----- nvinfo : EIATTR_SW_WAR
	.align		4
.L_211:
        /*00f8*/ 	.byte	0x04, 0x36
        /*00fa*/ 	.short	(.L_213 - .L_212)
.L_212:
        /*00fc*/ 	.word	0x00000008
.L_213:


//--------------------- .nv.info._ZN3cub18CUB_300001_SM_10006detail11EmptyKernelIvEEvv --------------------------
	.section	.nv.info._ZN3cub18CUB_300001_SM_10006detail11EmptyKernelIvEEvv,"",@"SHT_CUDA_INFO"
	.sectionflags	@""
	.align	4


	//----- nvinfo : EIATTR_CUDA_API_VERSION
	.align		4
        /*0000*/ 	.byte	0x04, 0x37
        /*0002*/ 	.short	(.L_215 - .L_214)
.L_214:
        /*0004*/ 	.word	0x00000082


	//----- nvinfo : EIATTR_SPARSE_MMA_MASK
	.align		4
.L_215:
        /*0008*/ 	.byte	0x03, 0x50
        /*000a*/ 	.short	0x0000


	//----- nvinfo : EIATTR_MAXREG_COUNT
	.align		4
        /*000c*/ 	.byte	0x03, 0x1b
        /*000e*/ 	.short	0x00ff


	//----- nvinfo : EIATTR_MERCURY_ISA_VERSION
	.align		4
        /*0010*/ 	.byte	0x03, 0x5f
        /*0012*/ 	.short	0x0101


	//----- nvinfo : EIATTR_VRC_CTA_INIT_COUNT
	.align		4
        /*0014*/ 	.byte	0x02, 0x4a
	.zero		1
	.zero		1


	//----- nvinfo : EIATTR_EXIT_INSTR_OFFSETS
	.align		4
        /*0018*/ 	.byte	0x04, 0x1c
        /*001a*/ 	.short	(.L_217 - .L_216)


	//   ....[0]....
.L_216:
        /*001c*/ 	.word	0x00000010


	//----- nvinfo : EIATTR_SW_WAR
	.align		4
.L_217:
        /*0020*/ 	.byte	0x04, 0x36
        /*0022*/ 	.short	(.L_219 - .L_218)
.L_218:
        /*0024*/ 	.word	0x00000008
.L_219:


//--------------------- .nv.info._Z12print_arraysPxS_S_ --------------------------
	.section	.nv.info._Z12print_arraysPxS_S_,"",@"SHT_CUDA_INFO"
	.sectionflags	@""
	.align	4


	//----- nvinfo : EIATTR_CUDA_API_VERSION
	.align		4
        /*0000*/ 	.byte	0x04, 0x37
        /*0002*/ 	.short	(.L_221 - .L_220)
.L_220:
        /*0004*/ 	.word	0x00000082


	//----- nvinfo : EIATTR_KPARAM_INFO
	.align		4
.L_221:
        /*0008*/ 	.byte	0x04, 0x17
        /*000a*/ 	.short	(.L_223 - .L_222)
.L_222:
        /*000c*/ 	.word	0x00000000
        /*0010*/ 	.short	0x0002
        /*0012*/ 	.short	0x0010
        /*0014*/ 	.byte	0x00, 0xf5, 0x21, 0x00


	//----- nvinfo : EIATTR_KPARAM_INFO
	.align		4
.L_223:
        /*0018*/ 	.byte	0x04, 0x17
        /*001a*/ 	.short	(.L_225 - .L_224)
.L_224:
        /*001c*/ 	.word	0x00000000
        /*0020*/ 	.short	0x0001
        /*0022*/ 	.short	0x0008
        /*0024*/ 	.byte	0x00, 0xf5, 0x21, 0x00


	//----- nvinfo : EIATTR_KPARAM_INFO
	.align		4
.L_225:
        /*0028*/ 	.byte	0x04, 0x17
        /*002a*/ 	.short	(.L_227 - .L_226)
.L_226:
        /*002c*/ 	.word	0x00000000
        /*0030*/ 	.short	0x0000
        /*0032*/ 	.short	0x0000
        /*0034*/ 	.byte	0x00, 0xf5, 0x21, 0x00


	//----- nvinfo : EIATTR_SPARSE_MMA_MASK
	.align		4
.L_227:
        /*0038*/ 	.byte	0x03, 0x50
        /*003a*/ 	.short	0x0000


	//----- nvinfo : EIATTR_MAXREG_COUNT
	.align		4
        /*003c*/ 	.byte	0x03, 0x1b
        /*003e*/ 	.short	0x00ff


	//----- nvinfo : EIATTR_EXTERNS
	.align		4
        /*0040*/ 	.byte	0x04, 0x0f
        /*0042*/ 	.short	(.L_229 - .L_228)


	//   ....[0]....
	.align		4
.L_228:
        /*0044*/ 	.word	index@(vprintf)


	//----- nvinfo : EIATTR_MERCURY_ISA_VERSION
	.align		4
.L_229:
        /*0048*/ 	.byte	0x03, 0x5f
        /*004a*/ 	.short	0x0101


	//----- nvinfo : EIATTR_VRC_CTA_INIT_COUNT
	.align		4
        /*004c*/ 	.byte	0x02, 0x4a
	.zero		1
	.zero		1


	//----- nvinfo : EIATTR_SYSCALL_OFFSETS
	.align		4
        /*0050*/ 	.byte	0x04, 0x46
        /*0052*/ 	.short	(.L_231 - .L_230)


	//   ....[0]....
.L_230:
        /*0054*/ 	.word	0x00000160


	//   ....[1]....
        /*0058*/ 	.word	0x00000310


	//   ....[2]....
        /*005c*/ 	.word	0x00000430


	//----- nvinfo : EIATTR_EXIT_INSTR_OFFSETS
	.align		4
.L_231:
        /*0060*/ 	.byte	0x04, 0x1c
        /*0062*/ 	.short	(.L_233 - .L_232)


	//   ....[0]....
.L_232:
        /*0064*/ 	.word	0x00000440


	//----- nvinfo : EIATTR_CRS_STACK_SIZE
	.align		4
.L_233:
        /*0068*/ 	.byte	0x04, 0x1e
        /*006a*/ 	.short	(.L_235 - .L_234)
.L_234:
        /*006c*/ 	.word	0x00000000


	//----- nvinfo : EIATTR_CBANK_PARAM_SIZE
	.align		4
.L_235:
        /*0070*/ 	.byte	0x03, 0x19
        /*0072*/ 	.short	0x0018


	//----- nvinfo : EIATTR_PARAM_CBANK
	.align		4
        /*0074*/ 	.byte	0x04, 0x0a
        /*0076*/ 	.short	(.L_237 - .L_236)
	.align		4
.L_236:
        /*0078*/ 	.word	index@(.nv.constant0._Z12print_arraysPxS_S_)
        /*007c*/ 	.short	0x0380
        /*007e*/ 	.short	0x0018


	//----- nvinfo : EIATTR_SW_WAR
	.align		4
.L_237:
        /*0080*/ 	.byte	0x04, 0x36
        /*0082*/ 	.short	(.L_239 - .L_238)
.L_238:
        /*0084*/ 	.word	0x00000008
.L_239:


//--------------------- .nv.info._Z18calculateFunction2v --------------------------
	.section	.nv.info._Z18calculateFunction2v,"",@"SHT_CUDA_INFO"
	.sectionflags	@""
	.align	4


	//----- nvinfo : EIATTR_CUDA_API_VERSION
	.align		4
        /*0000*/ 	.byte	0x04, 0x37
        /*0002*/ 	.short	(.L_241 - .L_240)
.L_240:
        /*0004*/ 	.word	0x00000082


	//----- nvinfo : EIATTR_SPARSE_MMA_MASK
	.align		4
.L_241:
        /*0008*/ 	.byte	0x03, 0x50
        /*000a*/ 	.short	0x0000


	//----- nvinfo : EIATTR_MAXREG_COUNT
	.align		4
        /*000c*/ 	.byte	0x03, 0x1b
        /*000e*/ 	.short	0x00ff


	//----- nvinfo : EIATTR_MERCURY_ISA_VERSION
	.align		4
        /*0010*/ 	.byte	0x03, 0x5f
        /*0012*/ 	.short	0x0101


	//----- nvinfo : EIATTR_VRC_CTA_INIT_COUNT
	.align		4
        /*0014*/ 	.byte	0x02, 0x4a
	.zero		1
	.zero		1


	//----- nvinfo : EIATTR_EXIT_INSTR_OFFSETS
	.align		4
        /*0018*/ 	.byte	0x04, 0x1c
        /*001a*/ 	.short	(.L_243 - .L_242)


	//   ....[0]....
.L_242:
        /*001c*/ 	.word	0x00000010


	//----- nvinfo : EIATTR_SW_WAR
	.align		4
.L_243:
        /*0020*/ 	.byte	0x04, 0x36
        /*0022*/ 	.short	(.L_245 - .L_244)
.L_244:
        /*0024*/ 	.word	0x00000008
.L_245:


//--------------------- .nv.info._Z18calculateFunction1PxS_S_S_S_S_S_ --------------------------
	.section	.nv.info._Z18calculateFunction1PxS_S_S_S_S_S_,"",@"SHT_CUDA_INFO"
	.sectionflags	@""
	.align	4


	//----- nvinfo : EIATTR_CUDA_API_VERSION
	.align		4
        /*0000*/ 	.byte	0x04, 0x37
        /*0002*/ 	.short	(.L_247 - .L_246)
.L_246:
        /*0004*/ 	.word	0x00000082


	//----- nvinfo : EIATTR_KPARAM_INFO
	.align		4
.L_247:
        /*0008*/ 	.byte	0x04, 0x17
        /*000a*/ 	.short	(.L_249 - .L_248)
.L_248:
        /*000c*/ 	.word	0x00000000
        /*0010*/ 	.short	0x0006
        /*0012*/ 	.short	0x0030
        /*0014*/ 	.byte	0x00, 0xf5, 0x21, 0x00


	//----- nvinfo : EIATTR_KPARAM_INFO
	.align		4
.L_249:
        /*0018*/ 	.byte	0x04, 0x17
        /*001a*/ 	.short	(.L_251 - .L_250)
.L_250:
        /*001c*/ 	.word	0x00000000
        /*0020*/ 	.short	0x0005
        /*0022*/ 	.short	0x0028
        /*0024*/ 	.byte	0x00, 0xf5, 0x21, 0x00


	//----- nvinfo : EIATTR_KPARAM_INFO
	.align		4
.L_251:
        /*0028*/ 	.byte	0x04, 0x17
        /*002a*/ 	.short	(.L_253 - .L_252)
.L_252:
        /*002c*/ 	.word	0x00000000
        /*0030*/ 	.short	0x0004
        /*0032*/ 	.short	0x0020
        /*0034*/ 	.byte	0x00, 0xf5, 0x21, 0x00


	//----- nvinfo : EIATTR_KPARAM_INFO
	.align		4
.L_253:
        /*0038*/ 	.byte	0x04, 0x17
        /*003a*/ 	.short	(.L_255 - .L_254)
.L_254:
        /*003c*/ 	.word	0x00000000
        /*0040*/ 	.short	0x0003
        /*0042*/ 	.short	0x0018
        /*0044*/ 	.byte	0x00, 0xf5, 0x21, 0x00


	//----- nvinfo : EIATTR_KPARAM_INFO
	.align		4
.L_255:
        /*0048*/ 	.byte	0x04, 0x17
        /*004a*/ 	.short	(.L_257 - .L_256)
.L_256:
        /*004c*/ 	.word	0x00000000
        /*0050*/ 	.short	0x0002
        /*0052*/ 	.short	0x0010
        /*0054*/ 	.byte	0x00, 0xf5, 0x21, 0x00


	//----- nvinfo : EIATTR_KPARAM_INFO
	.align		4
.L_257:
        /*0058*/ 	.byte	0x04, 0x17
        /*005a*/ 	.short	(.L_259 - .L_258)
.L_258:
        /*005c*/ 	.word	0x00000000
        /*0060*/ 	.short	0x0001
        /*0062*/ 	.short	0x0008
        /*0064*/ 	.byte	0x00, 0xf5, 0x21, 0x00


	//----- nvinfo : EIATTR_KPARAM_INFO
	.align		4
.L_259:
        /*0068*/ 	.byte	0x04, 0x17
        /*006a*/ 	.short	(.L_261 - .L_260)
.L_260:
        /*006c*/ 	.word	0x00000000
        /*0070*/ 	.short	0x0000
        /*0072*/ 	.short	0x0000
        /*0074*/ 	.byte	0x00, 0xf5, 0x21, 0x00


	//----- nvinfo : EIATTR_SPARSE_MMA_MASK
	.align		4
.L_261:
        /*0078*/ 	.byte	0x03, 0x50
        /*007a*/ 	.short	0x0000


	//----- nvinfo : EIATTR_MAXREG_COUNT
	.align		4
        /*007c*/ 	.byte	0x03, 0x1b
        /*007e*/ 	.short	0x00ff


	//----- nvinfo : EIATTR_EXTERNS
	.align		4
        /*0080*/ 	.byte	0x04, 0x0f
        /*0082*/ 	.short	(.L_263 - .L_262)


	//   ....[0]....
	.align		4
.L_262:
        /*0084*/ 	.word	index@(vprintf)


	//----- nvinfo : EIATTR_MERCURY_ISA_VERSION
	.align		4
.L_263:
        /*0088*/ 	.byte	0x03, 0x5f
        /*008a*/ 	.short	0x0101


	//----- nvinfo : EIATTR_VRC_CTA_INIT_COUNT
	.align		4
        /*008c*/ 	.byte	0x02, 0x4a
	.zero		1
	.zero		1


	//----- nvinfo : EIATTR_SYSCALL_OFFSETS
	.align		4
        /*0090*/ 	.byte	0x04, 0x46
        /*0092*/ 	.short	(.L_265 - .L_264)


	//   ....[0]....
.L_264:
        /*0094*/ 	.word	0x00000160


	//   ....[1]....
        /*0098*/ 	.word	0x00000340


	//   ....[2]....
        /*009c*/ 	.word	0x000011b0


	//   ....[3]....
        /*00a0*/ 	.word	0x000013e0


	//----- nvinfo : EIATTR_EXIT_INSTR_OFFSETS
	.align		4
.L_265:
        /*00a4*/ 	.byte	0x04, 0x1c
        /*00a6*/ 	.short	(.L_267 - .L_266)


	//   ....[0]....
.L_266:
        /*00a8*/ 	.word	0x000013f0


	//----- nvinfo : EIATTR_CRS_STACK_SIZE
	.align		4
.L_267:
        /*00ac*/ 	.byte	0x04, 0x1e
        /*00ae*/ 	.short	(.L_269 - .L_268)
.L_268:
        /*00b0*/ 	.word	0x00000000


	//----- nvinfo : EIATTR_CBANK_PARAM_SIZE
	.align		4
.L_269:
        /*00b4*/ 	.byte	0x03, 0x19
        /*00b6*/ 	.short	0x0038


	//----- nvinfo : EIATTR_PARAM_CBANK
	.align		4
        /*00b8*/ 	.byte	0x04, 0x0a
        /*00ba*/ 	.short	(.L_271 - .L_270)
	.align		4
.L_270:
        /*00bc*/ 	.word	index@(.nv.constant0._Z18calculateFunction1PxS_S_S_S_S_S_)
        /*00c0*/ 	.short	0x0380
        /*00c2*/ 	.short	0x0038


	//----- nvinfo : EIATTR_SW_WAR
	.align		4
.L_271:
        /*00c4*/ 	.byte	0x04, 0x36
        /*00c6*/ 	.short	(.L_273 - .L_272)
.L_272:
        /*00c8*/ 	.word	0x00000008
.L_273:


//--------------------- .nv.callgraph             --------------------------
	.section	.nv.callgraph,"",@"SHT_CUDA_CALLGRAPH"
	.align	4
	.sectionentsize	8
	.align		4
        /*0000*/ 	.word	0x00000000
	.align		4
        /*0004*/ 	.word	0xffffffff
	.align		4
        /*0008*/ 	.word	index@(_Z12print_arraysPxS_S_)
	.align		4
        /*000c*/ 	.word	index@(vprintf)
	.align		4
        /*0010*/ 	.word	index@(_Z18calculateFunction1PxS_S_S_S_S_S_)
	.align		4
        /*0014*/ 	.word	index@(vprintf)
	.align		4
        /*0018*/ 	.word	0x00000000
	.align		4
        /*001c*/ 	.word	0xfffffffe
	.align		4
        /*0020*/ 	.word	0x00000000
	.align		4
        /*0024*/ 	.word	0xfffffffd
	.align		4
        /*0028*/ 	.word	0x00000000
	.align		4
        /*002c*/ 	.word	0xfffffffc


//--------------------- .nv.constant4             --------------------------
	.section	.nv.constant4,"a",@progbits
	.align	8
	.align		8
.nv.constant4:
        /*0000*/ 	.dword	_ZN34_INTERNAL_12b383d2_4_k_cu_66c2ef184cuda3std3__45__cpo5beginE
	.align		8
        /*0008*/ 	.dword	_ZN34_INTERNAL_12b383d2_4_k_cu_66c2ef184cuda3std3__45__cpo3endE
	.align		8
        /*0010*/ 	.dword	_ZN34_INTERNAL_12b383d2_4_k_cu_66c2ef184cuda3std3__45__cpo6cbeginE
	.align		8
        /*0018*/ 	.dword	_ZN34_INTERNAL_12b383d2_4_k_cu_66c2ef184cuda3std3__45__cpo4cendE
	.align		8
        /*0020*/ 	.dword	_ZN34_INTERNAL_12b383d2_4_k_cu_66c2ef184cuda3std3__45__cpo6rbeginE
	.align		8
        /*0028*/ 	.dword	_ZN34_INTERNAL_12b383d2_4_k_cu_66c2ef184cuda3std3__45__cpo4rendE
	.align		8
        /*0030*/ 	.dword	_ZN34_INTERNAL_12b383d2_4_k_cu_66c2ef184cuda3std3__45__cpo7crbeginE
	.align		8
        /*0038*/ 	.dword	_ZN34_INTERNAL_12b383d2_4_k_cu_66c2ef184cuda3std3__45__cpo5crendE
	.align		8
        /*0040*/ 	.dword	_ZN34_INTERNAL_12b383d2_4_k_cu_66c2ef184cuda3std3__436_GLOBAL__N__12b383d2_4_k_cu_66c2ef186ignoreE
	.align		8
        /*0048*/ 	.dword	_ZN34_INTERNAL_12b383d2_4_k_cu_66c2ef184cuda3std3__419piecewise_constructE
	.align		8
        /*0050*/ 	.dword	_ZN34_INTERNAL_12b383d2_4_k_cu_66c2ef184cuda3std3__48in_placeE
	.align		8
        /*0058*/ 	.dword	_ZN34_INTERNAL_12b383d2_4_k_cu_66c2ef184cuda3std3__420unreachable_sentinelE
	.align		8
        /*0060*/ 	.dword	_ZN34_INTERNAL_12b383d2_4_k_cu_66c2ef184cuda3std3__47nulloptE
	.align		8
        /*0068*/ 	.dword	_ZN34_INTERNAL_12b383d2_4_k_cu_66c2ef184cuda3std3__48unexpectE
	.align		8
        /*0070*/ 	.dword	_ZN34_INTERNAL_12b383d2_4_k_cu_66c2ef184cuda3std6ranges3__45__cpo4swapE
	.align		8
        /*0078*/ 	.dword	_ZN34_INTERNAL_12b383d2_4_k_cu_66c2ef184cuda3std6ranges3__45__cpo9iter_moveE
	.align		8
        /*0080*/ 	.dword	_ZN34_INTERNAL_12b383d2_4_k_cu_66c2ef184cuda3std6ranges3__45__cpo5beginE
	.align		8
        /*0088*/ 	.dword	_ZN34_INTERNAL_12b383d2_4_k_cu_66c2ef184cuda3std6ranges3__45__cpo3endE
	.align		8
        /*0090*/ 	.dword	_ZN34_INTERNAL_12b383d2_4_k_cu_66c2ef184cuda3std6ranges3__45__cpo6cbeginE
	.align		8
        /*0098*/ 	.dword	_ZN34_INTERNAL_12b383d2_4_k_cu_66c2ef184cuda3std6ranges3__45__cpo4cendE
	.align		8
        /*00a0*/ 	.dword	_ZN34_INTERNAL_12b383d2_4_k_cu_66c2ef184cuda3std6ranges3__45__cpo7advanceE
	.align		8
        /*00a8*/ 	.dword	_ZN34_INTERNAL_12b383d2_4_k_cu_66c2ef184cuda3std6ranges3__45__cpo9iter_swapE
	.align		8
        /*00b0*/ 	.dword	_ZN34_INTERNAL_12b383d2_4_k_cu_66c2ef184cuda3std6ranges3__45__cpo4nextE
	.align		8
        /*00b8*/ 	.dword	_ZN34_INTERNAL_12b383d2_4_k_cu_66c2ef184cuda3std6ranges3__45__cpo4prevE
	.align		8
        /*00c0*/ 	.dword	_ZN34_INTERNAL_12b383d2_4_k_cu_66c2ef184cuda3std6ranges3__45__cpo4dataE
	.align		8
        /*00c8*/ 	.dword	_ZN34_INTERNAL_12b383d2_4_k_cu_66c2ef184cuda3std6ranges3__45__cpo5cdataE
	.align		8
        /*00d0*/ 	.dword	_ZN34_INTERNAL_12b383d2_4_k_cu_66c2ef184cuda3std6ranges3__45__cpo4sizeE
	.align		8
        /*00d8*/ 	.dword	_ZN34_INTERNAL_12b383d2_4_k_cu_66c2ef184cuda3std6ranges3__45__cpo5ssizeE
	.align		8
        /*00e0*/ 	.dword	_ZN34_INTERNAL_12b383d2_4_k_cu_66c2ef184cuda3std6ranges3__45__cpo8distanceE
	.align		8
        /*00e8*/ 	.dword	_ZN34_INTERNAL_12b383d2_4_k_cu_66c2ef186thrust24THRUST_300001_SM_1000_NS8cuda_cub3parE
	.align		8
        /*00f0*/ 	.dword	_ZN34_INTERNAL_12b383d2_4_k_cu_66c2ef186thrust24THRUST_300001_SM_1000_NS8cuda_cub10par_nosyncE
	.align		8
        /*00f8*/ 	.dword	_ZN34_INTERNAL_12b383d2_4_k_cu_66c2ef186thrust24THRUST_300001_SM_1000_NS6system6detail10sequential3seqE
	.align		8
        /*0100*/ 	.dword	_ZN34_INTERNAL_12b383d2_4_k_cu_66c2ef186thrust24THRUST_300001_SM_1000_NS6system3cpp3parE
	.align		8
        /*0108*/ 	.dword	_ZN34_INTERNAL_12b383d2_4_k_cu_66c2ef186thrust24THRUST_300001_SM_1000_NS12placeholders2_1E
	.align		8
        /*0110*/ 	.dword	_ZN34_INTERNAL_12b383d2_4_k_cu_66c2ef186thrust24THRUST_300001_SM_1000_NS12placeholders2_2E
	.align		8
        /*0118*/ 	.dword	_ZN34_INTERNAL_12b383d2_4_k_cu_66c2ef186thrust24THRUST_300001_SM_1000_NS12placeholders2_3E
	.align		8
        /*0120*/ 	.dword	_ZN34_INTERNAL_12b383d2_4_k_cu_66c2ef186thrust24THRUST_300001_SM_1000_NS12placeholders2_4E
	.align		8
        /*0128*/ 	.dword	_ZN34_INTERNAL_12b383d2_4_k_cu_66c2ef186thrust24THRUST_300001_SM_1000_NS12placeholders2_5E
	.align		8
        /*0130*/ 	.dword	_ZN34_INTERNAL_12b383d2_4_k_cu_66c2ef186thrust24THRUST_300001_SM_1000_NS12placeholders2_6E
	.align		8
        /*0138*/ 	.dword	_ZN34_INTERNAL_12b383d2_4_k_cu_66c2ef186thrust24THRUST_300001_SM_1000_NS12placeholders2_7E
	.align		8
        /*0140*/ 	.dword	_ZN34_INTERNAL_12b383d2_4_k_cu_66c2ef186thrust24THRUST_300001_SM_1000_NS12placeholders2_8E
	.align		8
        /*0148*/ 	.dword	_ZN34_INTERNAL_12b383d2_4_k_cu_66c2ef186thrust24THRUST_300001_SM_1000_NS12placeholders2_9E
	.align		8
        /*0150*/ 	.dword	_ZN34_INTERNAL_12b383d2_4_k_cu_66c2ef186thrust24THRUST_300001_SM_1000_NS12placeholders3_10E
	.align		8
        /*0158*/ 	.dword	_ZN34_INTERNAL_12b383d2_4_k_cu_66c2ef186thrust24THRUST_300001_SM_1000_NS3seqE
	.align		8
        /*0160*/ 	.dword	_ZN34_INTERNAL_12b383d2_4_k_cu_66c2ef186thrust24THRUST_300001_SM_1000_NS6deviceE
	.align		8
        /*0168*/ 	.dword	$str
	.align		8
        /*0170*/ 	.dword	$str$1
	.align		8
        /*0178*/ 	.dword	$str$2
	.align		8
        /*0180*/ 	.dword	$str$3
	.align		8
        /*0188*/ 	.dword	$str$4
	.align		8
        /*0190*/ 	.dword	$str$5
	.align		8
        /*0198*/ 	.dword	$str$6
	.align		8
        /*01a0*/ 	.dword	vprintf


//--------------------- .text._ZN3cub18CUB_300001_SM_10006detail10radix_sort29DeviceRadixSortOnesweepKernelINS1_5radix10policy_hubIxxyE10Policy1000ELNS0_9SortOrderE0ExxyiiNS1_21identity_decomposer_tEEEvPT5_SB_PT3_PKSC_PT1_PKSG_PT2_PKSK_T4_iiT6_ --------------------------
	.section	.text._ZN3cub18CUB_300001_SM_10006detail10radix_sort29DeviceRadixSortOnesweepKernelINS1_5radix10policy_hubIxxyE10Policy1000ELNS0_9SortOrderE0ExxyiiNS1_21identity_decomposer_tEEEvPT5_SB_PT3_PKSC_PT1_PKSG_PT2_PKSK_T4_iiT6_,"ax",@progbits
	.align	128
        .global         _ZN3cub18CUB_300001_SM_10006detail10radix_sort29DeviceRadixSortOnesweepKernelINS1_5radix10policy_hubIxxyE10Policy1000ELNS0_9SortOrderE0ExxyiiNS1_21identity_decomposer_tEEEvPT5_SB_PT3_PKSC_PT1_PKSG_PT2_PKSK_T4_iiT6_
        .type           _ZN3cub18CUB_300001_SM_10006detail10radix_sort29DeviceRadixSortOnesweepKernelINS1_5radix10policy_hubIxxyE10Policy1000ELNS0_9SortOrderE0ExxyiiNS1_21identity_decomposer_tEEEvPT5_SB_PT3_PKSC_PT1_PKSG_PT2_PKSK_T4_iiT6_,@function
        .size           _ZN3cub18CUB_300001_SM_10006detail10radix_sort29DeviceRadixSortOnesweepKernelINS1_5radix10policy_hubIxxyE10Policy1000ELNS0_9SortOrderE0ExxyiiNS1_21identity_decomposer_tEEEvPT5_SB_PT3_PKSC_PT1_PKSG_PT2_PKSK_T4_iiT6_,(.L_x_228 - _ZN3cub18CUB_300001_SM_10006detail10radix_sort29DeviceRadixSortOnesweepKernelINS1_5radix10policy_hubIxxyE10Policy1000ELNS0_9SortOrderE0ExxyiiNS1_21identity_decomposer_tEEEvPT5_SB_PT3_PKSC_PT1_PKSG_PT2_PKSK_T4_iiT6_)
        .other          _ZN3cub18CUB_300001_SM_10006detail10radix_sort29DeviceRadixSortOnesweepKernelINS1_5radix10policy_hubIxxyE10Policy1000ELNS0_9SortOrderE0ExxyiiNS1_21identity_decomposer_tEEEvPT5_SB_PT3_PKSC_PT1_PKSG_PT2_PKSK_T4_iiT6_,@"STO_CUDA_ENTRY STV_DEFAULT"
_ZN3cub18CUB_300001_SM_10006detail10radix_sort29DeviceRadixSortOnesweepKernelINS1_5radix10policy_hubIxxyE10Policy1000ELNS0_9SortOrderE0ExxyiiNS1_21identity_decomposer_tEEEvPT5_SB_PT3_PKSC_PT1_PKSG_PT2_PKSK_T4_iiT6_:
.text._ZN3cub18CUB_300001_SM_10006detail10radix_sort29DeviceRadixSortOnesweepKernelINS1_5radix10policy_hubIxxyE10Policy1000ELNS0_9SortOrderE0ExxyiiNS1_21identity_decomposer_tEEEvPT5_SB_PT3_PKSC_PT1_PKSG_PT2_PKSK_T4_iiT6_:
[----:B------:R-:W0:Y:S01]  /*0000*/  LDC R1, c[0x0][0x37c] ;  /* 0x0000df00ff017b82 */ /* 0x000e220000000800 */
[----:B------:R-:W1:Y:S01]  /*0010*/  S2R R61, SR_TID.X ;  /* 0x00000000003d7919 */ /* 0x000e620000002100 */
[----:B------:R-:W2:Y:S01]  /*0020*/  LDCU.64 UR8, c[0x0][0x358] ;  /* 0x00006b00ff0877ac */ /* 0x000ea20008000a00 */
[----:B------:R-:W-:Y:S01]  /*0030*/  BSSY.RECONVERGENT B0, `(.L_x_0) ;  /* 0x000000b000007945 */ /* 0x000fe20003800200 */
[----:B0-----:R-:W-:Y:S01]  /*0040*/  VIADD R1, R1, 0xffffffe8 ;  /* 0xffffffe801017836 */ /* 0x001fe20000000000 */
[----:B-1----:R-:W-:-:S13]  /*0050*/  ISETP.NE.AND P0, PT, R61, RZ, PT ;  /* 0x000000ff3d00720c */ /* 0x002fda0003f05270 */
[----:B--2---:R-:W-:Y:S05]  /*0060*/  @P0 BRA `(.L_x_1) ;  /* 0x00000000001c0947 */ /* 0x004fea0003800000 */
[----:B------:R-:W0:Y:S01]  /*0070*/  LDC.64 R2, c[0x0][0x388] ;  /* 0x0000e200ff027b82 */ /* 0x000e220000000a00 */
[----:B------:R-:W-:-:S05]  /*0080*/  IMAD.MOV.U32 R5, RZ, RZ, 0x1 ;  /* 0x00000001ff057424 */ /* 0x000fca00078e00ff */
[----:B0-----:R-:W2:Y:S02]  /*0090*/  ATOMG.E.ADD.STRONG.GPU PT, R2, desc[UR8][R2.64], R5 ;  /* 0x80000005020279a8 */ /* 0x001ea400081ef108 */
[----:B------:R-:W0:Y:S01]  /*00a0*/  S2UR UR5, SR_CgaCtaId ;  /* 0x00000000000579c3 */ /* 0x000e220000008800 */
[----:B------:R-:W-:Y:S02]  /*00b0*/  UMOV UR4, 0x400 ;  /* 0x0000040000047882 */ /* 0x000fe40000000000 */
[----:B0-----:R-:W-:-:S09]  /*00c0*/  ULEA UR4, UR5, UR4, 0x18 ;  /* 0x0000000405047291 */ /* 0x001fd2000f8ec0ff */
[----:B--2---:R0:W-:Y:S03]  /*00d0*/  STS [UR4+0x9000], R2 ;  /* 0x00900002ff007988 */ /* 0x0041e60008000804 */
.L_x_1:
[----:B------:R-:W-:Y:S05]  /*00e0*/  BSYNC.RECONVERGENT B0 ;  /* 0x0000000000007941 */ /* 0x000fea0003800200 */
.L_x_0:
[----:B------:R-:W1:Y:S08]  /*00f0*/  S2UR UR5, SR_CgaCtaId ;  /* 0x00000000000579c3 */ /* 0x000e700000008800 */
[----:B------:R-:W-:Y:S01]  /*0100*/  BAR.SYNC.DEFER_BLOCKING 0x0 ;  /* 0x0000000000007b1d */ /* 0x000fe20000010000 */
[----:B------:R-:W-:-:S05]  /*0110*/  SHF.R.U32.HI R4, RZ, 0x5, R61 ;  /* 0x00000005ff047819 */ /* 0x000fca000001163d */
[----:B------:R-:W-:Y:S01]  /*0120*/  UMOV UR4, 0x400 ;  /* 0x0000040000047882 */ /* 0x000fe20000000000 */
[----:B------:R-:W2:Y:S01]  /*0130*/  S2R R18, SR_LANEID ;  /* 0x0000000000127919 */ /* 0x000ea20000000000 */
[----:B-1----:R-:W-:Y:S02]  /*0140*/  ULEA UR6, UR5, UR4, 0x18 ;  /* 0x0000000405067291 */ /* 0x002fe4000f8ec0ff */
[----:B------:R-:W1:Y:S07]  /*0150*/  LDCU UR4, c[0x0][0x3c0] ;  /* 0x00007800ff0477ac */ /* 0x000e6e0008000800 */
[----:B------:R-:W3:Y:S02]  /*0160*/  LDS R0, [UR6+0x9000] ;  /* 0x00900006ff007984 */ /* 0x000ee40008000800 */
[----:B---3--:R-:W-:-:S13]  /*0170*/  R2UR UR7, R0 ;  /* 0x00000000000772ca */ /* 0x008fda00000e0000 */
[----:B------:R-:W-:-:S04]  /*0180*/  UIMAD UR10, UR7, 0x1200, URZ ;  /* 0x00001200070a78a4 */ /* 0x000fc8000f8e02ff */
[----:B------:R-:W-:Y:S02]  /*0190*/  UIADD3 UR11, UPT, UPT, UR10, 0x1200, URZ ;  /* 0x000012000a0b7890 */ /* 0x000fe4000fffe0ff */
[----:B------:R-:W-:Y:S02]  /*01a0*/  USHF.R.S32.HI UR5, URZ, 0x1f, UR10 ;  /* 0x0000001fff057899 */ /* 0x000fe4000801140a */
[----:B-1----:R-:W-:-:S09]  /*01b0*/  UISETP.GT.AND UP0, UPT, UR11, UR4, UPT ;  /* 0x000000040b00728c */ /* 0x002fd2000bf04270 */
[----:B--2---:R-:W-:Y:S05]  /*01c0*/  BRA.U UP0, `(.L_x_2) ;  /* 0x0000000100547547 */ /* 0x004fea000b800000 */
[----:B------:R-:W0:Y:S01]  /*01d0*/  LDCU.64 UR12, c[0x0][0x3a8] ;  /* 0x00007500ff0c77ac */ /* 0x000e220008000a00 */
[C---:B------:R-:W-:Y:S02]  /*01e0*/  LOP3.LUT R70, R61.reuse, 0x1f, RZ, 0xc0, !PT ;  /* 0x0000001f3d467812 */ /* 0x040fe400078ec0ff */
[----:B------:R-:W-:-:S05]  /*01f0*/  LOP3.LUT R3, R61, 0x3e0, RZ, 0xc0, !PT ;  /* 0x000003e03d037812 */ /* 0x000fca00078ec0ff */
[----:B------:R-:W-:-:S05]  /*0200*/  IMAD R70, R3, 0xc, R70 ;  /* 0x0000000c03467824 */ /* 0x000fca00078e0246 */
[----:B------:R-:W-:-:S05]  /*0210*/  IADD3 R0, P0, PT, R70, UR10, RZ ;  /* 0x0000000a46007c10 */ /* 0x000fca000ff1e0ff */
[----:B------:R-:W-:Y:S01]  /*0220*/  IMAD.X R7, RZ, RZ, UR5, P0 ;  /* 0x00000005ff077e24 */ /* 0x000fe200080e06ff */
[----:B0-----:R-:W-:-:S04]  /*0230*/  LEA R2, P0, R0, UR12, 0x3 ;  /* 0x0000000c00027c11 */ /* 0x001fc8000f8018ff */
[----:B------:R-:W-:-:S05]  /*0240*/  LEA.HI.X R3, R0, UR13, R7, 0x3, P0 ;  /* 0x0000000d00037c11 */ /* 0x000fca00080f1c07 */
[----:B------:R0:W5:Y:S04]  /*0250*/  LDG.E.64 R58, desc[UR8][R2.64] ;  /* 0x00000008023a7981 */ /* 0x000168000c1e1b00 */
        /* <DEDUP_REMOVED lines=10> */
[----:B------:R0:W5:Y:S01]  /*0300*/  LDG.E.64 R36, desc[UR8][R2.64+0xb00] ;  /* 0x000b000802247981 */ /* 0x000162000c1e1b00 */
[----:B------:R-:W-:Y:S05]  /*0310*/  BRA `(.L_x_3) ;  /* 0x0000000400107947 */ /* 0x000fea0003800000 */
.L_x_2:
[C---:B------:R-:W-:Y:S01]  /*0320*/  LOP3.LUT R70, R61.reuse, 0x1f, RZ, 0xc0, !PT ;  /* 0x0000001f3d467812 */ /* 0x040fe200078ec0ff */
[----:B------:R-:W1:Y:S01]  /*0330*/  LDCU.64 UR12, c[0x0][0x3a8] ;  /* 0x00007500ff0c77ac */ /* 0x000e620008000a00 */
[----:B------:R-:W-:Y:S01]  /*0340*/  LOP3.LUT R3, R61, 0x3e0, RZ, 0xc0, !PT ;  /* 0x000003e03d037812 */ /* 0x000fe200078ec0ff */
[----:B------:R-:W-:Y:S01]  /*0350*/  IMAD.MOV.U32 R58, RZ, RZ, -0x1 ;  /* 0xffffffffff3a7424 */ /* 0x000fe200078e00ff */
[----:B------:R-:W-:Y:S01]  /*0360*/  UIADD3 UR4, UPT, UPT, -UR10, UR4, URZ ;  /* 0x000000040a047290 */ /* 0x000fe2000fffe1ff */
[----:B------:R-:W-:Y:S02]  /*0370*/  IMAD.MOV.U32 R59, RZ, RZ, 0x7fffffff ;  /* 0x7fffffffff3b7424 */ /* 0x000fe400078e00ff */
[----:B------:R-:W-:Y:S02]  /*0380*/  IMAD R70, R3, 0xc, R70 ;  /* 0x0000000c03467824 */ /* 0x000fe400078e0246 */
[----:B------:R-:W-:Y:S02]  /*0390*/  IMAD.MOV.U32 R56, RZ, RZ, -0x1 ;  /* 0xffffffffff387424 */ /* 0x000fe400078e00ff */
[C---:B------:R-:W-:Y:S01]  /*03a0*/  VIADD R0, R70.reuse, 0x20 ;  /* 0x0000002046007836 */ /* 0x040fe20000000000 */
[C---:B------:R-:W-:Y:S01]  /*03b0*/  ISETP.GE.AND P3, PT, R70.reuse, UR4, PT ;  /* 0x0000000446007c0c */ /* 0x040fe2000bf66270 */
[----:B------:R-:W-:-:S02]  /*03c0*/  VIADD R3, R70, 0x60 ;  /* 0x0000006046037836 */ /* 0x000fc40000000000 */
[----:B0-----:R-:W-:Y:S01]  /*03d0*/  VIADD R2, R70, 0x40 ;  /* 0x0000004046027836 */ /* 0x001fe20000000000 */
[----:B------:R-:W-:Y:S01]  /*03e0*/  ISETP.GE.AND P2, PT, R0, UR4, PT ;  /* 0x0000000400007c0c */ /* 0x000fe2000bf46270 */
[C---:B------:R-:W-:Y:S01]  /*03f0*/  VIADD R5, R70.reuse, 0xa0 ;  /* 0x000000a046057836 */ /* 0x040fe20000000000 */
[C---:B------:R-:W-:Y:S01]  /*0400*/  IADD3 R0, P0, PT, R70.reuse, UR10, RZ ;  /* 0x0000000a46007c10 */ /* 0x040fe2000ff1e0ff */
[C---:B------:R-:W-:Y:S01]  /*0410*/  VIADD R6, R70.reuse, 0xc0 ;  /* 0x000000c046067836 */ /* 0x040fe20000000000 */
[----:B------:R-:W-:Y:S01]  /*0420*/  ISETP.GE.AND P5, PT, R3, UR4, PT ;  /* 0x0000000403007c0c */ /* 0x000fe2000bfa6270 */
[----:B------:R-:W-:Y:S01]  /*0430*/  VIADD R3, R70, 0x80 ;  /* 0x0000008046037836 */ /* 0x000fe20000000000 */
[----:B------:R-:W-:Y:S01]  /*0440*/  ISETP.GE.AND P6, PT, R2, UR4, PT ;  /* 0x0000000402007c0c */ /* 0x000fe2000bfc6270 */
[----:B------:R-:W-:Y:S01]  /*0450*/  IMAD.X R7, RZ, RZ, UR5, P0 ;  /* 0x00000005ff077e24 */ /* 0x000fe200080e06ff */
[----:B-1----:R-:W-:Y:S01]  /*0460*/  LEA R2, P4, R0, UR12, 0x3 ;  /* 0x0000000c00027c11 */ /* 0x002fe2000f8818ff */
[----:B------:R-:W-:Y:S01]  /*0470*/  IMAD.MOV.U32 R57, RZ, RZ, 0x7fffffff ;  /* 0x7fffffffff397424 */ /* 0x000fe200078e00ff */
[----:B------:R-:W-:-:S02]  /*0480*/  ISETP.GE.AND P1, PT, R3, UR4, PT ;  /* 0x0000000403007c0c */ /* 0x000fc4000bf26270 */
[----:B------:R-:W-:Y:S01]  /*0490*/  ISETP.GE.AND P0, PT, R5, UR4, PT ;  /* 0x0000000405007c0c */ /* 0x000fe2000bf06270 */
[----:B------:R-:W-:Y:S01]  /*04a0*/  VIADD R5, R70, 0xe0 ;  /* 0x000000e046057836 */ /* 0x000fe20000000000 */
[----:B------:R-:W-:Y:S01]  /*04b0*/  LEA.HI.X R3, R0, UR13, R7, 0x3, P4 ;  /* 0x0000000d00037c11 */ /* 0x000fe2000a0f1c07 */
[----:B------:R-:W-:Y:S01]  /*04c0*/  IMAD.MOV.U32 R54, RZ, RZ, -0x1 ;  /* 0xffffffffff367424 */ /* 0x000fe200078e00ff */
[----:B------:R-:W-:Y:S01]  /*04d0*/  ISETP.GE.AND P4, PT, R6, UR4, PT ;  /* 0x0000000406007c0c */ /* 0x000fe2000bf86270 */
[----:B------:R-:W-:Y:S02]  /*04e0*/  IMAD.MOV.U32 R55, RZ, RZ, 0x7fffffff ;  /* 0x7fffffffff377424 */ /* 0x000fe400078e00ff */
[----:B------:R1:W5:Y:S01]  /*04f0*/  @!P3 LDG.E.64 R58, desc[UR8][R2.64] ;  /* 0x00000008023ab981 */ /* 0x000362000c1e1b00 */
[----:B------:R-:W-:Y:S01]  /*0500*/  ISETP.GE.AND P3, PT, R5, UR4, PT ;  /* 0x0000000405007c0c */ /* 0x000fe2000bf66270 */
[C---:B------:R-:W-:Y:S02]  /*0510*/  VIADD R6, R70.reuse, 0x100 ;  /* 0x0000010046067836 */ /* 0x040fe40000000000 */
[----:B------:R-:W-:Y:S01]  /*0520*/  VIADD R5, R70, 0x120 ;  /* 0x0000012046057836 */ /* 0x000fe20000000000 */
[----:B------:R1:W5:Y:S01]  /*0530*/  @!P2 LDG.E.64 R56, desc[UR8][R2.64+0x100] ;  /* 0x000100080238a981 */ /* 0x000362000c1e1b00 */
[----:B------:R-:W-:Y:S01]  /*0540*/  IMAD.MOV.U32 R52, RZ, RZ, -0x1 ;  /* 0xffffffffff347424 */ /* 0x000fe200078e00ff */
[----:B------:R-:W-:Y:S01]  /*0550*/  ISETP.GE.AND P2, PT, R6, UR4, PT ;  /* 0x0000000406007c0c */ /* 0x000fe2000bf46270 */
[----:B------:R-:W-:Y:S01]  /*0560*/  IMAD.MOV.U32 R53, RZ, RZ, 0x7fffffff ;  /* 0x7fffffffff357424 */ /* 0x000fe200078e00ff */
[----:B------:R1:W5:Y:S01]  /*0570*/  @!P6 LDG.E.64 R54, desc[UR8][R2.64+0x200] ;  /* 0x000200080236e981 */ /* 0x000362000c1e1b00 */
[----:B------:R-:W-:Y:S01]  /*0580*/  IMAD.MOV.U32 R50, RZ, RZ, -0x1 ;  /* 0xffffffffff327424 */ /* 0x000fe200078e00ff */
[----:B------:R-:W-:Y:S01]  /*0590*/  ISETP.GE.AND P6, PT, R5, UR4, PT ;  /* 0x0000000405007c0c */ /* 0x000fe2000bfc6270 */
[----:B------:R-:W-:-:S02]  /*05a0*/  IMAD.MOV.U32 R51, RZ, RZ, 0x7fffffff ;  /* 0x7fffffffff337424 */ /* 0x000fc400078e00ff */
[C---:B------:R-:W-:Y:S01]  /*05b0*/  VIADD R6, R70.reuse, 0x140 ;  /* 0x0000014046067836 */ /* 0x040fe20000000000 */
[----:B------:R1:W5:Y:S01]  /*05c0*/  @!P5 LDG.E.64 R52, desc[UR8][R2.64+0x300] ;  /* 0x000300080234d981 */ /* 0x000362000c1e1b00 */
[----:B------:R-:W-:-:S03]  /*05d0*/  VIADD R5, R70, 0x160 ;  /* 0x0000016046057836 */ /* 0x000fc60000000000 */
[----:B------:R1:W5:Y:S01]  /*05e0*/  @!P1 LDG.E.64 R50, desc[UR8][R2.64+0x400] ;  /* 0x0004000802329981 */ /* 0x000362000c1e1b00 */
[----:B------:R-:W-:Y:S02]  /*05f0*/  ISETP.GE.AND P5, PT, R6, UR4, PT ;  /* 0x0000000406007c0c */ /* 0x000fe4000bfa6270 */
[----:B------:R-:W-:Y:S01]  /*0600*/  ISETP.GE.AND P1, PT, R5, UR4, PT ;  /* 0x0000000405007c0c */ /* 0x000fe2000bf26270 */
[----:B------:R-:W-:Y:S02]  /*0610*/  IMAD.MOV.U32 R48, RZ, RZ, -0x1 ;  /* 0xffffffffff307424 */ /* 0x000fe400078e00ff */
[----:B------:R-:W-:Y:S02]  /*0620*/  IMAD.MOV.U32 R49, RZ, RZ, 0x7fffffff ;  /* 0x7fffffffff317424 */ /* 0x000fe400078e00ff */
[----:B------:R-:W-:Y:S02]  /*0630*/  IMAD.MOV.U32 R46, RZ, RZ, -0x1 ;  /* 0xffffffffff2e7424 */ /* 0x000fe400078e00ff */
[----:B------:R-:W-:-:S02]  /*0640*/  IMAD.MOV.U32 R47, RZ, RZ, 0x7fffffff ;  /* 0x7fffffffff2f7424 */ /* 0x000fc400078e00ff */
[----:B------:R-:W-:Y:S01]  /*0650*/  IMAD.MOV.U32 R44, RZ, RZ, -0x1 ;  /* 0xffffffffff2c7424 */ /* 0x000fe200078e00ff */
[----:B------:R1:W5:Y:S01]  /*0660*/  @!P0 LDG.E.64 R48, desc[UR8][R2.64+0x500] ;  /* 0x0005000802308981 */ /* 0x000362000c1e1b00 */
[----:B------:R-:W-:Y:S02]  /*0670*/  IMAD.MOV.U32 R45, RZ, RZ, 0x7fffffff ;  /* 0x7fffffffff2d7424 */ /* 0x000fe400078e00ff */
[----:B------:R-:W-:Y:S01]  /*0680*/  IMAD.MOV.U32 R42, RZ, RZ, -0x1 ;  /* 0xffffffffff2a7424 */ /* 0x000fe200078e00ff */
[----:B------:R1:W5:Y:S01]  /*0690*/  @!P4 LDG.E.64 R46, desc[UR8][R2.64+0x600] ;  /* 0x00060008022ec981 */ /* 0x000362000c1e1b00 */
[----:B------:R-:W-:Y:S02]  /*06a0*/  IMAD.MOV.U32 R43, RZ, RZ, 0x7fffffff ;  /* 0x7fffffffff2b7424 */ /* 0x000fe400078e00ff */
[----:B------:R-:W-:Y:S01]  /*06b0*/  IMAD.MOV.U32 R40, RZ, RZ, -0x1 ;  /* 0xffffffffff287424 */ /* 0x000fe200078e00ff */
[----:B------:R1:W5:Y:S01]  /*06c0*/  @!P3 LDG.E.64 R44, desc[UR8][R2.64+0x700] ;  /* 0x00070008022cb981 */ /* 0x000362000c1e1b00 */
[----:B------:R-:W-:-:S02]  /*06d0*/  IMAD.MOV.U32 R41, RZ, RZ, 0x7fffffff ;  /* 0x7fffffffff297424 */ /* 0x000fc400078e00ff */
[----:B------:R-:W-:Y:S01]  /*06e0*/  IMAD.MOV.U32 R38, RZ, RZ, -0x1 ;  /* 0xffffffffff267424 */ /* 0x000fe200078e00ff */
[----:B------:R1:W5:Y:S01]  /*06f0*/  @!P2 LDG.E.64 R42, desc[UR8][R2.64+0x800] ;  /* 0x00080008022aa981 */ /* 0x000362000c1e1b00 */
[----:B------:R-:W-:Y:S02]  /*0700*/  IMAD.MOV.U32 R39, RZ, RZ, 0x7fffffff ;  /* 0x7fffffffff277424 */ /* 0x000fe400078e00ff */
[----:B------:R-:W-:Y:S01]  /*0710*/  IMAD.MOV.U32 R36, RZ, RZ, -0x1 ;  /* 0xffffffffff247424 */ /* 0x000fe200078e00ff */
[----:B------:R1:W5:Y:S01]  /*0720*/  @!P6 LDG.E.64 R40, desc[UR8][R2.64+0x900] ;  /* 0x000900080228e981 */ /* 0x000362000c1e1b00 */
[----:B------:R-:W-:-:S03]  /*0730*/  IMAD.MOV.U32 R37, RZ, RZ, 0x7fffffff ;  /* 0x7fffffffff257424 */ /* 0x000fc600078e00ff */
[----:B------:R1:W5:Y:S04]  /*0740*/  @!P5 LDG.E.64 R38, desc[UR8][R2.64+0xa00] ;  /* 0x000a00080226d981 */ /* 0x000368000c1e1b00 */
[----:B------:R1:W5:Y:S02]  /*0750*/  @!P1 LDG.E.64 R36, desc[UR8][R2.64+0xb00] ;  /* 0x000b000802249981 */ /* 0x000364000c1e1b00 */
.L_x_3:
[----:B01----:R-:W-:Y:S01]  /*0760*/  VIMNMX R3, PT, PT, R18, 0xe0, !PT ;  /* 0x000000e012037848 */ /* 0x003fe20007fe0100 */
[----:B------:R-:W0:Y:S01]  /*0770*/  LDCU UR4, c[0x0][0x3c8] ;  /* 0x00007900ff0477ac */ /* 0x000e220008000800 */
[----:B------:R-:W-:Y:S01]  /*0780*/  BSSY.RECONVERGENT B0, `(.L_x_4) ;  /* 0x0000029000007945 */ /* 0x000fe20003800200 */
[----:B-----5:R-:W-:Y:S01]  /*0790*/  LOP3.LUT R35, R47, 0x80000000, RZ, 0x3c, !PT ;  /* 0x800000002f237812 */ /* 0x020fe200078e3cff */
[--C-:B------:R-:W-:Y:S01]  /*07a0*/  IMAD.MOV.U32 R5, RZ, RZ, R18.reuse ;  /* 0x000000ffff057224 */ /* 0x100fe200078e0012 */
[----:B------:R-:W-:Y:S01]  /*07b0*/  IADD3 R3, PT, PT, R3, 0x1f, -R18 ;  /* 0x0000001f03037810 */ /* 0x000fe20007ffe812 */
[----:B------:R-:W-:Y:S01]  /*07c0*/  UMOV UR5, 0xffffffff ;  /* 0xffffffff00057882 */ /* 0x000fe20000000000 */
[----:B------:R-:W-:Y:S02]  /*07d0*/  LOP3.LUT R33, R45, 0x80000000, RZ, 0x3c, !PT ;  /* 0x800000002d217812 */ /* 0x000fe400078e3cff */
[C---:B------:R-:W-:Y:S02]  /*07e0*/  ISETP.GE.U32.AND P0, PT, R3.reuse, 0x1e0, PT ;  /* 0x000001e00300780c */ /* 0x040fe40003f06070 */
[----:B------:R-:W-:Y:S01]  /*07f0*/  LEA.HI R2, R3, 0x1, RZ, 0x1b ;  /* 0x0000000103027811 */ /* 0x000fe200078fd8ff */
[----:B------:R-:W-:Y:S01]  /*0800*/  IMAD.SHL.U32 R3, R4, 0x400, RZ ;  /* 0x0000040004037824 */ /* 0x000fe200078e00ff */
[----:B------:R-:W-:-:S02]  /*0810*/  LOP3.LUT R31, R43, 0x80000000, RZ, 0x3c, !PT ;  /* 0x800000002b1f7812 */ /* 0x000fc400078e3cff */
[----:B------:R-:W-:Y:S01]  /*0820*/  LOP3.LUT R8, R2, 0xf, RZ, 0xc0, !PT ;  /* 0x0000000f02087812 */ /* 0x000fe200078ec0ff */
[----:B0-----:R-:W-:-:S03]  /*0830*/  USHF.L.U32 UR4, UR5, UR4, URZ ;  /* 0x0000000405047299 */ /* 0x001fc600080006ff */
[----:B------:R-:W-:-:S03]  /*0840*/  ISETP.NE.AND P1, PT, R8, RZ, PT ;  /* 0x000000ff0800720c */ /* 0x000fc60003f25270 */
[----:B------:R-:W-:Y:S10]  /*0850*/  @!P0 BRA `(.L_x_5) ;  /* 0x00000000006c8947 */ /* 0x000ff40003800000 */
[----:B------:R-:W-:Y:S01]  /*0860*/  IMAD R6, R18, 0x4, R3 ;  /* 0x0000000412067824 */ /* 0x000fe200078e0203 */
[----:B------:R-:W-:Y:S01]  /*0870*/  LOP3.LUT R4, R2, 0xffffff0, RZ, 0xc0, !PT ;  /* 0x0ffffff002047812 */ /* 0x000fe200078ec0ff */
[----:B------:R-:W-:Y:S02]  /*0880*/  IMAD.U32 R9, RZ, RZ, UR6 ;  /* 0x00000006ff097e24 */ /* 0x000fe4000f8e00ff */
[----:B------:R-:W-:Y:S02]  /*0890*/  IMAD.MOV.U32 R5, RZ, RZ, R18 ;  /* 0x000000ffff057224 */ /* 0x000fe400078e0012 */
[----:B------:R-:W-:Y:S01]  /*08a0*/  IMAD.MOV R4, RZ, RZ, -R4 ;  /* 0x000000ffff047224 */ /* 0x000fe200078e0a04 */
[----:B------:R-:W-:-:S07]  /*08b0*/  IADD3 R6, PT, PT, R6, 0x400, R9 ;  /* 0x0000040006067810 */ /* 0x000fce0007ffe009 */
.L_x_6:
[----:B------:R-:W-:Y:S01]  /*08c0*/  VIADD R4, R4, 0x10 ;  /* 0x0000001004047836 */ /* 0x000fe20000000000 */
[----:B------:R-:W-:Y:S01]  /*08d0*/  STS [R6+-0x400], RZ ;  /* 0xfffc00ff06007388 */ /* 0x000fe20000000800 */
[----:B------:R-:W-:-:S03]  /*08e0*/  VIADD R5, R5, 0x200 ;  /* 0x0000020005057836 */ /* 0x000fc60000000000 */
[----:B------:R-:W-:Y:S01]  /*08f0*/  ISETP.NE.AND P0, PT, R4, RZ, PT ;  /* 0x000000ff0400720c */ /* 0x000fe20003f05270 */
[----:B------:R-:W-:Y:S04]  /*0900*/  STS [R6+-0x380], RZ ;  /* 0xfffc80ff06007388 */ /* 0x000fe80000000800 */
[----:B------:R-:W-:Y:S04]  /*0910*/  STS [R6+-0x300], RZ ;  /* 0xfffd00ff06007388 */ /* 0x000fe80000000800 */
[----:B------:R-:W-:Y:S04]  /*0920*/  STS [R6+-0x280], RZ ;  /* 0xfffd80ff06007388 */ /* 0x000fe80000000800 */
[----:B------:R-:W-:Y:S04]  /*0930*/  STS [R6+-0x200], RZ ;  /* 0xfffe00ff06007388 */ /* 0x000fe80000000800 */
[----:B------:R-:W-:Y:S04]  /*0940*/  STS [R6+-0x180], RZ ;  /* 0xfffe80ff06007388 */ /* 0x000fe80000000800 */
[----:B------:R-:W-:Y:S04]  /*0950*/  STS [R6+-0x100], RZ ;  /* 0xffff00ff06007388 */ /* 0x000fe80000000800 */
[----:B------:R-:W-:Y:S04]  /*0960*/  STS [R6+-0x80], RZ ;  /* 0xffff80ff06007388 */ /* 0x000fe80000000800 */
[----:B------:R-:W-:Y:S04]  /*0970*/  STS [R6], RZ ;  /* 0x000000ff06007388 */ /* 0x000fe80000000800 */
[----:B------:R-:W-:Y:S04]  /*0980*/  STS [R6+0x80], RZ ;  /* 0x000080ff06007388 */ /* 0x000fe80000000800 */
[----:B------:R-:W-:Y:S04]  /*0990*/  STS [R6+0x100], RZ ;  /* 0x000100ff06007388 */ /* 0x000fe80000000800 */
[----:B------:R-:W-:Y:S04]  /*09a0*/  STS [R6+0x180], RZ ;  /* 0x000180ff06007388 */ /* 0x000fe80000000800 */
[----:B------:R-:W-:Y:S04]  /*09b0*/  STS [R6+0x200], RZ ;  /* 0x000200ff06007388 */ /* 0x000fe80000000800 */
[----:B------:R-:W-:Y:S04]  /*09c0*/  STS [R6+0x280], RZ ;  /* 0x000280ff06007388 */ /* 0x000fe80000000800 */
[----:B------:R-:W-:Y:S04]  /*09d0*/  STS [R6+0x300], RZ ;  /* 0x000300ff06007388 */ /* 0x000fe80000000800 */
[----:B------:R0:W-:Y:S02]  /*09e0*/  STS [R6+0x380], RZ ;  /* 0x000380ff06007388 */ /* 0x0001e40000000800 */
[----:B0-----:R-:W-:Y:S01]  /*09f0*/  VIADD R6, R6, 0x800 ;  /* 0x0000080006067836 */ /* 0x001fe20000000000 */
[----:B------:R-:W-:Y:S06]  /*0a00*/  @P0 BRA `(.L_x_6) ;  /* 0xfffffffc00ac0947 */ /* 0x000fec000383ffff */
.L_x_5:
[----:B------:R-:W-:Y:S05]  /*0a10*/  BSYNC.RECONVERGENT B0 ;  /* 0x0000000000007941 */ /* 0x000fea0003800200 */
.L_x_4:
[----:B------:R-:W-:Y:S01]  /*0a20*/  BSSY.RECONVERGENT B0, `(.L_x_7) ;  /* 0x0000027000007945 */ /* 0x000fe20003800200 */
[----:B------:R-:W-:Y:S01]  /*0a30*/  LOP3.LUT R29, R41, 0x80000000, RZ, 0x3c, !PT ;  /* 0x80000000291d7812 */ /* 0x000fe200078e3cff */
[----:B------:R-:W-:Y:S02]  /*0a40*/  VIADD R16, R3, UR6 ;  /* 0x0000000603107c36 */ /* 0x000fe40008000000 */
[----:B------:R-:W-:Y:S05]  /*0a50*/  @!P1 BRA `(.L_x_8) ;  /* 0x00000000008c9947 */ /* 0x000fea0003800000 */
[----:B------:R-:W-:Y:S01]  /*0a60*/  ISETP.GE.U32.AND P0, PT, R8, 0x8, PT ;  /* 0x000000080800780c */ /* 0x000fe20003f06070 */
[----:B------:R-:W-:Y:S01]  /*0a70*/  BSSY.RECONVERGENT B1, `(.L_x_9) ;  /* 0x000000e000017945 */ /* 0x000fe20003800200 */
[----:B------:R-:W-:-:S04]  /*0a80*/  LOP3.LUT R6, R2, 0x7, RZ, 0xc0, !PT ;  /* 0x0000000702067812 */ /* 0x000fc800078ec0ff */
[----:B------:R-:W-:-:S07]  /*0a90*/  ISETP.NE.AND P1, PT, R6, RZ, PT ;  /* 0x000000ff0600720c */ /* 0x000fce0003f25270 */
[----:B------:R-:W-:Y:S06]  /*0aa0*/  @!P0 BRA `(.L_x_10) ;  /* 0x0000000000288947 */ /* 0x000fec0003800000 */
[C---:B------:R-:W-:Y:S02]  /*0ab0*/  IMAD R4, R5.reuse, 0x4, R16 ;  /* 0x0000000405047824 */ /* 0x040fe400078e0210 */
[----:B------:R-:W-:-:S03]  /*0ac0*/  VIADD R5, R5, 0x100 ;  /* 0x0000010005057836 */ /* 0x000fc60000000000 */
[----:B------:R0:W-:Y:S04]  /*0ad0*/  STS [R4], RZ ;  /* 0x000000ff04007388 */ /* 0x0001e80000000800 */
[----:B------:R0:W-:Y:S04]  /*0ae0*/  STS [R4+0x80], RZ ;  /* 0x000080ff04007388 */ /* 0x0001e80000000800 */
[----:B------:R0:W-:Y:S04]  /*0af0*/  STS [R4+0x100], RZ ;  /* 0x000100ff04007388 */ /* 0x0001e80000000800 */
[----:B------:R0:W-:Y:S04]  /*0b00*/  STS [R4+0x180], RZ ;  /* 0x000180ff04007388 */ /* 0x0001e80000000800 */
[----:B------:R0:W-:Y:S04]  /*0b10*/  STS [R4+0x200], RZ ;  /* 0x000200ff04007388 */ /* 0x0001e80000000800 */
[----:B------:R0:W-:Y:S04]  /*0b20*/  STS [R4+0x280], RZ ;  /* 0x000280ff04007388 */ /* 0x0001e80000000800 */
[----:B------:R0:W-:Y:S04]  /*0b30*/  STS [R4+0x300], RZ ;  /* 0x000300ff04007388 */ /* 0x0001e80000000800 */
[----:B------:R0:W-:Y:S02]  /*0b40*/  STS [R4+0x380], RZ ;  /* 0x000380ff04007388 */ /* 0x0001e40000000800 */
.L_x_10:
[----:B------:R-:W-:Y:S05]  /*0b50*/  BSYNC.RECONVERGENT B1 ;  /* 0x0000000000017941 */ /* 0x000fea0003800200 */
.L_x_9:
[----:B------:R-:W-:Y:S05]  /*0b60*/  @!P1 BRA `(.L_x_8) ;  /* 0x0000000000489947 */ /* 0x000fea0003800000 */
[----:B------:R-:W-:Y:S02]  /*0b70*/  ISETP.GE.U32.AND P0, PT, R6, 0x4, PT ;  /* 0x000000040600780c */ /* 0x000fe40003f06070 */
[----:B------:R-:W-:-:S04]  /*0b80*/  LOP3.LUT R2, R2, 0x3, RZ, 0xc0, !PT ;  /* 0x0000000302027812 */ /* 0x000fc800078ec0ff */
[----:B------:R-:W-:-:S07]  /*0b90*/  ISETP.NE.AND P1, PT, R2, RZ, PT ;  /* 0x000000ff0200720c */ /* 0x000fce0003f25270 */
[C---:B0-----:R-:W-:Y:S02]  /*0ba0*/  @P0 IMAD R4, R5.reuse, 0x4, R16 ;  /* 0x0000000405040824 */ /* 0x041fe400078e0210 */
[----:B------:R-:W-:-:S03]  /*0bb0*/  @P0 VIADD R5, R5, 0x80 ;  /* 0x0000008005050836 */ /* 0x000fc60000000000 */
[----:B------:R1:W-:Y:S04]  /*0bc0*/  @P0 STS [R4], RZ ;  /* 0x000000ff04000388 */ /* 0x0003e80000000800 */
[----:B------:R1:W-:Y:S04]  /*0bd0*/  @P0 STS [R4+0x80], RZ ;  /* 0x000080ff04000388 */ /* 0x0003e80000000800 */
[----:B------:R1:W-:Y:S04]  /*0be0*/  @P0 STS [R4+0x100], RZ ;  /* 0x000100ff04000388 */ /* 0x0003e80000000800 */
[----:B------:R1:W-:Y:S01]  /*0bf0*/  @P0 STS [R4+0x180], RZ ;  /* 0x000180ff04000388 */ /* 0x0003e20000000800 */
[----:B------:R-:W-:Y:S05]  /*0c00*/  @!P1 BRA `(.L_x_8) ;  /* 0x0000000000209947 */ /* 0x000fea0003800000 */
[----:B------:R-:W-:Y:S02]  /*0c10*/  IMAD R3, R5, 0x4, R3 ;  /* 0x0000000405037824 */ /* 0x000fe400078e0203 */
[----:B------:R-:W-:Y:S02]  /*0c20*/  IMAD.MOV R2, RZ, RZ, -R2 ;  /* 0x000000ffff027224 */ /* 0x000fe400078e0a02 */
[----:B------:R-:W-:-:S07]  /*0c30*/  VIADD R3, R3, UR6 ;  /* 0x0000000603037c36 */ /* 0x000fce0008000000 */
.L_x_11:
[----:B------:R-:W-:Y:S01]  /*0c40*/  VIADD R2, R2, 0x1 ;  /* 0x0000000102027836 */ /* 0x000fe20000000000 */
[----:B------:R0:W-:Y:S04]  /*0c50*/  STS [R3], RZ ;  /* 0x000000ff03007388 */ /* 0x0001e80000000800 */
[----:B------:R-:W-:Y:S01]  /*0c60*/  ISETP.NE.AND P0, PT, R2, RZ, PT ;  /* 0x000000ff0200720c */ /* 0x000fe20003f05270 */
[----:B0-----:R-:W-:-:S12]  /*0c70*/  VIADD R3, R3, 0x80 ;  /* 0x0000008003037836 */ /* 0x001fd80000000000 */
[----:B------:R-:W-:Y:S05]  /*0c80*/  @P0 BRA `(.L_x_11) ;  /* 0xfffffffc00ec0947 */ /* 0x000fea000383ffff */
.L_x_8:
[----:B------:R-:W-:Y:S05]  /*0c90*/  BSYNC.RECONVERGENT B0 ;  /* 0x0000000000007941 */ /* 0x000fea0003800200 */
.L_x_7:
[----:B------:R-:W2:Y:S01]  /*0ca0*/  LDCU UR5, c[0x0][0x3c4] ;  /* 0x00007880ff0577ac */ /* 0x000ea20008000800 */
[----:B------:R-:W-:Y:S01]  /*0cb0*/  LOP3.LUT R25, R59, 0x80000000, RZ, 0x3c, !PT ;  /* 0x800000003b197812 */ /* 0x000fe200078e3cff */
[----:B------:R-:W3:Y:S01]  /*0cc0*/  LDC.64 R62, c[0x0][0x380] ;  /* 0x0000e000ff3e7b82 */ /* 0x000ee20000000a00 */
[----:B------:R-:W-:Y:S01]  /*0cd0*/  LOP3.LUT R27, R57, 0x80000000, RZ, 0x3c, !PT ;  /* 0x80000000391b7812 */ /* 0x000fe200078e3cff */
[----:B------:R-:W-:Y:S01]  /*0ce0*/  BSSY.RECONVERGENT B0, `(.L_x_12) ;  /* 0x0000063000007945 */ /* 0x000fe20003800200 */
[----:B------:R-:W-:Y:S01]  /*0cf0*/  LOP3.LUT R23, R55, 0x80000000, RZ, 0x3c, !PT ;  /* 0x8000000037177812 */ /* 0x000fe200078e3cff */
[----:B------:R-:W-:Y:S01]  /*0d00*/  IMAD.MOV.U32 R10, RZ, RZ, RZ ;  /* 0x000000ffff0a7224 */ /* 0x000fe200078e00ff */
[----:B------:R-:W-:Y:S02]  /*0d10*/  LOP3.LUT R21, R53, 0x80000000, RZ, 0x3c, !PT ;  /* 0x8000000035157812 */ /* 0x000fe400078e3cff */
[----:B------:R-:W-:Y:S02]  /*0d20*/  LOP3.LUT R19, R51, 0x80000000, RZ, 0x3c, !PT ;  /* 0x8000000033137812 */ /* 0x000fe400078e3cff */
[----:B------:R-:W-:-:S02]  /*0d30*/  LOP3.LUT R17, R49, 0x80000000, RZ, 0x3c, !PT ;  /* 0x8000000031117812 */ /* 0x000fc400078e3cff */
[----:B------:R-:W-:Y:S02]  /*0d40*/  ISETP.GT.U32.AND P2, PT, R61, 0xff, PT ;  /* 0x000000ff3d00780c */ /* 0x000fe40003f44070 */
[----:B------:R-:W-:Y:S02]  /*0d50*/  LOP3.LUT R15, R39, 0x80000000, RZ, 0x3c, !PT ;  /* 0x80000000270f7812 */ /* 0x000fe400078e3cff */
[----:B--2---:R-:W-:Y:S02]  /*0d60*/  SHF.R.U64 R5, R58, UR5, R25 ;  /* 0x000000053a057c19 */ /* 0x004fe40008001219 */
[----:B------:R-:W-:Y:S02]  /*0d70*/  SHF.R.U64 R3, R56, UR5, R27 ;  /* 0x0000000538037c19 */ /* 0x000fe4000800121b */
[----:B------:R-:W-:Y:S02]  /*0d80*/  LOP3.LUT R5, R5, UR4, RZ, 0x30, !PT ;  /* 0x0000000405057c12 */ /* 0x000fe4000f8e30ff */
[----:B------:R-:W-:-:S02]  /*0d90*/  LOP3.LUT R3, R3, UR4, RZ, 0x30, !PT ;  /* 0x0000000403037c12 */ /* 0x000fc4000f8e30ff */
[----:B------:R-:W-:Y:S01]  /*0da0*/  SHF.R.U64 R9, R54, UR5, R23 ;  /* 0x0000000536097c19 */ /* 0x000fe20008001217 */
[--C-:B------:R-:W-:Y:S01]  /*0db0*/  IMAD R2, R5, 0x4, R16.reuse ;  /* 0x0000000405027824 */ /* 0x100fe200078e0210 */
[----:B------:R-:W-:Y:S01]  /*0dc0*/  SHF.R.U64 R11, R52, UR5, R21 ;  /* 0x00000005340b7c19 */ /* 0x000fe20008001215 */
[--C-:B------:R-:W-:Y:S01]  /*0dd0*/  IMAD R3, R3, 0x4, R16.reuse ;  /* 0x0000000403037824 */ /* 0x100fe200078e0210 */
[----:B------:R-:W-:Y:S01]  /*0de0*/  SHF.R.U64 R13, R50, UR5, R19 ;  /* 0x00000005320d7c19 */ /* 0x000fe20008001213 */
[----:B------:R-:W-:Y:S01]  /*0df0*/  NOP ;  /* 0x0000000000007918 */ /* 0x000fe20000000000 */
[----:B------:R-:W-:Y:S01]  /*0e00*/  LOP3.LUT R9, R9, UR4, RZ, 0x30, !PT ;  /* 0x0000000409097c12 */ /* 0x000fe2000f8e30ff */
[----:B------:R2:W-:Y:S01]  /*0e10*/  ATOMS.POPC.INC.32 RZ, [R2+URZ] ;  /* 0x0000000002ff7f8c */ /* 0x0005e2000d8000ff */
[----:B01----:R-:W-:Y:S02]  /*0e20*/  SHF.R.U64 R4, R48, UR5, R17 ;  /* 0x0000000530047c19 */ /* 0x003fe40008001211 */
[----:B------:R-:W-:Y:S01]  /*0e30*/  LOP3.LUT R11, R11, UR4, RZ, 0x30, !PT ;  /* 0x000000040b0b7c12 */ /* 0x000fe2000f8e30ff */
[----:B------:R0:W-:Y:S01]  /*0e40*/  ATOMS.POPC.INC.32 RZ, [R3+URZ] ;  /* 0x0000000003ff7f8c */ /* 0x0001e2000d8000ff */
[----:B------:R-:W-:Y:S01]  /*0e50*/  SHF.R.U64 R14, R46, UR5, R35 ;  /* 0x000000052e0e7c19 */ /* 0x000fe20008001223 */
[--C-:B------:R-:W-:Y:S01]  /*0e60*/  IMAD R9, R9, 0x4, R16.reuse ;  /* 0x0000000409097824 */ /* 0x100fe200078e0210 */
[----:B------:R-:W-:Y:S01]  /*0e70*/  LOP3.LUT R13, R13, UR4, RZ, 0x30, !PT ;  /* 0x000000040d0d7c12 */ /* 0x000fe2000f8e30ff */
[----:B------:R-:W-:Y:S01]  /*0e80*/  IMAD R11, R11, 0x4, R16 ;  /* 0x000000040b0b7824 */ /* 0x000fe200078e0210 */
[----:B------:R-:W-:-:S02]  /*0e90*/  SHF.R.U64 R12, R44, UR5, R33 ;  /* 0x000000052c0c7c19 */ /* 0x000fc40008001221 */
[----:B------:R-:W-:Y:S01]  /*0ea0*/  SHF.R.U64 R69, R42, UR5, R31 ;  /* 0x000000052a457c19 */ /* 0x000fe2000800121f */
[--C-:B--2---:R-:W-:Y:S01]  /*0eb0*/  IMAD R2, R13, 0x4, R16.reuse ;  /* 0x000000040d027824 */ /* 0x104fe200078e0210 */
[----:B0-----:R-:W-:Y:S01]  /*0ec0*/  LOP3.LUT R3, R4, UR4, RZ, 0x30, !PT ;  /* 0x0000000404037c12 */ /* 0x001fe2000f8e30ff */
[----:B------:R0:W-:Y:S01]  /*0ed0*/  ATOMS.POPC.INC.32 RZ, [R9+URZ] ;  /* 0x0000000009ff7f8c */ /* 0x0001e2000d8000ff */
[----:B------:R-:W-:Y:S02]  /*0ee0*/  LOP3.LUT R14, R14, UR4, RZ, 0x30, !PT ;  /* 0x000000040e0e7c12 */ /* 0x000fe4000f8e30ff */
[----:B------:R-:W-:Y:S01]  /*0ef0*/  LOP3.LUT R12, R12, UR4, RZ, 0x30, !PT ;  /* 0x000000040c0c7c12 */ /* 0x000fe2000f8e30ff */
[--C-:B------:R-:W-:Y:S01]  /*0f00*/  IMAD R3, R3, 0x4, R16.reuse ;  /* 0x0000000403037824 */ /* 0x100fe200078e0210 */
[----:B------:R-:W-:Y:S01]  /*0f10*/  LOP3.LUT R69, R69, UR4, RZ, 0x30, !PT ;  /* 0x0000000445457c12 */ /* 0x000fe2000f8e30ff */
[----:B------:R-:W-:Y:S01]  /*0f20*/  ATOMS.POPC.INC.32 RZ, [R11+URZ] ;  /* 0x000000000bff7f8c */ /* 0x000fe2000d8000ff */
[--C-:B------:R-:W-:Y:S01]  /*0f30*/  IMAD R4, R14, 0x4, R16.reuse ;  /* 0x000000040e047824 */ /* 0x100fe200078e0210 */
[----:B------:R-:W-:Y:S01]  /*0f40*/  LOP3.LUT R13, R37, 0x80000000, RZ, 0x3c, !PT ;  /* 0x80000000250d7812 */ /* 0x000fe200078e3cff */
[----:B------:R-:W-:Y:S01]  /*0f50*/  IMAD R6, R12, 0x4, R16 ;  /* 0x000000040c067824 */ /* 0x000fe200078e0210 */
[----:B------:R1:W-:Y:S01]  /*0f60*/  ATOMS.POPC.INC.32 RZ, [R2+URZ] ;  /* 0x0000000002ff7f8c */ /* 0x0003e2000d8000ff */
[----:B------:R-:W-:-:S02]  /*0f70*/  SHF.R.U64 R68, R40, UR5, R29 ;  /* 0x0000000528447c19 */ /* 0x000fc4000800121d */
[----:B------:R-:W-:Y:S01]  /*0f80*/  SHF.R.U64 R8, R38, UR5, R15 ;  /* 0x0000000526087c19 */ /* 0x000fe2000800120f */
[----:B------:R2:W-:Y:S01]  /*0f90*/  ATOMS.POPC.INC.32 RZ, [R3+URZ] ;  /* 0x0000000003ff7f8c */ /* 0x0005e2000d8000ff */
[----:B0-----:R-:W-:Y:S02]  /*0fa0*/  SHF.R.U64 R9, R36, UR5, R13 ;  /* 0x0000000524097c19 */ /* 0x001fe4000800120d */
[----:B------:R-:W-:Y:S01]  /*0fb0*/  LOP3.LUT R68, R68, UR4, RZ, 0x30, !PT ;  /* 0x0000000444447c12 */ /* 0x000fe2000f8e30ff */
[--C-:B-1----:R-:W-:Y:S01]  /*0fc0*/  IMAD R2, R69, 0x4, R16.reuse ;  /* 0x0000000445027824 */ /* 0x102fe200078e0210 */
[----:B------:R0:W-:Y:S01]  /*0fd0*/  ATOMS.POPC.INC.32 RZ, [R4+URZ] ;  /* 0x0000000004ff7f8c */ /* 0x0001e2000d8000ff */
[----:B------:R-:W-:Y:S02]  /*0fe0*/  LOP3.LUT R9, R9, UR4, RZ, 0x30, !PT ;  /* 0x0000000409097c12 */ /* 0x000fe4000f8e30ff */
[----:B--2---:R-:W-:Y:S01]  /*0ff0*/  LOP3.LUT R3, R8, UR4, RZ, 0x30, !PT ;  /* 0x0000000408037c12 */ /* 0x004fe2000f8e30ff */
[----:B------:R1:W-:Y:S01]  /*1000*/  ATOMS.POPC.INC.32 RZ, [R6+URZ] ;  /* 0x0000000006ff7f8c */ /* 0x0003e2000d8000ff */
[----:B------:R-:W-:Y:S01]  /*1010*/  LEA R11, R61, UR6, 0x2 ;  /* 0x000000063d0b7c11 */ /* 0x000fe2000f8e10ff */
[----:B------:R-:W-:-:S02]  /*1020*/  IMAD R9, R9, 0x4, R16 ;  /* 0x0000000409097824 */ /* 0x000fc400078e0210 */
[----:B------:R2:W-:Y:S01]  /*1030*/  ATOMS.POPC.INC.32 RZ, [R2+URZ] ;  /* 0x0000000002ff7f8c */ /* 0x0005e2000d8000ff */
[--C-:B0-----:R-:W-:Y:S02]  /*1040*/  IMAD R4, R68, 0x4, R16.reuse ;  /* 0x0000000444047824 */ /* 0x101fe400078e0210 */
[----:B-1----:R-:W-:-:S03]  /*1050*/  IMAD R6, R3, 0x4, R16 ;  /* 0x0000000403067824 */ /* 0x002fc600078e0210 */
[----:B------:R0:W-:Y:S01]  /*1060*/  ATOMS.POPC.INC.32 RZ, [R4+URZ] ;  /* 0x0000000004ff7f8c */ /* 0x0001e2000d8000ff */
[----:B------:R-:W-:Y:S01]  /*1070*/  IMAD.U32 R3, RZ, RZ, UR7 ;  /* 0x00000007ff037e24 */ /* 0x000fe2000f8e00ff */
[----:B--2---:R-:W-:Y:S02]  /*1080*/  P2R R2, PR, RZ, 0x4 ;  /* 0x00000004ff027803 */ /* 0x004fe40000000000 */
[----:B------:R0:W-:Y:S04]  /*1090*/  ATOMS.POPC.INC.32 RZ, [R6+URZ] ;  /* 0x0000000006ff7f8c */ /* 0x0001e8000d8000ff */
[----:B------:R0:W-:Y:S04]  /*10a0*/  STL [R1+0x10], R2 ;  /* 0x0000100201007387 */ /* 0x0001e80000100800 */
[----:B------:R0:W-:Y:S01]  /*10b0*/  ATOMS.POPC.INC.32 RZ, [R9+URZ] ;  /* 0x0000000009ff7f8c */ /* 0x0001e2000d8000ff */
[----:B------:R-:W-:Y:S06]  /*10c0*/  BAR.SYNC.DEFER_BLOCKING 0x0 ;  /* 0x0000000000007b1d */ /* 0x000fec0000010000 */
[----:B---3--:R-:W-:Y:S05]  /*10d0*/  @P2 BRA `(.L_x_13) ;  /* 0x00000000008c2947 */ /* 0x008fea0003800000 */
[----:B0-----:R-:W-:Y:S04]  /*10e0*/  LDS R2, [R11] ;  /* 0x000000000b027984 */ /* 0x001fe80000000800 */
[----:B------:R-:W0:Y:S04]  /*10f0*/  LDS R73, [R11+0x400] ;  /* 0x000400000b497984 */ /* 0x000e280000000800 */
[----:B------:R-:W1:Y:S04]  /*1100*/  LDS R75, [R11+0x800] ;  /* 0x000800000b4b7984 */ /* 0x000e680000000800 */
[----:B------:R-:W2:Y:S04]  /*1110*/  LDS R71, [R11+0xc00] ;  /* 0x000c00000b477984 */ /* 0x000ea80000000800 */
[----:B------:R-:W3:Y:S04]  /*1120*/  LDS R65, [R11+0x1000] ;  /* 0x001000000b417984 */ /* 0x000ee80000000800 */
[----:B------:R-:W4:Y:S04]  /*1130*/  LDS R67, [R11+0x1400] ;  /* 0x001400000b437984 */ /* 0x000f280000000800 */
[----:B------:R-:W5:Y:S04]  /*1140*/  LDS R4, [R11+0x1800] ;  /* 0x001800000b047984 */ /* 0x000f680000000800 */
[----:B------:R-:W5:Y:S04]  /*1150*/  LDS R6, [R11+0x1c00] ;  /* 0x001c00000b067984 */ /* 0x000f680000000800 */
[----:B------:R-:W5:Y:S04]  /*1160*/  LDS R8, [R11+0x2000] ;  /* 0x002000000b087984 */ /* 0x000f680000000800 */
[----:B------:R-:W5:Y:S04]  /*1170*/  LDS R9, [R11+0x2400] ;  /* 0x002400000b097984 */ /* 0x000f680000000800 */
[----:B------:R-:W5:Y:S01]  /*1180*/  LDS R10, [R11+0x2800] ;  /* 0x002800000b0a7984 */ /* 0x000f620000000800 */
[----:B0-----:R-:W-:-:S03]  /*1190*/  IMAD.IADD R64, R2, 0x1, R73 ;  /* 0x0000000102407824 */ /* 0x001fc600078e0249 */
[----:B------:R-:W-:Y:S01]  /*11a0*/  STS [R11+0x400], R2 ;  /* 0x000400020b007388 */ /* 0x000fe20000000800 */
[----:B-1----:R-:W-:-:S03]  /*11b0*/  IMAD.IADD R66, R64, 0x1, R75 ;  /* 0x0000000140427824 */ /* 0x002fc600078e024b */
[----:B------:R-:W-:Y:S01]  /*11c0*/  STS [R11+0x800], R64 ;  /* 0x000800400b007388 */ /* 0x000fe20000000800 */
[----:B--2---:R-:W-:-:S03]  /*11d0*/  IMAD.IADD R72, R66, 0x1, R71 ;  /* 0x0000000142487824 */ /* 0x004fc600078e0247 */
[----:B------:R-:W-:Y:S01]  /*11e0*/  STS [R11+0xc00], R66 ;  /* 0x000c00420b007388 */ /* 0x000fe20000000800 */
[----:B---3--:R-:W-:-:S03]  /*11f0*/  IMAD.IADD R74, R72, 0x1, R65 ;  /* 0x00000001484a7824 */ /* 0x008fc600078e0241 */
[----:B------:R-:W-:Y:S01]  /*1200*/  STS [R11+0x1000], R72 ;  /* 0x001000480b007388 */ /* 0x000fe20000000800 */
[----:B----4-:R-:W-:-:S03]  /*1210*/  IMAD.IADD R67, R74, 0x1, R67 ;  /* 0x000000014a437824 */ /* 0x010fc600078e0243 */
[----:B------:R-:W0:Y:S01]  /*1220*/  LDS R65, [R11+0x2c00] ;  /* 0x002c00000b417984 */ /* 0x000e220000000800 */
[----:B-----5:R-:W-:-:S03]  /*1230*/  IMAD.IADD R4, R67, 0x1, R4 ;  /* 0x0000000143047824 */ /* 0x020fc600078e0204 */
[----:B------:R1:W-:Y:S01]  /*1240*/  STS [R11+0x1400], R74 ;  /* 0x0014004a0b007388 */ /* 0x0003e20000000800 */
[----:B------:R-:W-:-:S03]  /*1250*/  IMAD.IADD R6, R4, 0x1, R6 ;  /* 0x0000000104067824 */ /* 0x000fc600078e0206 */
[----:B------:R1:W-:Y:S01]  /*1260*/  STS [R11+0x1800], R67 ;  /* 0x001800430b007388 */ /* 0x0003e20000000800 */
[----:B------:R-:W-:-:S03]  /*1270*/  IMAD.IADD R8, R6, 0x1, R8 ;  /* 0x0000000106087824 */ /* 0x000fc600078e0208 */
[----:B------:R1:W-:Y:S01]  /*1280*/  STS [R11+0x1c00], R4 ;  /* 0x001c00040b007388 */ /* 0x0003e20000000800 */
[----:B------:R-:W-:-:S03]  /*1290*/  IMAD.IADD R9, R8, 0x1, R9 ;  /* 0x0000000108097824 */ /* 0x000fc600078e0209 */
[----:B------:R1:W-:Y:S01]  /*12a0*/  STS [R11+0x2000], R6 ;  /* 0x002000060b007388 */ /* 0x0003e20000000800 */
[----:B------:R-:W-:-:S03]  /*12b0*/  IMAD.IADD R76, R9, 0x1, R10 ;  /* 0x00000001094c7824 */ /* 0x000fc600078e020a */
[----:B------:R1:W-:Y:S04]  /*12c0*/  STS [R11+0x2400], R8 ;  /* 0x002400080b007388 */ /* 0x0003e80000000800 */
[----:B------:R1:W-:Y:S04]  /*12d0*/  STS [R11+0x2800], R9 ;  /* 0x002800090b007388 */ /* 0x0003e80000000800 */
[----:B------:R1:W-:Y:S04]  /*12e0*/  STS [R11], RZ ;  /* 0x000000ff0b007388 */ /* 0x0003e80000000800 */
[----:B------:R1:W-:Y:S01]  /*12f0*/  STS [R11+0x2c00], R76 ;  /* 0x002c004c0b007388 */ /* 0x0003e20000000800 */
[----:B0-----:R-:W-:-:S07]  /*1300*/  IMAD.IADD R10, R76, 0x1, R65 ;  /* 0x000000014c0a7824 */ /* 0x001fce00078e0241 */
.L_x_13:
[----:B------:R-:W-:Y:S05]  /*1310*/  BSYNC.RECONVERGENT B0 ;  /* 0x0000000000007941 */ /* 0x000fea0003800200 */
.L_x_12:
[C---:B------:R-:W-:Y:S01]  /*1320*/  ISETP.NE.AND P0, PT, R10.reuse, 0x1200, PT ;  /* 0x000012000a00780c */ /* 0x040fe20003f05270 */
[----:B------:R-:W-:Y:S01]  /*1330*/  IMAD R3, R3, 0x100, R61 ;  /* 0x0000010003037824 */ /* 0x000fe200078e023d */
[----:B01----:R-:W-:Y:S01]  /*1340*/  @!P2 LOP3.LUT R9, R10, 0x40000000, RZ, 0xfc, !PT ;  /* 0x400000000a09a812 */ /* 0x003fe200078efcff */
[----:B------:R-:W0:Y:S01]  /*1350*/  LDCU.64 UR12, c[0x0][0x3b8] ;  /* 0x00007700ff0c77ac */ /* 0x000e220008000a00 */
[----:B------:R-:W-:Y:S01]  /*1360*/  ISETP.LT.U32.AND P0, PT, R61, 0x100, !P0 ;  /* 0x000001003d00780c */ /* 0x000fe20004701070 */
[----:B------:R-:W-:Y:S01]  /*1370*/  IMAD.WIDE R62, R3, 0x4, R62 ;  /* 0x00000004033e7825 */ /* 0x000fe200078e023e */
[----:B------:R-:W1:Y:S04]  /*1380*/  LDC.64 R66, c[0x0][0x398] ;  /* 0x0000e600ff427b82 */ /* 0x000e680000000a00 */
[----:B------:R2:W-:Y:S04]  /*1390*/  @!P2 STG.E.STRONG.SYS desc[UR8][R62.64], R9 ;  /* 0x000000093e00a986 */ /* 0x0005e8000c115908 */
[----:B------:R-:W3:Y:S08]  /*13a0*/  LDC.64 R2, c[0x0][0x390] ;  /* 0x0000e400ff027b82 */ /* 0x000ef00000000a00 */
[----:B------:R-:W-:Y:S06]  /*13b0*/  BAR.RED.OR.DEFER_BLOCKING 0x0, P0 ;  /* 0x0000000000007b1d */ /* 0x000fec0000014800 */
[----:B------:R-:W4:Y:S01]  /*13c0*/  B2R.RESULT RZ, P0 ;  /* 0x0000000000ff731c */ /* 0x000f220000004000 */
[----:B0-----:R-:W-:-:S04]  /*13d0*/  LEA R64, P1, R0, UR12, 0x3 ;  /* 0x0000000c00407c11 */ /* 0x001fc8000f8218ff */
[----:B------:R-:W-:Y:S01]  /*13e0*/  LEA.HI.X R65, R0, UR13, R7, 0x3, P1 ;  /* 0x0000000d00417c11 */ /* 0x000fe200088f1c07 */
[----:B-1----:R-:W-:Y:S01]  /*13f0*/  IMAD.WIDE.U32 R66, R61, 0x8, R66 ;  /* 0x000000083d427825 */ /* 0x002fe200078e0042 */
[----:B--2-4-:R-:W-:Y:S07]  /*1400*/  @!P0 BRA `(.L_x_14) ;  /* 0x0000000c00a48947 */ /* 0x014fee0003800000 */
[C---:B------:R-:W-:Y:S01]  /*1410*/  ISETP.GT.U32.AND P0, PT, R61.reuse, R5, PT ;  /* 0x000000053d00720c */ /* 0x040fe20003f04070 */
[----:B------:R-:W-:Y:S01]  /*1420*/  BSSY B1, `(.L_x_15) ;  /* 0x000002d000017945 */ /* 0x000fe20003800000 */
[C---:B---3--:R-:W-:Y:S01]  /*1430*/  IMAD.WIDE.U32 R2, R61.reuse, 0x8, R2 ;  /* 0x000000083d027825 */ /* 0x048fe200078e0002 */
[----:B------:R-:W-:Y:S02]  /*1440*/  LEA R9, R61, UR6, 0x3 ;  /* 0x000000063d097c11 */ /* 0x000fe4000f8e18ff */
[----:B------:R-:W-:Y:S01]  /*1450*/  SEL R15, RZ, 0x1200, !P0 ;  /* 0x00001200ff0f7807 */ /* 0x000fe20004000000 */
[----:B------:R-:W-:Y:S07]  /*1460*/  @P2 BRA `(.L_x_16) ;  /* 0x0000000000a02947 */ /* 0x000fee0003800000 */
[----:B------:R-:W2:Y:S01]  /*1470*/  LDG.E.64 R66, desc[UR8][R66.64] ;  /* 0x0000000842427981 */ /* 0x000ea2000c1e1b00 */
[----:B------:R-:W-:Y:S01]  /*1480*/  UISETP.GE.AND UP0, UPT, UR7, 0x1, UPT ;  /* 0x000000010700788c */ /* 0x000fe2000bf06270 */
[----:B------:R-:W-:Y:S01]  /*1490*/  IMAD.MOV.U32 R11, RZ, RZ, R10 ;  /* 0x000000ffff0b7224 */ /* 0x000fe200078e000a */
[----:B--2---:R-:W-:-:S04]  /*14a0*/  IADD3 R6, P0, PT, -R15, R66, RZ ;  /* 0x000000420f067210 */ /* 0x004fc80007f1e1ff */
[----:B------:R-:W-:-:S05]  /*14b0*/  IADD3.X R7, PT, PT, R67, -0x1, RZ, P0, !PT ;  /* 0xffffffff43077810 */ /* 0x000fca00007fe4ff */
[----:B------:R0:W-:Y:S01]  /*14c0*/  STS.64 [R9+0x9000], R6 ;  /* 0x0090000609007388 */ /* 0x0001e20000000a00 */
[----:B------:R-:W-:Y:S05]  /*14d0*/  BRA.U !UP0, `(.L_x_17) ;  /* 0x00000001086c7547 */ /* 0x000fea000b800000 */
[----:B------:R-:W-:Y:S01]  /*14e0*/  BSSY B0, `(.L_x_18) ;  /* 0x0000019000007945 */ /* 0x000fe20003800000 */
[----:B------:R-:W-:Y:S02]  /*14f0*/  IMAD.MOV.U32 R0, RZ, RZ, -0x1 ;  /* 0xffffffffff007424 */ /* 0x000fe400078e00ff */
[----:B------:R-:W-:Y:S02]  /*1500*/  IMAD.U32 R4, RZ, RZ, UR7 ;  /* 0x00000007ff047e24 */ /* 0x000fe4000f8e00ff */
[----:B------:R-:W-:-:S07]  /*1510*/  IMAD.MOV.U32 R11, RZ, RZ, R10 ;  /* 0x000000ffff0b7224 */ /* 0x000fce00078e000a */
.L_x_22:
[----:B0-----:R-:W0:Y:S01]  /*1520*/  LDC.64 R6, c[0x0][0x380] ;  /* 0x0000e000ff067b82 */ /* 0x001e220000000a00 */
[----:B------:R-:W-:Y:S01]  /*1530*/  VIADD R17, R4, 0xffffffff ;  /* 0xffffffff04117836 */ /* 0x000fe20000000000 */
[----:B------:R-:W-:Y:S03]  /*1540*/  BSSY B2, `(.L_x_19) ;  /* 0x0000008000027945 */ /* 0x000fe60003800000 */
[----:B------:R-:W-:-:S04]  /*1550*/  IMAD R13, R17, 0x100, R61 ;  /* 0x00000100110d7824 */ /* 0x000fc800078e023d */
[----:B0-----:R-:W-:-:S07]  /*1560*/  IMAD.WIDE R6, R13, 0x4, R6 ;  /* 0x000000040d067825 */ /* 0x001fce00078e0206 */
.L_x_20:
[----:B------:R-:W-:Y:S05]  /*1570*/  YIELD ;  /* 0x0000000000007946 */ /* 0x000fea0003800000 */
[----:B------:R0:W-:Y:S06]  /*1580*/  MEMBAR.SC.CTA ;  /* 0x0000000000007992 */ /* 0x0001ec0000000000 */
[----:B0-----:R-:W2:Y:S02]  /*1590*/  LDG.E.STRONG.SYS R8, desc[UR8][R6.64] ;  /* 0x0000000806087981 */ /* 0x001ea4000c1f5900 */
[----:B--2---:R-:W-:-:S13]  /*15a0*/  ISETP.NE.AND P0, PT, R8, RZ, PT ;  /* 0x000000ff0800720c */ /* 0x004fda0003f05270 */
[----:B------:R-:W-:Y:S05]  /*15b0*/  @!P0 BRA `(.L_x_20) ;  /* 0xfffffffc00ec8947 */ /* 0x000fea000383ffff */
[----:B------:R-:W-:Y:S05]  /*15c0*/  BSYNC B2 ;  /* 0x0000000000027941 */ /* 0x000fea0003800000 */
.L_x_19:
[----:B------:R-:W-:Y:S01]  /*15d0*/  BSSY.RECONVERGENT B2, `(.L_x_21) ;  /* 0x0000006000027945 */ /* 0x000fe20003800200 */
[C---:B------:R-:W-:Y:S02]  /*15e0*/  ISETP.GT.AND P0, PT, R8.reuse, -0x1, PT ;  /* 0xffffffff0800780c */ /* 0x040fe40003f04270 */
[----:B------:R-:W-:Y:S01]  /*15f0*/  LOP3.LUT R8, R8, 0x3fffffff, RZ, 0xc0, !PT ;  /* 0x3fffffff08087812 */ /* 0x000fe200078ec0ff */
[----:B------:R-:W-:Y:S05]  /*1600*/  WARPSYNC.EXCLUSIVE R0 ;  /* 0x0000000000007348 */ /* 0x000fea0003a00000 */
[----:B------:R-:W-:-:S05]  /*1610*/  IMAD.IADD R11, R8, 0x1, R11 ;  /* 0x00000001080b7824 */ /* 0x000fca00078e020b */
[----:B------:R-:W-:-:S07]  /*1620*/  VOTE.ANY R0, PT, P0 ;  /* 0x0000000000007806 */ /* 0x000fce00000e0100 */
[----:B------:R-:W-:Y:S05]  /*1630*/  BSYNC.RECONVERGENT B2 ;  /* 0x0000000000027941 */ /* 0x000fea0003800200 */
.L_x_21:
[----:B------:R-:W-:Y:S01]  /*1640*/  ISETP.GT.U32.AND P1, PT, R4, 0x1, PT ;  /* 0x000000010400780c */ /* 0x000fe20003f24070 */
[----:B------:R-:W-:-:S12]  /*1650*/  IMAD.MOV.U32 R4, RZ, RZ, R17 ;  /* 0x000000ffff047224 */ /* 0x000fd800078e0011 */
[----:B------:R-:W-:Y:S05]  /*1660*/  @P0 BRA P1, `(.L_x_22) ;  /* 0xfffffffc00ac0947 */ /* 0x000fea000083ffff */
[----:B------:R-:W-:Y:S05]  /*1670*/  BSYNC B0 ;  /* 0x0000000000007941 */ /* 0x000fea0003800000 */
.L_x_18:
[----:B------:R1:W2:Y:S02]  /*1680*/  LDS.64 R6, [R9+0x9000] ;  /* 0x0090000009067984 */ /* 0x0002a40000000a00 */
.L_x_17:
[C---:B------:R-:W-:Y:S01]  /*1690*/  IMAD.IADD R13, R11.reuse, 0x1, -R10 ;  /* 0x000000010b0d7824 */ /* 0x040fe200078e0a0a */
[----:B------:R-:W-:-:S04]  /*16a0*/  LOP3.LUT R11, R11, 0x80000000, RZ, 0xfc, !PT ;  /* 0x800000000b0b7812 */ /* 0x000fc800078efcff */
[C---:B0-2---:R-:W-:Y:S01]  /*16b0*/  IADD3 R6, P0, PT, R13.reuse, R6, RZ ;  /* 0x000000060d067210 */ /* 0x045fe20007f1e0ff */
[----:B------:R0:W-:Y:S03]  /*16c0*/  STG.E.STRONG.SYS desc[UR8][R62.64], R11 ;  /* 0x0000000b3e007986 */ /* 0x0001e6000c115908 */
[----:B------:R-:W-:-:S05]  /*16d0*/  LEA.HI.X.SX32 R7, R13, R7, 0x1, P0 ;  /* 0x000000070d077211 */ /* 0x000fca00000f0eff */
[----:B------:R0:W-:Y:S04]  /*16e0*/  STS.64 [R9+0x9000], R6 ;  /* 0x0090000609007388 */ /* 0x0001e80000000a00 */
.L_x_16:
[----:B------:R-:W-:Y:S05]  /*16f0*/  BSYNC B1 ;  /* 0x0000000000017941 */ /* 0x000fea0003800000 */
.L_x_15:
[----:B0-----:R-:W0:Y:S01]  /*1700*/  LDC.64 R6, c[0x0][0x390] ;  /* 0x0000e400ff067b82 */ /* 0x001e220000000a00 */
[----:B------:R-:W-:Y:S05]  /*1710*/  WARPSYNC.ALL ;  /* 0x0000000000007948 */ /* 0x000fea0003800000 */
[----:B------:R-:W-:Y:S02]  /*1720*/  LEA R5, R5, UR6, 0x3 ;  /* 0x0000000605057c11 */ /* 0x000fe4000f8e18ff */
[----:B------:R-:W2:Y:S01]  /*1730*/  LDC R0, c[0x0][0x3c0] ;  /* 0x0000f000ff007b82 */ /* 0x000ea20000000800 */
[----:B0-----:R-:W-:Y:S02]  /*1740*/  ISETP.EQ.U32.AND P1, PT, R6, RZ, PT ;  /* 0x000000ff0600720c */ /* 0x001fe40003f22070 */
[----:B--2---:R-:W-:-:S04]  /*1750*/  ISETP.LE.AND P0, PT, R0, UR11, PT ;  /* 0x0000000b00007c0c */ /* 0x004fc8000bf03270 */
[----:B------:R-:W-:-:S04]  /*1760*/  ISETP.EQ.OR.EX P0, PT, R7, RZ, !P0, P1 ;  /* 0x000000ff0700720c */ /* 0x000fc80004702710 */
[----:B------:R-:W-:-:S13]  /*1770*/  ISETP.GT.U32.OR P0, PT, R61, 0xff, P0 ;  /* 0x000000ff3d00780c */ /* 0x000fda0000704470 */
[----:B------:R-:W0:Y:S01]  /*1780*/  @!P0 LDS.64 R6, [R9+0x9000] ;  /* 0x0090000009068984 */ /* 0x000e220000000a00 */
[--C-:B------:R-:W-:Y:S02]  /*1790*/  @!P0 SHF.R.S32.HI R11, RZ, 0x1f, R10.reuse ;  /* 0x0000001fff0b8819 */ /* 0x100fe4000001140a */
[----:B0-----:R-:W-:-:S04]  /*17a0*/  @!P0 IADD3 R10, P1, P2, R6, R15, R10 ;  /* 0x0000000f060a8210 */ /* 0x001fc80007a3e00a */
[----:B------:R-:W-:-:S05]  /*17b0*/  @!P0 IADD3.X R11, PT, PT, R7, RZ, R11, P1, P2 ;  /* 0x000000ff070b8210 */ /* 0x000fca0000fe440b */
[----:B------:R0:W-:Y:S01]  /*17c0*/  @!P0 STG.E.64 desc[UR8][R2.64], R10 ;  /* 0x0000000a02008986 */ /* 0x0001e2000c101b08 */
[----:B------:R-:W-:Y:S01]  /*17d0*/  BAR.SYNC.DEFER_BLOCKING 0x0 ;  /* 0x0000000000007b1d */ /* 0x000fe20000010000 */
[----:B------:R-:W-:-:S05]  /*17e0*/  ISETP.LT.AND P0, PT, R0, UR11, PT ;  /* 0x0000000b00007c0c */ /* 0x000fca000bf01270 */
[----:B------:R-:W2:Y:S08]  /*17f0*/  LDS.64 R4, [R5+0x9000] ;  /* 0x0090000005047984 */ /* 0x000eb00000000a00 */
[----:B0-----:R-:W-:Y:S05]  /*1800*/  @P0 BRA `(.L_x_23) ;  /* 0x0000000000480947 */ /* 0x001fea0003800000 */
[----:B------:R-:W0:Y:S01]  /*1810*/  LDCU.64 UR4, c[0x0][0x3a0] ;  /* 0x00007400ff0477ac */ /* 0x000e220008000a00 */
[----:B--2---:R-:W-:-:S05]  /*1820*/  IADD3 R2, P1, PT, R70, R4, RZ ;  /* 0x0000000446027210 */ /* 0x004fca0007f3e0ff */
[----:B------:R-:W-:Y:S01]  /*1830*/  IMAD.X R3, RZ, RZ, R5, P1 ;  /* 0x000000ffff037224 */ /* 0x000fe200008e0605 */
[----:B0-----:R-:W-:-:S04]  /*1840*/  LEA R4, P1, R2, UR4, 0x3 ;  /* 0x0000000402047c11 */ /* 0x001fc8000f8218ff */
[----:B------:R-:W-:-:S05]  /*1850*/  LEA.HI.X R5, R2, UR5, R3, 0x3, P1 ;  /* 0x0000000502057c11 */ /* 0x000fca00088f1c03 */
[----:B------:R2:W-:Y:S04]  /*1860*/  STG.E.64 desc[UR8][R4.64], R58 ;  /* 0x0000003a04007986 */ /* 0x0005e8000c101b08 */
        /* <DEDUP_REMOVED lines=10> */
[----:B------:R2:W-:Y:S01]  /*1910*/  STG.E.64 desc[UR8][R4.64+0xb00], R36 ;  /* 0x000b002404007986 */ /* 0x0005e2000c101b08 */
[----:B------:R-:W-:Y:S05]  /*1920*/  BRA `(.L_x_24) ;  /* 0x0000000000a87947 */ /* 0x000fea0003800000 */
.L_x_23:
[----:B------:R-:W0:Y:S01]  /*1930*/  LDCU.64 UR4, c[0x0][0x3a0] ;  /* 0x00007400ff0477ac */ /* 0x000e220008000a00 */
[----:B------:R-:W-:Y:S01]  /*1940*/  IMAD.U32 R7, RZ, RZ, UR7 ;  /* 0x00000007ff077e24 */ /* 0x000fe2000f8e00ff */
[C---:B--2---:R-:W-:Y:S01]  /*1950*/  IADD3 R2, P1, PT, R70.reuse, R4, RZ ;  /* 0x0000000446027210 */ /* 0x044fe20007f3e0ff */
[C---:B------:R-:W-:Y:S02]  /*1960*/  VIADD R4, R70.reuse, 0x20 ;  /* 0x0000002046047836 */ /* 0x040fe40000000000 */
[----:B------:R-:W-:Y:S02]  /*1970*/  IMAD R7, R7, -0x1200, R0 ;  /* 0xffffee0007077824 */ /* 0x000fe400078e0200 */
[C---:B------:R-:W-:Y:S02]  /*1980*/  VIADD R6, R70.reuse, 0x40 ;  /* 0x0000004046067836 */ /* 0x040fe40000000000 */
[----:B------:R-:W-:Y:S01]  /*1990*/  IMAD.X R3, RZ, RZ, R5, P1 ;  /* 0x000000ffff037224 */ /* 0x000fe200008e0605 */
[CC--:B------:R-:W-:Y:S01]  /*19a0*/  ISETP.GE.AND P4, PT, R70.reuse, R7.reuse, PT ;  /* 0x000000074600720c */ /* 0x0c0fe20003f86270 */
[----:B------:R-:W-:Y:S01]  /*19b0*/  VIADD R8, R70, 0x80 ;  /* 0x0000008046087836 */ /* 0x000fe20000000000 */
[-C--:B------:R-:W-:Y:S01]  /*19c0*/  ISETP.GE.AND P5, PT, R4, R7.reuse, PT ;  /* 0x000000070400720c */ /* 0x080fe20003fa6270 */
[----:B------:R-:W-:Y:S01]  /*19d0*/  VIADD R10, R70, 0xa0 ;  /* 0x000000a0460a7836 */ /* 0x000fe20000000000 */
[-C--:B------:R-:W-:Y:S01]  /*19e0*/  ISETP.GE.AND P6, PT, R6, R7.reuse, PT ;  /* 0x000000070600720c */ /* 0x080fe20003fc6270 */
[----:B------:R-:W-:Y:S01]  /*19f0*/  VIADD R6, R70, 0x60 ;  /* 0x0000006046067836 */ /* 0x000fe20000000000 */
[----:B------:R-:W-:Y:S01]  /*1a00*/  ISETP.GE.AND P2, PT, R8, R7, PT ;  /* 0x000000070800720c */ /* 0x000fe20003f46270 */
[----:B------:R-:W-:Y:S01]  /*1a10*/  VIADD R8, R70, 0xe0 ;  /* 0x000000e046087836 */ /* 0x000fe20000000000 */
[----:B0-----:R-:W-:-:S02]  /*1a20*/  LEA R4, P1, R2, UR4, 0x3 ;  /* 0x0000000402047c11 */ /* 0x001fc4000f8218ff */
[-C--:B------:R-:W-:Y:S02]  /*1a30*/  ISETP.GE.AND P3, PT, R10, R7.reuse, PT ;  /* 0x000000070a00720c */ /* 0x080fe40003f66270 */
[----:B------:R-:W-:Y:S02]  /*1a40*/  LEA.HI.X R5, R2, UR5, R3, 0x3, P1 ;  /* 0x0000000502057c11 */ /* 0x000fe400088f1c03 */
[-C--:B------:R-:W-:Y:S01]  /*1a50*/  ISETP.GE.AND P1, PT, R6, R7.reuse, PT ;  /* 0x000000070600720c */ /* 0x080fe20003f26270 */
[----:B------:R-:W-:Y:S02]  /*1a60*/  VIADD R6, R70, 0xc0 ;  /* 0x000000c046067836 */ /* 0x000fe40000000000 */
[----:B------:R0:W-:Y:S03]  /*1a70*/  @!P4 STG.E.64 desc[UR8][R4.64], R58 ;  /* 0x0000003a0400c986 */ /* 0x0001e6000c101b08 */
[-C--:B------:R-:W-:Y:S01]  /*1a80*/  ISETP.GE.AND P4, PT, R6, R7.reuse, PT ;  /* 0x000000070600720c */ /* 0x080fe20003f86270 */
[----:B------:R0:W-:Y:S01]  /*1a90*/  @!P5 STG.E.64 desc[UR8][R4.64+0x100], R56 ;  /* 0x000100380400d986 */ /* 0x0001e2000c101b08 */
[----:B------:R-:W-:Y:S01]  /*1aa0*/  ISETP.GE.AND P5, PT, R8, R7, PT ;  /* 0x000000070800720c */ /* 0x000fe20003fa6270 */
[----:B------:R-:W-:-:S02]  /*1ab0*/  VIADD R6, R70, 0x100 ;  /* 0x0000010046067836 */ /* 0x000fc40000000000 */
[----:B------:R-:W-:Y:S01]  /*1ac0*/  VIADD R8, R70, 0x120 ;  /* 0x0000012046087836 */ /* 0x000fe20000000000 */
[----:B------:R0:W-:Y:S02]  /*1ad0*/  @!P6 STG.E.64 desc[UR8][R4.64+0x200], R54 ;  /* 0x000200360400e986 */ /* 0x0001e4000c101b08 */
[-C--:B------:R-:W-:Y:S01]  /*1ae0*/  ISETP.GE.AND P6, PT, R6, R7.reuse, PT ;  /* 0x000000070600720c */ /* 0x080fe20003fc6270 */
[----:B------:R-:W-:Y:S01]  /*1af0*/  VIADD R6, R70, 0x140 ;  /* 0x0000014046067836 */ /* 0x000fe20000000000 */
[----:B------:R0:W-:Y:S01]  /*1b00*/  @!P1 STG.E.64 desc[UR8][R4.64+0x300], R52 ;  /* 0x0003003404009986 */ /* 0x0001e2000c101b08 */
[-C--:B------:R-:W-:Y:S01]  /*1b10*/  ISETP.GE.AND P1, PT, R8, R7.reuse, PT ;  /* 0x000000070800720c */ /* 0x080fe20003f26270 */
[----:B------:R-:W-:Y:S02]  /*1b20*/  VIADD R8, R70, 0x160 ;  /* 0x0000016046087836 */ /* 0x000fe40000000000 */
[----:B------:R0:W-:Y:S01]  /*1b30*/  @!P2 STG.E.64 desc[UR8][R4.64+0x400], R50 ;  /* 0x000400320400a986 */ /* 0x0001e2000c101b08 */
[----:B------:R-:W-:-:S03]  /*1b40*/  ISETP.GE.AND P2, PT, R6, R7, PT ;  /* 0x000000070600720c */ /* 0x000fc60003f46270 */
[----:B------:R0:W-:Y:S01]  /*1b50*/  @!P3 STG.E.64 desc[UR8][R4.64+0x500], R48 ;  /* 0x000500300400b986 */ /* 0x0001e2000c101b08 */
[----:B------:R-:W-:-:S03]  /*1b60*/  ISETP.GE.AND P3, PT, R8, R7, PT ;  /* 0x000000070800720c */ /* 0x000fc60003f66270 */
[----:B------:R0:W-:Y:S04]  /*1b70*/  @!P4 STG.E.64 desc[UR8][R4.64+0x600], R46 ;  /* 0x0006002e0400c986 */ /* 0x0001e8000c101b08 */
[----:B------:R0:W-:Y:S04]  /*1b80*/  @!P5 STG.E.64 desc[UR8][R4.64+0x700], R44 ;  /* 0x0007002c0400d986 */ /* 0x0001e8000c101b08 */
[----:B------:R0:W-:Y:S04]  /*1b90*/  @!P6 STG.E.64 desc[UR8][R4.64+0x800], R42 ;  /* 0x0008002a0400e986 */ /* 0x0001e8000c101b08 */
[----:B------:R0:W-:Y:S04]  /*1ba0*/  @!P1 STG.E.64 desc[UR8][R4.64+0x900], R40 ;  /* 0x0009002804009986 */ /* 0x0001e8000c101b08 */
[----:B------:R0:W-:Y:S04]  /*1bb0*/  @!P2 STG.E.64 desc[UR8][R4.64+0xa00], R38 ;  /* 0x000a00260400a986 */ /* 0x0001e8000c101b08 */
[----:B------:R0:W-:Y:S02]  /*1bc0*/  @!P3 STG.E.64 desc[UR8][R4.64+0xb00], R36 ;  /* 0x000b00240400b986 */ /* 0x0001e4000c101b08 */
.L_x_24:
[----:B------:R-:W-:Y:S05]  /*1bd0*/  @P0 BRA `(.L_x_25) ;  /* 0x0000000000340947 */ /* 0x000fea0003800000 */
        /* <DEDUP_REMOVED lines=8> */
[----:B-1----:R3:W5:Y:S04]  /*1c60*/  LDG.E.64 R8, desc[UR8][R64.64+0x800] ;  /* 0x0008000840087981 */ /* 0x002768000c1e1b00 */
[----:B------:R3:W5:Y:S04]  /*1c70*/  LDG.E.64 R6, desc[UR8][R64.64+0x900] ;  /* 0x0009000840067981 */ /* 0x000768000c1e1b00 */
[----:B0-2---:R3:W5:Y:S04]  /*1c80*/  LDG.E.64 R4, desc[UR8][R64.64+0xa00] ;  /* 0x000a000840047981 */ /* 0x005768000c1e1b00 */
[----:B------:R3:W5:Y:S01]  /*1c90*/  LDG.E.64 R26, desc[UR8][R64.64+0xb00] ;  /* 0x000b0008401a7981 */ /* 0x000762000c1e1b00 */
[----:B------:R-:W-:Y:S05]  /*1ca0*/  BRA `(.L_x_26) ;  /* 0x0000000000907947 */ /* 0x000fea0003800000 */
.L_x_25:
[----:B------:R-:W-:Y:S02]  /*1cb0*/  VIADD R29, R0, -UR10 ;  /* 0x8000000a001d7c36 */ /* 0x000fe40008000000 */
[C---:B------:R-:W-:Y:S02]  /*1cc0*/  VIADD R28, R70.reuse, 0x20 ;  /* 0x00000020461c7836 */ /* 0x040fe40000000000 */
[C---:B------:R-:W-:Y:S01]  /*1cd0*/  VIADD R30, R70.reuse, 0x40 ;  /* 0x00000040461e7836 */ /* 0x040fe20000000000 */
[CC--:B------:R-:W-:Y:S01]  /*1ce0*/  ISETP.GE.AND P4, PT, R70.reuse, R29.reuse, PT ;  /* 0x0000001d4600720c */ /* 0x0c0fe20003f86270 */
[----:B------:R-:W-:Y:S01]  /*1cf0*/  VIADD R32, R70, 0x80 ;  /* 0x0000008046207836 */ /* 0x000fe20000000000 */
[-C--:B------:R-:W-:Y:S01]  /*1d00*/  ISETP.GE.AND P5, PT, R28, R29.reuse, PT ;  /* 0x0000001d1c00720c */ /* 0x080fe20003fa6270 */
[----:B------:R-:W-:Y:S01]  /*1d10*/  VIADD R28, R70, 0x60 ;  /* 0x00000060461c7836 */ /* 0x000fe20000000000 */
[-C--:B------:R-:W-:Y:S01]  /*1d20*/  ISETP.GE.AND P6, PT, R30, R29.reuse, PT ;  /* 0x0000001d1e00720c */ /* 0x080fe20003fc6270 */
[----:B------:R-:W-:Y:S01]  /*1d30*/  VIADD R30, R70, 0xa0 ;  /* 0x000000a0461e7836 */ /* 0x000fe20000000000 */
[----:B------:R-:W-:-:S02]  /*1d40*/  ISETP.GE.AND P2, PT, R32, R29, PT ;  /* 0x0000001d2000720c */ /* 0x000fc40003f46270 */
[-C--:B------:R-:W-:Y:S01]  /*1d50*/  ISETP.GE.AND P1, PT, R28, R29.reuse, PT ;  /* 0x0000001d1c00720c */ /* 0x080fe20003f26270 */
[----:B------:R-:W-:Y:S01]  /*1d60*/  VIADD R28, R70, 0xc0 ;  /* 0x000000c0461c7836 */ /* 0x000fe20000000000 */
[-C--:B------:R-:W-:Y:S01]  /*1d70*/  ISETP.GE.AND P3, PT, R30, R29.reuse, PT ;  /* 0x0000001d1e00720c */ /* 0x080fe20003f66270 */
[----:B------:R-:W-:Y:S02]  /*1d80*/  VIADD R30, R70, 0xe0 ;  /* 0x000000e0461e7836 */ /* 0x000fe40000000000 */
[----:B------:R4:W5:Y:S01]  /*1d90*/  @!P4 LDG.E.64 R24, desc[UR8][R64.64] ;  /* 0x000000084018c981 */ /* 0x000962000c1e1b00 */
[-C--:B------:R-:W-:Y:S01]  /*1da0*/  ISETP.GE.AND P4, PT, R28, R29.reuse, PT ;  /* 0x0000001d1c00720c */ /* 0x080fe20003f86270 */
[----:B------:R-:W-:Y:S02]  /*1db0*/  VIADD R28, R70, 0x100 ;  /* 0x00000100461c7836 */ /* 0x000fe40000000000 */
[----:B------:R4:W5:Y:S01]  /*1dc0*/  @!P5 LDG.E.64 R22, desc[UR8][R64.64+0x100] ;  /* 0x000100084016d981 */ /* 0x000962000c1e1b00 */
[----:B------:R-:W-:Y:S01]  /*1dd0*/  ISETP.GE.AND P5, PT, R30, R29, PT ;  /* 0x0000001d1e00720c */ /* 0x000fe20003fa6270 */
[----:B------:R-:W-:-:S02]  /*1de0*/  VIADD R30, R70, 0x120 ;  /* 0x00000120461e7836 */ /* 0x000fc40000000000 */
[----:B------:R4:W5:Y:S01]  /*1df0*/  @!P6 LDG.E.64 R18, desc[UR8][R64.64+0x200] ;  /* 0x000200084012e981 */ /* 0x000962000c1e1b00 */
[-C--:B------:R-:W-:Y:S01]  /*1e00*/  ISETP.GE.AND P6, PT, R28, R29.reuse, PT ;  /* 0x0000001d1c00720c */ /* 0x080fe20003fc6270 */
[----:B------:R-:W-:Y:S02]  /*1e10*/  VIADD R28, R70, 0x140 ;  /* 0x00000140461c7836 */ /* 0x000fe40000000000 */
[----:B------:R4:W5:Y:S01]  /*1e20*/  @!P1 LDG.E.64 R20, desc[UR8][R64.64+0x300] ;  /* 0x0003000840149981 */ /* 0x000962000c1e1b00 */
[-C--:B------:R-:W-:Y:S01]  /*1e30*/  ISETP.GE.AND P1, PT, R30, R29.reuse, PT ;  /* 0x0000001d1e00720c */ /* 0x080fe20003f26270 */
[----:B------:R-:W-:Y:S02]  /*1e40*/  VIADD R30, R70, 0x160 ;  /* 0x00000160461e7836 */ /* 0x000fe40000000000 */
[----:B------:R4:W5:Y:S01]  /*1e50*/  @!P2 LDG.E.64 R16, desc[UR8][R64.64+0x400] ;  /* 0x000400084010a981 */ /* 0x000962000c1e1b00 */
[----:B------:R-:W-:-:S03]  /*1e60*/  ISETP.GE.AND P2, PT, R28, R29, PT ;  /* 0x0000001d1c00720c */ /* 0x000fc60003f46270 */
[----:B------:R4:W5:Y:S01]  /*1e70*/  @!P3 LDG.E.64 R14, desc[UR8][R64.64+0x500] ;  /* 0x00050008400eb981 */ /* 0x000962000c1e1b00 */
[----:B------:R-:W-:-:S03]  /*1e80*/  ISETP.GE.AND P3, PT, R30, R29, PT ;  /* 0x0000001d1e00720c */ /* 0x000fc60003f66270 */
[----:B------:R4:W5:Y:S04]  /*1e90*/  @!P4 LDG.E.64 R12, desc[UR8][R64.64+0x600] ;  /* 0x00060008400cc981 */ /* 0x000968000c1e1b00 */
[----:B------:R4:W5:Y:S04]  /*1ea0*/  @!P5 LDG.E.64 R10, desc[UR8][R64.64+0x700] ;  /* 0x00070008400ad981 */ /* 0x000968000c1e1b00 */
[----:B-1----:R4:W5:Y:S04]  /*1eb0*/  @!P6 LDG.E.64 R8, desc[UR8][R64.64+0x800] ;  /* 0x000800084008e981 */ /* 0x002968000c1e1b00 */
[----:B------:R4:W5:Y:S04]  /*1ec0*/  @!P1 LDG.E.64 R6, desc[UR8][R64.64+0x900] ;  /* 0x0009000840069981 */ /* 0x000968000c1e1b00 */
[----:B0-2---:R4:W5:Y:S04]  /*1ed0*/  @!P2 LDG.E.64 R4, desc[UR8][R64.64+0xa00] ;  /* 0x000a00084004a981 */ /* 0x005968000c1e1b00 */
[----:B------:R4:W5:Y:S02]  /*1ee0*/  @!P3 LDG.E.64 R26, desc[UR8][R64.64+0xb00] ;  /* 0x000b0008401ab981 */ /* 0x000964000c1e1b00 */
.L_x_26:
[----:B------:R-:W-:Y:S05]  /*1ef0*/  @P0 BRA `(.L_x_27) ;  /* 0x0000000000400947 */ /* 0x000fea0003800000 */
[----:B------:R-:W0:Y:S02]  /*1f00*/  LDCU.64 UR4, c[0x0][0x3b0] ;  /* 0x00007600ff0477ac */ /* 0x000e240008000a00 */
[----:B0-----:R-:W-:-:S04]  /*1f10*/  LEA R28, P0, R2, UR4, 0x3 ;  /* 0x00000004021c7c11 */ /* 0x001fc8000f8018ff */
[----:B------:R-:W-:-:S05]  /*1f20*/  LEA.HI.X R29, R2, UR5, R3, 0x3, P0 ;  /* 0x00000005021d7c11 */ /* 0x000fca00080f1c03 */
[----:B-----5:R-:W-:Y:S04]  /*1f30*/  STG.E.64 desc[UR8][R28.64], R24 ;  /* 0x000000181c007986 */ /* 0x020fe8000c101b08 */
[----:B------:R-:W-:Y:S04]  /*1f40*/  STG.E.64 desc[UR8][R28.64+0x100], R22 ;  /* 0x000100161c007986 */ /* 0x000fe8000c101b08 */
        /* <DEDUP_REMOVED lines=9> */
[----:B------:R-:W-:Y:S01]  /*1fe0*/  STG.E.64 desc[UR8][R28.64+0xb00], R26 ;  /* 0x000b001a1c007986 */ /* 0x000fe2000c101b08 */
[----:B------:R-:W-:Y:S05]  /*1ff0*/  EXIT ;  /* 0x000000000000794d */ /* 0x000fea0003800000 */
.L_x_27:
[----:B------:R-:W0:Y:S01]  /*2000*/  LDCU.64 UR4, c[0x0][0x3b0] ;  /* 0x00007600ff0477ac */ /* 0x000e220008000a00 */
[----:B------:R-:W-:Y:S02]  /*2010*/  IMAD.U32 R31, RZ, RZ, UR7 ;  /* 0x00000007ff1f7e24 */ /* 0x000fe4000f8e00ff */
[C---:B------:R-:W-:Y:S02]  /*2020*/  VIADD R30, R70.reuse, 0x40 ;  /* 0x00000040461e7836 */ /* 0x040fe40000000000 */
[----:B------:R-:W-:Y:S02]  /*2030*/  IMAD R31, R31, -0x1200, R0 ;  /* 0xffffee001f1f7824 */ /* 0x000fe400078e0200 */
[C---:B------:R-:W-:Y:S02]  /*2040*/  VIADD R0, R70.reuse, 0x20 ;  /* 0x0000002046007836 */ /* 0x040fe40000000000 */
[C---:B------:R-:W-:Y:S01]  /*2050*/  VIADD R32, R70.reuse, 0xc0 ;  /* 0x000000c046207836 */ /* 0x040fe20000000000 */
[----:B------:R-:W-:-:S02]  /*2060*/  ISETP.GE.AND P3, PT, R70, R31, PT ;  /* 0x0000001f4600720c */ /* 0x000fc40003f66270 */
[-C--:B------:R-:W-:Y:S01]  /*2070*/  ISETP.GE.AND P2, PT, R0, R31.reuse, PT ;  /* 0x0000001f0000720c */ /* 0x080fe20003f46270 */
[----:B------:R-:W-:Y:S01]  /*2080*/  VIADD R0, R70, 0x60 ;  /* 0x0000006046007836 */ /* 0x000fe20000000000 */
[-C--:B------:R-:W-:Y:S01]  /*2090*/  ISETP.GE.AND P6, PT, R30, R31.reuse, PT ;  /* 0x0000001f1e00720c */ /* 0x080fe20003fc6270 */
[----:B------:R-:W-:Y:S01]  /*20a0*/  VIADD R30, R70, 0xa0 ;  /* 0x000000a0461e7836 */ /* 0x000fe20000000000 */
[-C--:B------:R-:W-:Y:S02]  /*20b0*/  ISETP.GE.AND P4, PT, R32, R31.reuse, PT ;  /* 0x0000001f2000720c */ /* 0x080fe40003f86270 */
[----:B0-----:R-:W-:Y:S02]  /*20c0*/  LEA R28, P0, R2, UR4, 0x3 ;  /* 0x00000004021c7c11 */ /* 0x001fe4000f8018ff */
[-C--:B------:R-:W-:Y:S01]  /*20d0*/  ISETP.GE.AND P5, PT, R0, R31.reuse, PT ;  /* 0x0000001f0000720c */ /* 0x080fe20003fa6270 */
[----:B------:R-:W-:Y:S01]  /*20e0*/  VIADD R0, R70, 0xe0 ;  /* 0x000000e046007836 */ /* 0x000fe20000000000 */
[----:B------:R-:W-:Y:S01]  /*20f0*/  LEA.HI.X R29, R2, UR5, R3, 0x3, P0 ;  /* 0x00000005021d7c11 */ /* 0x000fe200080f1c03 */
[----:B------:R-:W-:Y:S01]  /*2100*/  VIADD R2, R70, 0x80 ;  /* 0x0000008046027836 */ /* 0x000fe20000000000 */
[----:B------:R-:W-:-:S03]  /*2110*/  ISETP.GE.AND P0, PT, R30, R31, PT ;  /* 0x0000001f1e00720c */ /* 0x000fc60003f06270 */
[----:B-----5:R0:W-:Y:S01]  /*2120*/  @!P3 STG.E.64 desc[UR8][R28.64], R24 ;  /* 0x000000181c00b986 */ /* 0x0201e2000c101b08 */
[-C--:B------:R-:W-:Y:S01]  /*2130*/  ISETP.GE.AND P1, PT, R2, R31.reuse, PT ;  /* 0x0000001f0200720c */ /* 0x080fe20003f26270 */
[----:B------:R-:W-:Y:S01]  /*2140*/  VIADD R2, R70, 0x100 ;  /* 0x0000010046027836 */ /* 0x000fe20000000000 */
[-C--:B------:R-:W-:Y:S01]  /*2150*/  ISETP.GE.AND P3, PT, R0, R31.reuse, PT ;  /* 0x0000001f0000720c */ /* 0x080fe20003f66270 */
[----:B------:R0:W-:Y:S01]  /*2160*/  @!P2 STG.E.64 desc[UR8][R28.64+0x100], R22 ;  /* 0x000100161c00a986 */ /* 0x0001e2000c101b08 */
[----:B------:R-:W-:Y:S02]  /*2170*/  VIADD R0, R70, 0x120 ;  /* 0x0000012046007836 */ /* 0x000fe40000000000 */
[-C--:B------:R-:W-:Y:S01]  /*2180*/  ISETP.GE.AND P2, PT, R2, R31.reuse, PT ;  /* 0x0000001f0200720c */ /* 0x080fe20003f46270 */
[C---:B------:R-:W-:Y:S01]  /*2190*/  VIADD R2, R70.reuse, 0x140 ;  /* 0x0000014046027836 */ /* 0x040fe20000000000 */
[----:B------:R0:W-:Y:S01]  /*21a0*/  @!P6 STG.E.64 desc[UR8][R28.64+0x200], R18 ;  /* 0x000200121c00e986 */ /* 0x0001e2000c101b08 */
[----:B------:R-:W-:Y:S01]  /*21b0*/  VIADD R70, R70, 0x160 ;  /* 0x0000016046467836 */ /* 0x000fe20000000000 */
[----:B------:R-:W-:-:S02]  /*21c0*/  ISETP.GE.AND P6, PT, R0, R31, PT ;  /* 0x0000001f0000720c */ /* 0x000fc40003fc6270 */
        /* <DEDUP_REMOVED lines=9> */
[----:B------:R0:W-:Y:S01]  /*2260*/  @!P5 STG.E.64 desc[UR8][R28.64+0xa00], R4 ;  /* 0x000a00041c00d986 */ /* 0x0001e2000c101b08 */
[----:B------:R-:W-:Y:S05]  /*2270*/  @P1 EXIT ;  /* 0x000000000000194d */ /* 0x000fea0003800000 */
[----:B------:R-:W-:Y:S01]  /*2280*/  STG.E.64 desc[UR8][R28.64+0xb00], R26 ;  /* 0x000b001a1c007986 */ /* 0x000fe2000c101b08 */
[----:B------:R-:W-:Y:S05]  /*2290*/  EXIT ;  /* 0x000000000000794d */ /* 0x000fea0003800000 */
.L_x_14:
[----:B------:R-:W-:Y:S01]  /*22a0*/  IMAD.MOV.U32 R60, RZ, RZ, RZ ;  /* 0x000000ffff3c7224 */ /* 0x000fe200078e00ff */
[C---:B------:R-:W-:Y:S01]  /*22b0*/  ISETP.GT.U32.AND P0, PT, R61.reuse, 0x1f, PT ;  /* 0x0000001f3d00780c */ /* 0x040fe20003f04070 */
[----:B------:R-:W-:Y:S05]  /*22c0*/  WARPSYNC.ALL ;  /* 0x0000000000007948 */ /* 0x000fea0003800000 */
[----:B------:R-:W-:-:S05]  /*22d0*/  IMAD.HI.U32 R0, R61, 0x15555556, R60 ;  /* 0x155555563d007827 */ /* 0x000fca00078e003c */
[----:B---3--:R-:W-:-:S05]  /*22e0*/  LEA R2, R0, UR6, 0x2 ;  /* 0x0000000600027c11 */ /* 0x008fca000f8e10ff */
[----:B------:R0:W-:Y:S04]  /*22f0*/  STL [R1+0xc], R2 ;  /* 0x00000c0201007387 */ /* 0x0001e80000100800 */
[----:B------:R0:W-:Y:S01]  /*2300*/  STS [R2+0x3410], R10 ;  /* 0x0034100a02007388 */ /* 0x0001e20000000800 */
[----:B------:R-:W-:Y:S06]  /*2310*/  BAR.SYNC.DEFER_BLOCKING 0x0 ;  /* 0x0000000000007b1d */ /* 0x000fec0000010000 */
[----:B------:R-:W-:Y:S05]  /*2320*/  @P0 BRA `(.L_x_28) ;  /* 0x0000000000f80947 */ /* 0x000fea0003800000 */
[----:B------:R-:W-:Y:S01]  /*2330*/  IMAD.MOV.U32 R9, RZ, RZ, 0x34 ;  /* 0x00000034ff097424 */ /* 0x000fe200078e00ff */
[----:B------:R-:W-:-:S03]  /*2340*/  UMOV UR12, 0xffffffff ;  /* 0xffffffff000c7882 */ /* 0x000fc60000000000 */
[----:B------:R-:W-:-:S05]  /*2350*/  IMAD R9, R61, R9, UR6 ;  /* 0x000000063d097e24 */ /* 0x000fca000f8e0209 */
[----:B------:R-:W1:Y:S04]  /*2360*/  LDS R73, [R9+0x341c] ;  /* 0x00341c0009497984 */ /* 0x000e680000000800 */
[----:B------:R-:W-:Y:S04]  /*2370*/  LDS R8, [R9+0x3410] ;  /* 0x0034100009087984 */ /* 0x000fe80000000800 */
[----:B------:R-:W-:Y:S04]  /*2380*/  LDS R7, [R9+0x3414] ;  /* 0x0034140009077984 */ /* 0x000fe80000000800 */
[----:B------:R-:W0:Y:S04]  /*2390*/  LDS R6, [R9+0x3418] ;  /* 0x0034180009067984 */ /* 0x000e280000000800 */
[----:B------:R-:W2:Y:S04]  /*23a0*/  LDS R72, [R9+0x3420] ;  /* 0x0034200009487984 */ /* 0x000ea80000000800 */
[----:B------:R-:W3:Y:S04]  /*23b0*/  LDS R71, [R9+0x3424] ;  /* 0x0034240009477984 */ /* 0x000ee80000000800 */
[----:B------:R-:W4:Y:S04]  /*23c0*/  LDS R76, [R9+0x3428] ;  /* 0x00342800094c7984 */ /* 0x000f280000000800 */
[----:B------:R-:W-:Y:S04]  /*23d0*/  LDS R75, [R9+0x342c] ;  /* 0x00342c00094b7984 */ /* 0x000fe80000000800 */
[----:B------:R-:W5:Y:S04]  /*23e0*/  LDS R5, [R9+0x3430] ;  /* 0x0034300009057984 */ /* 0x000f680000000800 */
[----:B------:R-:W-:Y:S04]  /*23f0*/  LDS R4, [R9+0x3434] ;  /* 0x0034340009047984 */ /* 0x000fe80000000800 */
[----:B------:R-:W5:Y:S04]  /*2400*/  LDS R3, [R9+0x3438] ;  /* 0x0034380009037984 */ /* 0x000f680000000800 */
[----:B------:R-:W5:Y:S04]  /*2410*/  LDS R0, [R9+0x343c] ;  /* 0x00343c0009007984 */ /* 0x000f680000000800 */
[----:B-1----:R1:W-:Y:S01]  /*2420*/  STL [R1+0x8], R73 ;  /* 0x0000084901007387 */ /* 0x0023e20000100800 */
[----:B0-----:R-:W-:-:S03]  /*2430*/  IADD3 R2, PT, PT, R6, R7, R8 ;  /* 0x0000000706027210 */ /* 0x001fc60007ffe008 */
[----:B--2---:R1:W-:Y:S01]  /*2440*/  STL [R1+0x4], R72 ;  /* 0x0000044801007387 */ /* 0x0043e20000100800 */
[----:B------:R-:W-:-:S03]  /*2450*/  IADD3 R2, PT, PT, R72, R2, R73 ;  /* 0x0000000248027210 */ /* 0x000fc60007ffe049 */
[----:B---3--:R1:W-:Y:S01]  /*2460*/  STL [R1], R71 ;  /* 0x0000004701007387 */ /* 0x0083e20000100800 */
[----:B----4-:R-:W-:-:S04]  /*2470*/  IADD3 R2, PT, PT, R76, R2, R71 ;  /* 0x000000024c027210 */ /* 0x010fc80007ffe047 */
[----:B-----5:R-:W-:-:S04]  /*2480*/  IADD3 R2, PT, PT, R5, R2, R75 ;  /* 0x0000000205027210 */ /* 0x020fc80007ffe04b */
[----:B------:R-:W-:-:S05]  /*2490*/  IADD3 R2, PT, PT, R3, R2, R4 ;  /* 0x0000000203027210 */ /* 0x000fca0007ffe004 */
[----:B------:R-:W-:Y:S01]  /*24a0*/  IMAD.IADD R2, R0, 0x1, R2 ;  /* 0x0000000100027824 */ /* 0x000fe200078e0202 */
[----:B-1----:R-:W-:Y:S06]  /*24b0*/  BRA.DIV UR12, `(.L_x_29) ;  /* 0x000000560ccc7947 */ /* 0x002fec000b800000 */
[----:B------:R-:W0:Y:S02]  /*24c0*/  SHFL.UP P0, R74, R2, 0x1, RZ ;  /* 0x04200000024a7989 */ /* 0x000e2400000000ff */
[----:B0-----:R-:W-:-:S05]  /*24d0*/  @P0 IMAD.IADD R74, R2, 0x1, R74 ;  /* 0x00000001024a0824 */ /* 0x001fca00078e024a */
[----:B------:R-:W0:Y:S02]  /*24e0*/  SHFL.UP P0, R71, R74, 0x2, RZ ;  /* 0x044000004a477989 */ /* 0x000e2400000000ff */
[----:B0-----:R-:W-:-:S05]  /*24f0*/  @P0 IMAD.IADD R71, R74, 0x1, R71 ;  /* 0x000000014a470824 */ /* 0x001fca00078e0247 */
[----:B------:R-:W0:Y:S02]  /*2500*/  SHFL.UP P0, R74, R71, 0x4, RZ ;  /* 0x04800000474a7989 */ /* 0x000e2400000000ff */
[----:B0-----:R-:W-:-:S05]  /*2510*/  @P0 IMAD.IADD R74, R71, 0x1, R74 ;  /* 0x00000001474a0824 */ /* 0x001fca00078e024a */
[----:B------:R-:W0:Y:S02]  /*2520*/  SHFL.UP P0, R71, R74, 0x8, RZ ;  /* 0x050000004a477989 */ /* 0x000e2400000000ff */
[----:B0-----:R-:W-:-:S05]  /*2530*/  @P0 IMAD.IADD R71, R74, 0x1, R71 ;  /* 0x000000014a470824 */ /* 0x001fca00078e0247 */
[----:B------:R0:W1:Y:S02]  /*2540*/  SHFL.UP P0, R0, R71, 0x10, RZ ;  /* 0x0600000047007989 */ /* 0x00006400000000ff */
.L_x_98:
[----:B------:R-:W2:Y:S04]  /*2550*/  LDL.LU R74, [R1+0x8] ;  /* 0x00000800014a7983 */ /* 0x000ea80000300800 */
[----:B------:R-:W0:Y:S04]  /*2560*/  LDL.LU R73, [R1+0x4] ;  /* 0x0000040001497983 */ /* 0x000e280000300800 */
[----:B------:R-:W3:Y:S01]  /*2570*/  LDL.LU R72, [R1] ;  /* 0x0000000001487983 */ /* 0x000ee20000300800 */
[----:B-1----:R-:W-:-:S04]  /*2580*/  @P0 IMAD.IADD R0, R71, 0x1, R0 ;  /* 0x0000000147000824 */ /* 0x002fc800078e0200 */
[----:B------:R-:W-:-:S04]  /*2590*/  IMAD.IADD R0, R0, 0x1, -R2 ;  /* 0x0000000100007824 */ /* 0x000fc800078e0a02 */
[----:B------:R-:W-:Y:S01]  /*25a0*/  IMAD.IADD R8, R8, 0x1, R0 ;  /* 0x0000000108087824 */ /* 0x000fe200078e0200 */
[----:B------:R3:W-:Y:S03]  /*25b0*/  STS [R9+0x3410], R0 ;  /* 0x0034100009007388 */ /* 0x0007e60000000800 */
[----:B------:R-:W-:Y:S01]  /*25c0*/  IMAD.IADD R7, R7, 0x1, R8 ;  /* 0x0000000107077824 */ /* 0x000fe200078e0208 */
[----:B------:R1:W-:Y:S03]  /*25d0*/  STS [R9+0x3414], R8 ;  /* 0x0034140809007388 */ /* 0x0003e60000000800 */
[----:B------:R-:W-:Y:S01]  /*25e0*/  IMAD.IADD R6, R6, 0x1, R7 ;  /* 0x0000000106067824 */ /* 0x000fe200078e0207 */
[----:B------:R1:W-:Y:S04]  /*25f0*/  STS [R9+0x3418], R7 ;  /* 0x0034180709007388 */ /* 0x0003e80000000800 */
[----:B------:R1:W-:Y:S01]  /*2600*/  STS [R9+0x341c], R6 ;  /* 0x00341c0609007388 */ /* 0x0003e20000000800 */
[----:B--2---:R-:W-:-:S04]  /*2610*/  IMAD.IADD R2, R74, 0x1, R6 ;  /* 0x000000014a027824 */ /* 0x004fc800078e0206 */
[----:B0-----:R-:W-:Y:S01]  /*2620*/  IMAD.IADD R71, R73, 0x1, R2 ;  /* 0x0000000149477824 */ /* 0x001fe200078e0202 */
[----:B------:R1:W-:Y:S03]  /*2630*/  STS [R9+0x3420], R2 ;  /* 0x0034200209007388 */ /* 0x0003e60000000800 */
[----:B---3--:R-:W-:Y:S01]  /*2640*/  IMAD.IADD R0, R72, 0x1, R71 ;  /* 0x0000000148007824 */ /* 0x008fe200078e0247 */
[----:B------:R1:W-:Y:S03]  /*2650*/  STS [R9+0x3424], R71 ;  /* 0x0034244709007388 */ /* 0x0003e60000000800 */
[----:B------:R-:W-:Y:S01]  /*2660*/  IMAD.IADD R76, R76, 0x1, R0 ;  /* 0x000000014c4c7824 */ /* 0x000fe200078e0200 */
        /* <DEDUP_REMOVED lines=8> */
[----:B------:R1:W-:Y:S04]  /*26f0*/  STS [R9+0x3438], R4 ;  /* 0x0034380409007388 */ /* 0x0003e80000000800 */
[----:B------:R1:W-:Y:S02]  /*2700*/  STS [R9+0x343c], R74 ;  /* 0x00343c4a09007388 */ /* 0x0003e40000000800 */
.L_x_28:
[----:B-1----:R-:W2:Y:S04]  /*2710*/  LDL R0, [R1+0x10] ;  /* 0x0000100001007983 */ /* 0x002ea80000100800 */
[----:B0-----:R-:W3:Y:S01]  /*2720*/  LDL.LU R2, [R1+0xc] ;  /* 0x00000c0001027983 */ /* 0x001ee20000300800 */
[----:B------:R-:W-:Y:S05]  /*2730*/  WARPSYNC.ALL ;  /* 0x0000000000007948 */ /* 0x000fea0003800000 */
[----:B------:R-:W-:Y:S06]  /*2740*/  BAR.SYNC.DEFER_BLOCKING 0x0 ;  /* 0x0000000000007b1d */ /* 0x000fec0000010000 */
[----:B------:R-:W-:Y:S01]  /*2750*/  BSSY.RECONVERGENT B0, `(.L_x_30) ;  /* 0x000002a000007945 */ /* 0x000fe20003800200 */
[----:B--2---:R-:W-:-:S02]  /*2760*/  ISETP.NE.AND P0, PT, R0, RZ, PT ;  /* 0x000000ff0000720c */ /* 0x004fc40003f05270 */
[----:B------:R-:W-:Y:S01]  /*2770*/  SHF.R.U64 R0, R58, UR5, R25 ;  /* 0x000000053a007c19 */ /* 0x000fe20008001219 */
[----:B---3--:R-:W0:Y:S03]  /*2780*/  LDS R2, [R2+0x3410] ;  /* 0x0034100002027984 */ /* 0x008e260000000800 */
[----:B------:R-:W-:-:S07]  /*2790*/  LOP3.LUT R0, R0, UR4, RZ, 0x30, !PT ;  /* 0x0000000400007c12 */ /* 0x000fce000f8e30ff */
[----:B------:R-:W-:Y:S05]  /*27a0*/  @P0 BRA `(.L_x_31) ;  /* 0x0000000000900947 */ /* 0x000fea0003800000 */
[----:B------:R-:W0:Y:S04]  /*27b0*/  LDS R3, [R11] ;  /* 0x000000000b037984 */ /* 0x000e280000000800 */
        /* <DEDUP_REMOVED lines=10> */
[----:B------:R-:W0:Y:S01]  /*2860*/  LDS R4, [R11+0x2c00] ;  /* 0x002c00000b047984 */ /* 0x000e220000000800 */
[----:B-1----:R-:W-:-:S03]  /*2870*/  IMAD.IADD R71, R2, 0x1, R71 ;  /* 0x0000000102477824 */ /* 0x002fc600078e0247 */
[----:B------:R-:W1:Y:S01]  /*2880*/  LDS R3, [R11+0x2000] ;  /* 0x002000000b037984 */ /* 0x000e620000000800 */
[----:B--2---:R-:W-:-:S03]  /*2890*/  IMAD.IADD R73, R2, 0x1, R73 ;  /* 0x0000000102497824 */ /* 0x004fc600078e0249 */
[----:B------:R2:W-:Y:S01]  /*28a0*/  STS [R11], R76 ;  /* 0x0000004c0b007388 */ /* 0x0005e20000000800 */
[----:B---3--:R-:W-:-:S03]  /*28b0*/  IMAD.IADD R72, R2, 0x1, R72 ;  /* 0x0000000102487824 */ /* 0x008fc600078e0248 */
[----:B------:R3:W-:Y:S01]  /*28c0*/  STS [R11+0x400], R71 ;  /* 0x000400470b007388 */ /* 0x0007e20000000800 */
[----:B----4-:R-:W-:-:S03]  /*28d0*/  IMAD.IADD R74, R2, 0x1, R74 ;  /* 0x00000001024a7824 */ /* 0x010fc600078e024a */
[----:B------:R3:W-:Y:S01]  /*28e0*/  STS [R11+0x800], R73 ;  /* 0x000800490b007388 */ /* 0x0007e20000000800 */
[----:B-----5:R-:W-:-:S03]  /*28f0*/  IMAD.IADD R8, R2, 0x1, R8 ;  /* 0x0000000102087824 */ /* 0x020fc600078e0208 */
[----:B------:R3:W-:Y:S01]  /*2900*/  STS [R11+0xc00], R72 ;  /* 0x000c00480b007388 */ /* 0x0007e20000000800 */
[----:B--2---:R-:W-:-:S03]  /*2910*/  IMAD.IADD R76, R2, 0x1, R9 ;  /* 0x00000001024c7824 */ /* 0x004fc600078e0209 */
[----:B------:R3:W-:Y:S01]  /*2920*/  STS [R11+0x1000], R74 ;  /* 0x0010004a0b007388 */ /* 0x0007e20000000800 */
[----:B------:R-:W-:-:S03]  /*2930*/  IMAD.IADD R7, R2, 0x1, R7 ;  /* 0x0000000102077824 */ /* 0x000fc600078e0207 */
[----:B------:R3:W-:Y:S01]  /*2940*/  STS [R11+0x1400], R8 ;  /* 0x001400080b007388 */ /* 0x0007e20000000800 */
[----:B------:R-:W-:-:S03]  /*2950*/  IMAD.IADD R6, R2, 0x1, R6 ;  /* 0x0000000102067824 */ /* 0x000fc600078e0206 */
[----:B------:R3:W-:Y:S01]  /*2960*/  STS [R11+0x1800], R76 ;  /* 0x0018004c0b007388 */ /* 0x0007e20000000800 */
[----:B------:R-:W-:-:S03]  /*2970*/  IMAD.IADD R5, R2, 0x1, R5 ;  /* 0x0000000102057824 */ /* 0x000fc600078e0205 */
[----:B------:R3:W-:Y:S01]  /*2980*/  STS [R11+0x1c00], R7 ;  /* 0x001c00070b007388 */ /* 0x0007e20000000800 */
[----:B0-----:R-:W-:-:S03]  /*2990*/  IMAD.IADD R4, R2, 0x1, R4 ;  /* 0x0000000102047824 */ /* 0x001fc600078e0204 */
[----:B------:R3:W-:Y:S01]  /*29a0*/  STS [R11+0x2400], R6 ;  /* 0x002400060b007388 */ /* 0x0007e20000000800 */
[----:B-1----:R-:W-:-:S03]  /*29b0*/  IMAD.IADD R3, R2, 0x1, R3 ;  /* 0x0000000102037824 */ /* 0x002fc600078e0203 */
[----:B------:R3:W-:Y:S04]  /*29c0*/  STS [R11+0x2800], R5 ;  /* 0x002800050b007388 */ /* 0x0007e80000000800 */
[----:B------:R3:W-:Y:S04]  /*29d0*/  STS [R11+0x2000], R3 ;  /* 0x002000030b007388 */ /* 0x0007e80000000800 */
[----:B------:R3:W-:Y:S02]  /*29e0*/  STS [R11+0x2c00], R4 ;  /* 0x002c00040b007388 */ /* 0x0007e40000000800 */
.L_x_31:
[----:B------:R-:W-:Y:S05]  /*29f0*/  BSYNC.RECONVERGENT B0 ;  /* 0x0000000000007941 */ /* 0x000fea0003800200 */
.L_x_30:
[----:B------:R-:W-:Y:S01]  /*2a00*/  BAR.SYNC.DEFER_BLOCKING 0x0 ;  /* 0x0000000000007b1d */ /* 0x000fe20000010000 */
[----:B------:R-:W-:-:S05]  /*2a10*/  R2P PR, R0, 0x7f ;  /* 0x0000007f00007804 */ /* 0x000fca0000000000 */
[----:B------:R-:W-:Y:S01]  /*2a20*/  BSSY.RECONVERGENT B0, `(.L_x_32) ;  /* 0x0000024000007945 */ /* 0x000fe20003800200 */
[----:B------:R-:W1:Y:S07]  /*2a30*/  S2R R77, SR_LEMASK ;  /* 0x00000000004d7919 */ /* 0x000e6e0000003a00 */
[----:B---3--:R-:W-:Y:S02]  /*2a40*/  VOTE.ANY R3, PT, P0 ;  /* 0x0000000000037806 */ /* 0x008fe400000e0100 */
[----:B------:R-:W-:-:S02]  /*2a50*/  VOTE.ANY R4, PT, P1 ;  /* 0x0000000000047806 */ /* 0x000fc400008e0100 */
[----:B------:R-:W-:Y:S02]  /*2a60*/  @!P0 LOP3.LUT R3, RZ, R3, RZ, 0x33, !PT ;  /* 0x00000003ff038212 */ /* 0x000fe400078e33ff */
[----:B------:R-:W-:Y:S02]  /*2a70*/  VOTE.ANY R6, PT, P2 ;  /* 0x0000000000067806 */ /* 0x000fe400010e0100 */
[----:B------:R-:W-:Y:S02]  /*2a80*/  @!P1 LOP3.LUT R4, RZ, R4, RZ, 0x33, !PT ;  /* 0x00000004ff049212 */ /* 0x000fe400078e33ff */
[----:B------:R-:W-:Y:S02]  /*2a90*/  VOTE.ANY R8, PT, P3 ;  /* 0x0000000000087806 */ /* 0x000fe400018e0100 */
[----:B------:R-:W-:Y:S02]  /*2aa0*/  @!P2 LOP3.LUT R6, RZ, R6, RZ, 0x33, !PT ;  /* 0x00000006ff06a212 */ /* 0x000fe400078e33ff */
[----:B------:R-:W-:-:S02]  /*2ab0*/  LOP3.LUT R3, R4, R3, RZ, 0xc0, !PT ;  /* 0x0000000304037212 */ /* 0x000fc400078ec0ff */
[----:B------:R-:W-:Y:S02]  /*2ac0*/  @!P3 LOP3.LUT R8, RZ, R8, RZ, 0x33, !PT ;  /* 0x00000008ff08b212 */ /* 0x000fe400078e33ff */
[----:B------:R-:W-:Y:S02]  /*2ad0*/  LOP3.LUT R3, R6, R3, RZ, 0xc0, !PT ;  /* 0x0000000306037212 */ /* 0x000fe400078ec0ff */
[----:B------:R-:W-:Y:S02]  /*2ae0*/  VOTE.ANY R4, PT, P4 ;  /* 0x0000000000047806 */ /* 0x000fe400020e0100 */
[----:B------:R-:W-:Y:S02]  /*2af0*/  LOP3.LUT P0, RZ, R0, 0x80, RZ, 0xc0, !PT ;  /* 0x0000008000ff7812 */ /* 0x000fe4000780c0ff */
[----:B------:R-:W-:Y:S01]  /*2b00*/  LOP3.LUT R3, R8, R3, RZ, 0xc0, !PT ;  /* 0x0000000308037212 */ /* 0x000fe200078ec0ff */
[----:B------:R-:W-:Y:S01]  /*2b10*/  IMAD.MOV.U32 R8, RZ, RZ, RZ ;  /* 0x000000ffff087224 */ /* 0x000fe200078e00ff */
[----:B------:R-:W-:-:S02]  /*2b20*/  VOTE.ANY R6, PT, P5 ;  /* 0x0000000000067806 */ /* 0x000fc400028e0100 */
[----:B------:R-:W-:Y:S02]  /*2b30*/  @!P4 LOP3.LUT R4, RZ, R4, RZ, 0x33, !PT ;  /* 0x00000004ff04c212 */ /* 0x000fe400078e33ff */
[----:B------:R-:W-:Y:S02]  /*2b40*/  @!P5 LOP3.LUT R6, RZ, R6, RZ, 0x33, !PT ;  /* 0x00000006ff06d212 */ /* 0x000fe400078e33ff */
[----:B------:R-:W-:Y:S02]  /*2b50*/  LOP3.LUT R3, R4, R3, RZ, 0xc0, !PT ;  /* 0x0000000304037212 */ /* 0x000fe400078ec0ff */
[----:B------:R-:W-:Y:S02]  /*2b60*/  VOTE.ANY R4, PT, P6 ;  /* 0x0000000000047806 */ /* 0x000fe400030e0100 */
[----:B------:R-:W-:Y:S02]  /*2b70*/  LOP3.LUT R3, R6, R3, RZ, 0xc0, !PT ;  /* 0x0000000306037212 */ /* 0x000fe400078ec0ff */
[----:B------:R-:W-:-:S02]  /*2b80*/  VOTE.ANY R6, PT, P0 ;  /* 0x0000000000067806 */ /* 0x000fc400000e0100 */
[----:B------:R-:W-:Y:S02]  /*2b90*/  @!P6 LOP3.LUT R4, RZ, R4, RZ, 0x33, !PT ;  /* 0x00000004ff04e212 */ /* 0x000fe400078e33ff */
[----:B------:R-:W-:Y:S02]  /*2ba0*/  @!P0 LOP3.LUT R6, RZ, R6, RZ, 0x33, !PT ;  /* 0x00000006ff068212 */ /* 0x000fe400078e33ff */
[----:B------:R-:W-:-:S04]  /*2bb0*/  LOP3.LUT R3, R4, R3, RZ, 0xc0, !PT ;  /* 0x0000000304037212 */ /* 0x000fc800078ec0ff */
[----:B------:R-:W-:Y:S02]  /*2bc0*/  LOP3.LUT R6, R6, R3, RZ, 0xc0, !PT ;  /* 0x0000000306067212 */ /* 0x000fe400078ec0ff */
[----:B------:R-:W-:Y:S02]  /*2bd0*/  SHF.R.U64 R3, R56, UR5, R27 ;  /* 0x0000000538037c19 */ /* 0x000fe4000800121b */
[----:B------:R-:W2:Y:S01]  /*2be0*/  FLO.U32 R7, R6 ;  /* 0x0000000600077300 */ /* 0x000ea200000e0000 */
[----:B-1----:R-:W-:Y:S02]  /*2bf0*/  LOP3.LUT R76, R77, R6, RZ, 0xc0, !PT ;  /* 0x000000064d4c7212 */ /* 0x002fe400078ec0ff */
[----:B------:R-:W-:-:S05]  /*2c00*/  LOP3.LUT R3, R3, UR4, RZ, 0x30, !PT ;  /* 0x0000000403037c12 */ /* 0x000fca000f8e30ff */
[----:B------:R-:W1:Y:S01]  /*2c10*/  POPC R76, R76 ;  /* 0x0000004c004c7309 */ /* 0x000e620000000000 */
[----:B--2---:R-:W-:-:S13]  /*2c20*/  ISETP.NE.AND P0, PT, R18, R7, PT ;  /* 0x000000071200720c */ /* 0x004fda0003f05270 */
[----:B-1----:R-:W-:Y:S05]  /*2c30*/  @P0 BRA `(.L_x_33) ;  /* 0x0000000000080947 */ /* 0x002fea0003800000 */
[----:B------:R-:W-:-:S05]  /*2c40*/  IMAD R5, R0, 0x4, R16 ;  /* 0x0000000400057824 */ /* 0x000fca00078e0210 */
[----:B------:R1:W2:Y:S02]  /*2c50*/  ATOMS.ADD R8, [R5], R76 ;  /* 0x0000004c0508738c */ /* 0x0002a40000000000 */
.L_x_33:
[----:B------:R-:W-:Y:S05]  /*2c60*/  BSYNC.RECONVERGENT B0 ;  /* 0x0000000000007941 */ /* 0x000fea0003800200 */
.L_x_32:
[----:B------:R-:W-:Y:S01]  /*2c70*/  R2P PR, R3, 0x7f ;  /* 0x0000007f03007804 */ /* 0x000fe20000000000 */
[----:B--2---:R2:W3:Y:S01]  /*2c80*/  SHFL.IDX PT, R8, R8, R7, 0x1f ;  /* 0x00001f0708087589 */ /* 0x0044e200000e0000 */
[----:B------:R-:W-:Y:S01]  /*2c90*/  BSSY.RECONVERGENT B0, `(.L_x_34) ;  /* 0x0000023000007945 */ /* 0x000fe20003800200 */
[----:B------:R-:W-:-:S10]  /*2ca0*/  IMAD.MOV.U32 R6, RZ, RZ, RZ ;  /* 0x000000ffff067224 */ /* 0x000fd400078e00ff */
[----:B------:R-:W-:Y:S02]  /*2cb0*/  VOTE.ANY R0, PT, P0 ;  /* 0x0000000000007806 */ /* 0x000fe400000e0100 */
[----:B-1----:R-:W-:Y:S02]  /*2cc0*/  VOTE.ANY R5, PT, P1 ;  /* 0x0000000000057806 */ /* 0x002fe400008e0100 */
[----:B------:R-:W-:Y:S02]  /*2cd0*/  @!P0 LOP3.LUT R0, RZ, R0, RZ, 0x33, !PT ;  /* 0x00000000ff008212 */ /* 0x000fe400078e33ff */
[----:B------:R-:W-:Y:S02]  /*2ce0*/  @!P1 LOP3.LUT R5, RZ, R5, RZ, 0x33, !PT ;  /* 0x00000005ff059212 */ /* 0x000fe400078e33ff */
[----:B------:R-:W-:Y:S02]  /*2cf0*/  VOTE.ANY R9, PT, P2 ;  /* 0x0000000000097806 */ /* 0x000fe400010e0100 */
[----:B------:R-:W-:-:S02]  /*2d00*/  LOP3.LUT R0, R5, R0, RZ, 0xc0, !PT ;  /* 0x0000000005007212 */ /* 0x000fc400078ec0ff */
[----:B------:R-:W-:Y:S02]  /*2d10*/  VOTE.ANY R5, PT, P3 ;  /* 0x0000000000057806 */ /* 0x000fe400018e0100 */
[----:B------:R-:W-:Y:S02]  /*2d20*/  @!P2 LOP3.LUT R9, RZ, R9, RZ, 0x33, !PT ;  /* 0x00000009ff09a212 */ /* 0x000fe400078e33ff */
[----:B------:R-:W-:Y:S02]  /*2d30*/  @!P3 LOP3.LUT R5, RZ, R5, RZ, 0x33, !PT ;  /* 0x00000005ff05b212 */ /* 0x000fe400078e33ff */
[----:B------:R-:W-:Y:S02]  /*2d40*/  LOP3.LUT R0, R9, R0, RZ, 0xc0, !PT ;  /* 0x0000000009007212 */ /* 0x000fe400078ec0ff */
[----:B------:R-:W-:Y:S02]  /*2d50*/  LOP3.LUT P0, RZ, R3, 0x80, RZ, 0xc0, !PT ;  /* 0x0000008003ff7812 */ /* 0x000fe4000780c0ff */
[----:B------:R-:W-:-:S02]  /*2d60*/  VOTE.ANY R9, PT, P4 ;  /* 0x0000000000097806 */ /* 0x000fc400020e0100 */
[----:B------:R-:W-:Y:S02]  /*2d70*/  LOP3.LUT R0, R5, R0, RZ, 0xc0, !PT ;  /* 0x0000000005007212 */ /* 0x000fe400078ec0ff */
[----:B------:R-:W-:Y:S02]  /*2d80*/  VOTE.ANY R5, PT, P5 ;  /* 0x0000000000057806 */ /* 0x000fe400028e0100 */
[----:B------:R-:W-:Y:S02]  /*2d90*/  @!P4 LOP3.LUT R9, RZ, R9, RZ, 0x33, !PT ;  /* 0x00000009ff09c212 */ /* 0x000fe400078e33ff */
[----:B------:R-:W-:Y:S02]  /*2da0*/  @!P5 LOP3.LUT R5, RZ, R5, RZ, 0x33, !PT ;  /* 0x00000005ff05d212 */ /* 0x000fe400078e33ff */
[----:B------:R-:W-:Y:S02]  /*2db0*/  LOP3.LUT R0, R9, R0, RZ, 0xc0, !PT ;  /* 0x0000000009007212 */ /* 0x000fe400078ec0ff */
[----:B------:R-:W-:-:S02]  /*2dc0*/  VOTE.ANY R9, PT, P6 ;  /* 0x0000000000097806 */ /* 0x000fc400030e0100 */
[----:B------:R-:W-:Y:S02]  /*2dd0*/  LOP3.LUT R0, R5, R0, RZ, 0xc0, !PT ;  /* 0x0000000005007212 */ /* 0x000fe400078ec0ff */
[----:B------:R-:W-:Y:S02]  /*2de0*/  VOTE.ANY R5, PT, P0 ;  /* 0x0000000000057806 */ /* 0x000fe400000e0100 */
[----:B------:R-:W-:Y:S02]  /*2df0*/  @!P6 LOP3.LUT R9, RZ, R9, RZ, 0x33, !PT ;  /* 0x00000009ff09e212 */ /* 0x000fe400078e33ff */
[----:B------:R-:W-:Y:S02]  /*2e00*/  @!P0 LOP3.LUT R5, RZ, R5, RZ, 0x33, !PT ;  /* 0x00000005ff058212 */ /* 0x000fe400078e33ff */
[----:B------:R-:W-:-:S04]  /*2e10*/  LOP3.LUT R0, R9, R0, RZ, 0xc0, !PT ;  /* 0x0000000009007212 */ /* 0x000fc800078ec0ff */
[----:B------:R-:W-:Y:S02]  /*2e20*/  LOP3.LUT R0, R5, R0, RZ, 0xc0, !PT ;  /* 0x0000000005007212 */ /* 0x000fe400078ec0ff */
[----:B------:R-:W-:Y:S02]  /*2e30*/  SHF.R.U64 R5, R54, UR5, R23 ;  /* 0x0000000536057c19 */ /* 0x000fe40008001217 */
[----:B------:R-:W1:Y:S01]  /*2e40*/  FLO.U32 R11, R0 ;  /* 0x00000000000b7300 */ /* 0x000e6200000e0000 */
[----:B------:R-:W-:Y:S02]  /*2e50*/  LOP3.LUT R9, R77, R0, RZ, 0xc0, !PT ;  /* 0x000000004d097212 */ /* 0x000fe400078ec0ff */
[----:B------:R-:W-:-:S05]  /*2e60*/  LOP3.LUT R5, R5, UR4, RZ, 0x30, !PT ;  /* 0x0000000405057c12 */ /* 0x000fca000f8e30ff */
[----:B------:R-:W4:Y:S01]  /*2e70*/  POPC R9, R9 ;  /* 0x0000000900097309 */ /* 0x000f220000000000 */
[----:B-1----:R-:W-:-:S13]  /*2e80*/  ISETP.NE.AND P0, PT, R18, R11, PT ;  /* 0x0000000b1200720c */ /* 0x002fda0003f05270 */
[----:B--234-:R-:W-:Y:S05]  /*2e90*/  @P0 BRA `(.L_x_35) ;  /* 0x0000000000080947 */ /* 0x01cfea0003800000 */
[----:B------:R-:W-:-:S06]  /*2ea0*/  IMAD R6, R3, 0x4, R16 ;  /* 0x0000000403067824 */ /* 0x000fcc00078e0210 */
[----:B------:R1:W2:Y:S02]  /*2eb0*/  ATOMS.ADD R6, [R6], R9 ;  /* 0x000000090606738c */ /* 0x0002a40000000000 */
.L_x_35:
[----:B------:R-:W-:Y:S05]  /*2ec0*/  BSYNC.RECONVERGENT B0 ;  /* 0x0000000000007941 */ /* 0x000fea0003800200 */
.L_x_34:
[----:B------:R-:W-:Y:S01]  /*2ed0*/  R2P PR, R5, 0x7f ;  /* 0x0000007f05007804 */ /* 0x000fe20000000000 */
[----:B--2---:R2:W3:Y:S01]  /*2ee0*/  SHFL.IDX PT, R6, R6, R11, 0x1f ;  /* 0x00001f0b06067589 */ /* 0x0044e200000e0000 */
[----:B------:R-:W-:Y:S01]  /*2ef0*/  BSSY.RECONVERGENT B0, `(.L_x_36) ;  /* 0x0000023000007945 */ /* 0x000fe20003800200 */
[----:B------:R-:W-:-:S10]  /*2f00*/  IMAD.MOV.U32 R4, RZ, RZ, RZ ;  /* 0x000000ffff047224 */ /* 0x000fd400078e00ff */
[----:B------:R-:W-:Y:S02]  /*2f10*/  VOTE.ANY R0, PT, P0 ;  /* 0x0000000000007806 */ /* 0x000fe400000e0100 */
[----:B------:R-:W-:Y:S02]  /*2f20*/  VOTE.ANY R3, PT, P1 ;  /* 0x0000000000037806 */ /* 0x000fe400008e0100 */
[----:B------:R-:W-:Y:S02]  /*2f30*/  @!P0 LOP3.LUT R0, RZ, R0, RZ, 0x33, !PT ;  /* 0x00000000ff008212 */ /* 0x000fe400078e33ff */
[----:B------:R-:W-:Y:S02]  /*2f40*/  @!P1 LOP3.LUT R3, RZ, R3, RZ, 0x33, !PT ;  /* 0x00000003ff039212 */ /* 0x000fe400078e33ff */
[----:B------:R-:W-:Y:S02]  /*2f50*/  LOP3.LUT P0, RZ, R5, 0x80, RZ, 0xc0, !PT ;  /* 0x0000008005ff7812 */ /* 0x000fe4000780c0ff */
[----:B------:R-:W-:-:S02]  /*2f60*/  LOP3.LUT R0, R3, R0, RZ, 0xc0, !PT ;  /* 0x0000000003007212 */ /* 0x000fc400078ec0ff */
[----:B------:R-:W-:-:S04]  /*2f70*/  VOTE.ANY R3, PT, P2 ;  /* 0x0000000000037806 */ /* 0x000fc800010e0100 */
[----:B------:R-:W-:-:S04]  /*2f80*/  @!P2 LOP3.LUT R3, RZ, R3, RZ, 0x33, !PT ;  /* 0x00000003ff03a212 */ /* 0x000fc800078e33ff */
[----:B------:R-:W-:Y:S02]  /*2f90*/  LOP3.LUT R0, R3, R0, RZ, 0xc0, !PT ;  /* 0x0000000003007212 */ /* 0x000fe400078ec0ff */
        /* <DEDUP_REMOVED lines=15> */
[----:B------:R-:W-:Y:S02]  /*3090*/  SHF.R.U64 R0, R52, UR5, R21 ;  /* 0x0000000534007c19 */ /* 0x000fe40008001215 */
[----:B------:R-:W4:Y:S01]  /*30a0*/  FLO.U32 R3, R72 ;  /* 0x0000004800037300 */ /* 0x000f2200000e0000 */
[----:B------:R-:W-:Y:S02]  /*30b0*/  LOP3.LUT R71, R77, R72, RZ, 0xc0, !PT ;  /* 0x000000484d477212 */ /* 0x000fe400078ec0ff */
[----:B------:R-:W-:-:S05]  /*30c0*/  LOP3.LUT R0, R0, UR4, RZ, 0x30, !PT ;  /* 0x0000000400007c12 */ /* 0x000fca000f8e30ff */
[----:B------:R-:W0:Y:S01]  /*30d0*/  POPC R71, R71 ;  /* 0x0000004700477309 */ /* 0x000e220000000000 */
[----:B----4-:R-:W-:-:S13]  /*30e0*/  ISETP.NE.AND P0, PT, R18, R3, PT ;  /* 0x000000031200720c */ /* 0x010fda0003f05270 */
[----:B0-23--:R-:W-:Y:S05]  /*30f0*/  @P0 BRA `(.L_x_37) ;  /* 0x0000000000080947 */ /* 0x00dfea0003800000 */
[----:B------:R-:W-:-:S06]  /*3100*/  IMAD R4, R5, 0x4, R16 ;  /* 0x0000000405047824 */ /* 0x000fcc00078e0210 */
[----:B------:R0:W2:Y:S02]  /*3110*/  ATOMS.ADD R4, [R4], R71 ;  /* 0x000000470404738c */ /* 0x0000a40000000000 */
.L_x_37:
[----:B------:R-:W-:Y:S05]  /*3120*/  BSYNC.RECONVERGENT B0 ;  /* 0x0000000000007941 */ /* 0x000fea0003800200 */
.L_x_36:
        /* <DEDUP_REMOVED lines=35> */
[----:B------:R-:W-:-:S05]  /*3360*/  IMAD R0, R0, 0x4, R16 ;  /* 0x0000000400007824 */ /* 0x000fca00078e0210 */
[----:B------:R0:W2:Y:S02]  /*3370*/  ATOMS.ADD R7, [R0], R73 ;  /* 0x000000490007738c */ /* 0x0000a40000000000 */
.L_x_39:
[----:B------:R-:W-:Y:S05]  /*3380*/  BSYNC.RECONVERGENT B0 ;  /* 0x0000000000007941 */ /* 0x000fea0003800200 */
.L_x_38:
[----:B------:R-:W-:Y:S01]  /*3390*/  R2P PR, R5, 0x7f ;  /* 0x0000007f05007804 */ /* 0x000fe20000000000 */
[----:B------:R-:W-:Y:S01]  /*33a0*/  IMAD.IADD R76, R76, 0x1, R8 ;  /* 0x000000014c4c7824 */ /* 0x000fe200078e0208 */
[----:B--2---:R2:W3:Y:S01]  /*33b0*/  SHFL.IDX PT, R11, R7, R11, 0x1f ;  /* 0x00001f0b070b7589 */ /* 0x0044e200000e0000 */
[----:B------:R-:W-:Y:S01]  /*33c0*/  BSSY.RECONVERGENT B0, `(.L_x_40) ;  /* 0x0000023000007945 */ /* 0x000fe20003800200 */
[----:B--2---:R-:W-:-:S09]  /*33d0*/  IMAD.MOV.U32 R7, RZ, RZ, RZ ;  /* 0x000000ffff077224 */ /* 0x004fd200078e00ff */
[----:B0-----:R-:W-:Y:S02]  /*33e0*/  VOTE.ANY R0, PT, P0 ;  /* 0x0000000000007806 */ /* 0x001fe400000e0100 */
        /* <DEDUP_REMOVED lines=22> */
[----:B------:R-:W-:-:S04]  /*3550*/  LOP3.LUT R0, R3, R0, RZ, 0xc0, !PT ;  /* 0x0000000003007212 */ /* 0x000fc800078ec0ff */
[----:B------:R0:W2:Y:S01]  /*3560*/  FLO.U32 R3, R0 ;  /* 0x0000000000037300 */ /* 0x0000a200000e0000 */
[----:B------:R-:W-:-:S07]  /*3570*/  LOP3.LUT R8, R77, R0, RZ, 0xc0, !PT ;  /* 0x000000004d087212 */ /* 0x000fce00078ec0ff */
[----:B------:R-:W4:Y:S01]  /*3580*/  POPC R8, R8 ;  /* 0x0000000800087309 */ /* 0x000f220000000000 */
[----:B0-----:R-:W-:-:S04]  /*3590*/  SHF.R.U64 R0, R48, UR5, R17 ;  /* 0x0000000530007c19 */ /* 0x001fc80008001211 */
[----:B------:R-:W-:Y:S02]  /*35a0*/  LOP3.LUT R0, R0, UR4, RZ, 0x30, !PT ;  /* 0x0000000400007c12 */ /* 0x000fe4000f8e30ff */
[----:B--2---:R-:W-:-:S13]  /*35b0*/  ISETP.NE.AND P0, PT, R18, R3, PT ;  /* 0x000000031200720c */ /* 0x004fda0003f05270 */
[----:B---34-:R-:W-:Y:S05]  /*35c0*/  @P0 BRA `(.L_x_41) ;  /* 0x0000000000080947 */ /* 0x018fea0003800000 */
[----:B------:R-:W-:-:S05]  /*35d0*/  IMAD R5, R5, 0x4, R16 ;  /* 0x0000000405057824 */ /* 0x000fca00078e0210 */
[----:B------:R0:W2:Y:S02]  /*35e0*/  ATOMS.ADD R7, [R5], R8 ;  /* 0x000000080507738c */ /* 0x0000a40000000000 */
.L_x_41:
[----:B------:R-:W-:Y:S05]  /*35f0*/  BSYNC.RECONVERGENT B0 ;  /* 0x0000000000007941 */ /* 0x000fea0003800200 */
.L_x_40:
[----:B------:R-:W-:Y:S01]  /*3600*/  R2P PR, R0, 0x7f ;  /* 0x0000007f00007804 */ /* 0x000fe20000000000 */
[----:B------:R-:W-:Y:S01]  /*3610*/  IMAD.IADD R6, R9, 0x1, R6 ;  /* 0x0000000109067824 */ /* 0x000fe200078e0206 */
[----:B--2---:R2:W3:Y:S01]  /*3620*/  SHFL.IDX PT, R7, R7, R3, 0x1f ;  /* 0x00001f0307077589 */ /* 0x0044e200000e0000 */
[----:B------:R-:W-:Y:S01]  /*3630*/  BSSY.RECONVERGENT B0, `(.L_x_42) ;  /* 0x0000021000007945 */ /* 0x000fe20003800200 */
[----:B--2---:R-:W-:-:S09]  /*3640*/  IMAD.MOV.U32 R3, RZ, RZ, RZ ;  /* 0x000000ffff037224 */ /* 0x004fd200078e00ff */
[----:B0-----:R-:W-:Y:S02]  /*3650*/  VOTE.ANY R5, PT, P0 ;  /* 0x0000000000057806 */ /* 0x001fe400000e0100 */
[----:B-1----:R-:W-:Y:S02]  /*3660*/  VOTE.ANY R9, PT, P1 ;  /* 0x0000000000097806 */ /* 0x002fe400008e0100 */
        /* <DEDUP_REMOVED lines=22> */
[----:B------:R0:W1:Y:S02]  /*37d0*/  FLO.U32 R9, R5 ;  /* 0x0000000500097300 */ /* 0x00006400000e0000 */
[----:B0-----:R-:W-:Y:S02]  /*37e0*/  LOP3.LUT R5, R77, R5, RZ, 0xc0, !PT ;  /* 0x000000054d057212 */ /* 0x001fe400078ec0ff */
[----:B-1----:R-:W-:-:S04]  /*37f0*/  ISETP.NE.AND P0, PT, R18, R9, PT ;  /* 0x000000091200720c */ /* 0x002fc80003f05270 */
[----:B------:R-:W0:Y:S09]  /*3800*/  POPC R5, R5 ;  /* 0x0000000500057309 */ /* 0x000e320000000000 */
[----:B---3--:R-:W-:Y:S05]  /*3810*/  @P0 BRA `(.L_x_43) ;  /* 0x0000000000080947 */ /* 0x008fea0003800000 */
[----:B------:R-:W-:-:S05]  /*3820*/  IMAD R0, R0, 0x4, R16 ;  /* 0x0000000400007824 */ /* 0x000fca00078e0210 */
[----:B0-----:R1:W2:Y:S02]  /*3830*/  ATOMS.ADD R3, [R0], R5 ;  /* 0x000000050003738c */ /* 0x0012a40000000000 */
.L_x_43:
[----:B------:R-:W-:Y:S05]  /*3840*/  BSYNC.RECONVERGENT B0 ;  /* 0x0000000000007941 */ /* 0x000fea0003800200 */
.L_x_42:
[----:B------:R-:W-:Y:S01]  /*3850*/  R2P PR, R14, 0x7f ;  /* 0x0000007f0e007804 */ /* 0x000fe20000000000 */
[----:B------:R-:W-:Y:S01]  /*3860*/  IMAD.IADD R4, R71, 0x1, R4 ;  /* 0x0000000147047824 */ /* 0x000fe200078e0204 */
[----:B--2---:R2:W3:Y:S01]  /*3870*/  SHFL.IDX PT, R3, R3, R9, 0x1f ;  /* 0x00001f0903037589 */ /* 0x0044e200000e0000 */
[----:B------:R-:W-:Y:S01]  /*3880*/  BSSY.RECONVERGENT B0, `(.L_x_44) ;  /* 0x0000021000007945 */ /* 0x000fe20003800200 */
[----:B--2---:R-:W-:-:S09]  /*3890*/  IMAD.MOV.U32 R9, RZ, RZ, RZ ;  /* 0x000000ffff097224 */ /* 0x004fd200078e00ff */
[----:B-1----:R-:W-:Y:S02]  /*38a0*/  VOTE.ANY R0, PT, P0 ;  /* 0x0000000000007806 */ /* 0x002fe400000e0100 */
        /* <DEDUP_REMOVED lines=23> */
[----:B------:R1:W2:Y:S02]  /*3a20*/  FLO.U32 R71, R0 ;  /* 0x0000000000477300 */ /* 0x0002a400000e0000 */
[----:B-1----:R-:W-:Y:S02]  /*3a30*/  LOP3.LUT R0, R77, R0, RZ, 0xc0, !PT ;  /* 0x000000004d007212 */ /* 0x002fe400078ec0ff */
[----:B--2---:R-:W-:-:S04]  /*3a40*/  ISETP.NE.AND P0, PT, R18, R71, PT ;  /* 0x000000471200720c */ /* 0x004fc80003f05270 */
[----:B------:R-:W1:Y:S09]  /*3a50*/  POPC R0, R0 ;  /* 0x0000000000007309 */ /* 0x000e720000000000 */
[----:B---3--:R-:W-:Y:S05]  /*3a60*/  @P0 BRA `(.L_x_45) ;  /* 0x0000000000080947 */ /* 0x008fea0003800000 */
[----:B------:R-:W-:-:S06]  /*3a70*/  IMAD R9, R14, 0x4, R16 ;  /* 0x000000040e097824 */ /* 0x000fcc00078e0210 */
[----:B-1----:R2:W3:Y:S02]  /*3a80*/  ATOMS.ADD R9, [R9], R0 ;  /* 0x000000000909738c */ /* 0x0024e40000000000 */
.L_x_45:
[----:B------:R-:W-:Y:S05]  /*3a90*/  BSYNC.RECONVERGENT B0 ;  /* 0x0000000000007941 */ /* 0x000fea0003800200 */
.L_x_44:
[----:B------:R-:W-:Y:S01]  /*3aa0*/  R2P PR, R12, 0x7f ;  /* 0x0000007f0c007804 */ /* 0x000fe20000000000 */
[----:B------:R-:W-:Y:S01]  /*3ab0*/  IMAD.IADD R73, R73, 0x1, R11 ;  /* 0x0000000149497824 */ /* 0x000fe200078e020b */
[----:B---3--:R3:W4:Y:S01]  /*3ac0*/  SHFL.IDX PT, R71, R9, R71, 0x1f ;  /* 0x00001f4709477589 */ /* 0x00872200000e0000 */
[----:B------:R-:W-:Y:S01]  /*3ad0*/  BSSY.RECONVERGENT B0, `(.L_x_46) ;  /* 0x0000021000007945 */ /* 0x000fe20003800200 */
[----:B---3--:R-:W-:-:S09]  /*3ae0*/  IMAD.MOV.U32 R9, RZ, RZ, RZ ;  /* 0x000000ffff097224 */ /* 0x008fd200078e00ff */
        /* <DEDUP_REMOVED lines=24> */
[----:B------:R3:W5:Y:S02]  /*3c70*/  FLO.U32 R72, R11 ;  /* 0x0000000b00487300 */ /* 0x00076400000e0000 */
[----:B---3--:R-:W-:Y:S02]  /*3c80*/  LOP3.LUT R11, R77, R11, RZ, 0xc0, !PT ;  /* 0x0000000b4d0b7212 */ /* 0x008fe400078ec0ff */
[----:B-----5:R-:W-:-:S04]  /*3c90*/  ISETP.NE.AND P0, PT, R18, R72, PT ;  /* 0x000000481200720c */ /* 0x020fc80003f05270 */
[----:B------:R-:W3:Y:S09]  /*3ca0*/  POPC R11, R11 ;  /* 0x0000000b000b7309 */ /* 0x000ef20000000000 */
[----:B----4-:R-:W-:Y:S05]  /*3cb0*/  @P0 BRA `(.L_x_47) ;  /* 0x0000000000080947 */ /* 0x010fea0003800000 */
[----:B------:R-:W-:-:S06]  /*3cc0*/  IMAD R9, R12, 0x4, R16 ;  /* 0x000000040c097824 */ /* 0x000fcc00078e0210 */
[----:B---3--:R4:W3:Y:S02]  /*3cd0*/  ATOMS.ADD R9, [R9], R11 ;  /* 0x0000000b0909738c */ /* 0x0088e40000000000 */
.L_x_47:
[----:B------:R-:W-:Y:S05]  /*3ce0*/  BSYNC.RECONVERGENT B0 ;  /* 0x0000000000007941 */ /* 0x000fea0003800200 */
.L_x_46:
[----:B------:R-:W-:Y:S01]  /*3cf0*/  R2P PR, R69, 0x7f ;  /* 0x0000007f45007804 */ /* 0x000fe20000000000 */
[----:B------:R-:W-:Y:S01]  /*3d00*/  IMAD.IADD R8, R8, 0x1, R7 ;  /* 0x0000000108087824 */ /* 0x000fe200078e0207 */
[----:B------:R-:W-:Y:S11]  /*3d10*/  BSSY.RECONVERGENT B0, `(.L_x_48) ;  /* 0x0000022000007945 */ /* 0x000ff60003800200 */
[----:B------:R-:W-:-:S02]  /*3d20*/  VOTE.ANY R74, PT, P0 ;  /* 0x00000000004a7806 */ /* 0x000fc400000e0100 */
[----:B------:R-:W-:Y:S02]  /*3d30*/  VOTE.ANY R7, PT, P1 ;  /* 0x0000000000077806 */ /* 0x000fe400008e0100 */
[----:B------:R-:W-:Y:S02]  /*3d40*/  @!P0 LOP3.LUT R74, RZ, R74, RZ, 0x33, !PT ;  /* 0x0000004aff4a8212 */ /* 0x000fe400078e33ff */
[----:B------:R-:W-:Y:S02]  /*3d50*/  @!P1 LOP3.LUT R7, RZ, R7, RZ, 0x33, !PT ;  /* 0x00000007ff079212 */ /* 0x000fe400078e33ff */
[----:B------:R-:W-:Y:S02]  /*3d60*/  LOP3.LUT P0, RZ, R69, 0x80, RZ, 0xc0, !PT ;  /* 0x0000008045ff7812 */ /* 0x000fe4000780c0ff */
        /* <DEDUP_REMOVED lines=19> */
[----:B------:R3:W5:Y:S01]  /*3ea0*/  FLO.U32 R7, R74 ;  /* 0x0000004a00077300 */ /* 0x00076200000e0000 */
[----:B------:R-:W-:Y:S02]  /*3eb0*/  LOP3.LUT R75, R77, R74, RZ, 0xc0, !PT ;  /* 0x0000004a4d4b7212 */ /* 0x000fe400078ec0ff */
[----:B---3--:R3:W0:Y:S01]  /*3ec0*/  SHFL.IDX PT, R74, R9, R72, 0x1f ;  /* 0x00001f48094a7589 */ /* 0x00862200000e0000 */
[----:B-----5:R-:W-:-:S04]  /*3ed0*/  ISETP.NE.AND P0, PT, R18, R7, PT ;  /* 0x000000071200720c */ /* 0x020fc80003f05270 */
[----:B---3--:R3:W0:Y:S01]  /*3ee0*/  POPC R72, R75 ;  /* 0x0000004b00487309 */ /* 0x0086220000000000 */
[----:B------:R-:W-:-:S08]  /*3ef0*/  IMAD.MOV.U32 R9, RZ, RZ, RZ ;  /* 0x000000ffff097224 */ /* 0x000fd000078e00ff */
[----:B---3--:R-:W-:Y:S05]  /*3f00*/  @P0 BRA `(.L_x_49) ;  /* 0x0000000000080947 */ /* 0x008fea0003800000 */
[----:B------:R-:W-:-:S06]  /*3f10*/  IMAD R9, R69, 0x4, R16 ;  /* 0x0000000445097824 */ /* 0x000fcc00078e0210 */
[----:B0-----:R3:W0:Y:S02]  /*3f20*/  ATOMS.ADD R9, [R9], R72 ;  /* 0x000000480909738c */ /* 0x0016240000000000 */
.L_x_49:
[----:B------:R-:W-:Y:S05]  /*3f30*/  BSYNC.RECONVERGENT B0 ;  /* 0x0000000000007941 */ /* 0x000fea0003800200 */
.L_x_48:
[----:B------:R-:W-:Y:S01]  /*3f40*/  R2P PR, R68, 0x7f ;  /* 0x0000007f44007804 */ /* 0x000fe20000000000 */
[----:B0-----:R-:W-:Y:S01]  /*3f50*/  IMAD.IADD R5, R5, 0x1, R3 ;  /* 0x0000000105057824 */ /* 0x001fe200078e0203 */
[----:B------:R0:W0:Y:S01]  /*3f60*/  SHFL.IDX PT, R9, R9, R7, 0x1f ;  /* 0x00001f0709097589 */ /* 0x00002200000e0000 */
[----:B------:R-:W-:Y:S01]  /*3f70*/  BSSY.RECONVERGENT B0, `(.L_x_50) ;  /* 0x0000024000007945 */ /* 0x000fe20003800200 */
[----:B-1----:R-:W-:Y:S02]  /*3f80*/  IMAD.IADD R71, R0, 0x1, R71 ;  /* 0x0000000100477824 */ /* 0x002fe400078e0247 */
[----:B--2---:R-:W-:-:S07]  /*3f90*/  IMAD.MOV.U32 R0, RZ, RZ, RZ ;  /* 0x000000ffff007224 */ /* 0x004fce00078e00ff */
        /* <DEDUP_REMOVED lines=25> */
[----:B0-----:R-:W-:-:S07]  /*4130*/  LOP3.LUT R7, R77, R69, RZ, 0xc0, !PT ;  /* 0x000000454d077212 */ /* 0x001fce00078ec0ff */
[----:B------:R-:W0:Y:S01]  /*4140*/  POPC R7, R7 ;  /* 0x0000000700077309 */ /* 0x000e220000000000 */
[----:B-1----:R-:W-:-:S04]  /*4150*/  SHF.R.U64 R69, R38, UR5, R15 ;  /* 0x0000000526457c19 */ /* 0x002fc8000800120f */
[----:B------:R-:W-:Y:S02]  /*4160*/  LOP3.LUT R69, R69, UR4, RZ, 0x30, !PT ;  /* 0x0000000445457c12 */ /* 0x000fe4000f8e30ff */
[----:B--2---:R-:W-:-:S13]  /*4170*/  ISETP.NE.AND P0, PT, R18, R3, PT ;  /* 0x000000031200720c */ /* 0x004fda0003f05270 */
[----:B0-----:R-:W-:Y:S05]  /*4180*/  @P0 BRA `(.L_x_51) ;  /* 0x0000000000080947 */ /* 0x001fea0003800000 */
[----:B------:R-:W-:-:S06]  /*4190*/  IMAD R0, R68, 0x4, R16 ;  /* 0x0000000444007824 */ /* 0x000fcc00078e0210 */
[----:B------:R0:W1:Y:S02]  /*41a0*/  ATOMS.ADD R0, [R0], R7 ;  /* 0x000000070000738c */ /* 0x0000640000000000 */
.L_x_51:
[----:B------:R-:W-:Y:S05]  /*41b0*/  BSYNC.RECONVERGENT B0 ;  /* 0x0000000000007941 */ /* 0x000fea0003800200 */
.L_x_50:
[----:B------:R-:W-:Y:S01]  /*41c0*/  R2P PR, R69, 0x7f ;  /* 0x0000007f45007804 */ /* 0x000fe20000000000 */
[----:B------:R-:W-:Y:S01]  /*41d0*/  IMAD.IADD R74, R11, 0x1, R74 ;  /* 0x000000010b4a7824 */ /* 0x000fe200078e024a */
[----:B-1----:R1:W2:Y:S01]  /*41e0*/  SHFL.IDX PT, R0, R0, R3, 0x1f ;  /* 0x00001f0300007589 */ /* 0x0022a200000e0000 */
[----:B------:R-:W-:Y:S01]  /*41f0*/  BSSY.RECONVERGENT B0, `(.L_x_52) ;  /* 0x0000024000007945 */ /* 0x000fe20003800200 */
[----:B------:R-:W-:Y:S02]  /*4200*/  IMAD.IADD R9, R72, 0x1, R9 ;  /* 0x0000000148097824 */ /* 0x000fe400078e0209 */
[----:B---3--:R-:W-:-:S07]  /*4210*/  IMAD.MOV.U32 R72, RZ, RZ, RZ ;  /* 0x000000ffff487224 */ /* 0x008fce00078e00ff */
[----:B------:R-:W-:Y:S02]  /*4220*/  VOTE.ANY R68, PT, P0 ;  /* 0x0000000000447806 */ /* 0x000fe400000e0100 */
[----:B----4-:R-:W-:Y:S02]  /*4230*/  VOTE.ANY R11, PT, P1 ;  /* 0x00000000000b7806 */ /* 0x010fe400008e0100 */
        /* <DEDUP_REMOVED lines=22> */
[----:B------:R3:W4:Y:S01]  /*43a0*/  FLO.U32 R11, R68 ;  /* 0x00000044000b7300 */ /* 0x00072200000e0000 */
[----:B-1----:R-:W-:-:S07]  /*43b0*/  LOP3.LUT R3, R77, R68, RZ, 0xc0, !PT ;  /* 0x000000444d037212 */ /* 0x002fce00078ec0ff */
[----:B------:R-:W1:Y:S01]  /*43c0*/  POPC R3, R3 ;  /* 0x0000000300037309 */ /* 0x000e620000000000 */
[----:B---3--:R-:W-:-:S04]  /*43d0*/  SHF.R.U64 R68, R36, UR5, R13 ;  /* 0x0000000524447c19 */ /* 0x008fc8000800120d */
[----:B------:R-:W-:Y:S02]  /*43e0*/  LOP3.LUT R68, R68, UR4, RZ, 0x30, !PT ;  /* 0x0000000444447c12 */ /* 0x000fe4000f8e30ff */
[----:B----4-:R-:W-:-:S13]  /*43f0*/  ISETP.NE.AND P0, PT, R18, R11, PT ;  /* 0x0000000b1200720c */ /* 0x010fda0003f05270 */
[----:B-12---:R-:W-:Y:S05]  /*4400*/  @P0 BRA `(.L_x_53) ;  /* 0x0000000000080947 */ /* 0x006fea0003800000 */
[----:B------:R-:W-:-:S05]  /*4410*/  IMAD R69, R69, 0x4, R16 ;  /* 0x0000000445457824 */ /* 0x000fca00078e0210 */
[----:B------:R1:W2:Y:S02]  /*4420*/  ATOMS.ADD R72, [R69], R3 ;  /* 0x000000034548738c */ /* 0x0002a40000000000 */
.L_x_53:
[----:B------:R-:W-:Y:S05]  /*4430*/  BSYNC.RECONVERGENT B0 ;  /* 0x0000000000007941 */ /* 0x000fea0003800200 */
.L_x_52:
[----:B------:R-:W-:Y:S01]  /*4440*/  R2P PR, R68, 0x7f ;  /* 0x0000007f44007804 */ /* 0x000fe20000000000 */
[----:B--2---:R2:W3:Y:S01]  /*4450*/  SHFL.IDX PT, R11, R72, R11, 0x1f ;  /* 0x00001f0b480b7589 */ /* 0x0044e200000e0000 */
[----:B------:R-:W-:Y:S01]  /*4460*/  BSSY.RECONVERGENT B0, `(.L_x_54) ;  /* 0x0000021000007945 */ /* 0x000fe20003800200 */
[----:B------:R-:W-:-:S10]  /*4470*/  IMAD.MOV.U32 R75, RZ, RZ, RZ ;  /* 0x000000ffff4b7224 */ /* 0x000fd400078e00ff */
[----:B-1----:R-:W-:Y:S02]  /*4480*/  VOTE.ANY R69, PT, P0 ;  /* 0x0000000000457806 */ /* 0x002fe400000e0100 */
[----:B--2---:R-:W-:Y:S02]  /*4490*/  VOTE.ANY R72, PT, P1 ;  /* 0x0000000000487806 */ /* 0x004fe400008e0100 */
        /* <DEDUP_REMOVED lines=22> */
[----:B------:R-:W1:Y:S01]  /*4600*/  FLO.U32 R69, R72 ;  /* 0x0000004800457300 */ /* 0x000e6200000e0000 */
[----:B------:R-:W-:-:S07]  /*4610*/  LOP3.LUT R77, R77, R72, RZ, 0xc0, !PT ;  /* 0x000000484d4d7212 */ /* 0x000fce00078ec0ff */
[----:B------:R2:W4:Y:S01]  /*4620*/  POPC R72, R77 ;  /* 0x0000004d00487309 */ /* 0x0005220000000000 */
[----:B-1----:R-:W-:-:S13]  /*4630*/  ISETP.NE.AND P0, PT, R18, R69, PT ;  /* 0x000000451200720c */ /* 0x002fda0003f05270 */
[----:B--234-:R-:W-:Y:S05]  /*4640*/  @P0 BRA `(.L_x_55) ;  /* 0x0000000000080947 */ /* 0x01cfea0003800000 */
[----:B------:R-:W-:-:S06]  /*4650*/  IMAD R75, R68, 0x4, R16 ;  /* 0x00000004444b7824 */ /* 0x000fcc00078e0210 */
[----:B------:R1:W2:Y:S02]  /*4660*/  ATOMS.ADD R75, [R75], R72 ;  /* 0x000000484b4b738c */ /* 0x0002a40000000000 */
.L_x_55:
[----:B------:R-:W-:Y:S05]  /*4670*/  BSYNC.RECONVERGENT B0 ;  /* 0x0000000000007941 */ /* 0x000fea0003800200 */
.L_x_54:
[----:B------:R-:W3:Y:S01]  /*4680*/  LDL.LU R68, [R1+0x10] ;  /* 0x0000100001447983 */ /* 0x000ee20000300800 */
[----:B------:R-:W-:Y:S01]  /*4690*/  IMAD.IADD R0, R7, 0x1, R0 ;  /* 0x0000000107007824 */ /* 0x000fe200078e0200 */
[----:B------:R-:W-:Y:S01]  /*46a0*/  LEA R37, R76, UR6, 0x3 ;  /* 0x000000064c257c11 */ /* 0x000fe2000f8e18ff */
[----:B------:R-:W-:Y:S01]  /*46b0*/  IMAD.MOV.U32 R24, RZ, RZ, R58 ;  /* 0x000000ffff187224 */ /* 0x000fe200078e003a */
[----:B------:R-:W-:Y:S01]  /*46c0*/  BAR.SYNC.DEFER_BLOCKING 0x0 ;  /* 0x0000000000007b1d */ /* 0x000fe20000010000 */
[----:B0-----:R-:W-:Y:S01]  /*46d0*/  LEA R7, R6, UR6, 0x3 ;  /* 0x0000000606077c11 */ /* 0x001fe2000f8e18ff */
[----:B------:R-:W-:Y:S01]  /*46e0*/  IMAD.MOV.U32 R26, RZ, RZ, R56 ;  /* 0x000000ffff1a7224 */ /* 0x000fe200078e0038 */
[----:B------:R-:W-:Y:S01]  /*46f0*/  LEA R73, R73, UR6, 0x3 ;  /* 0x0000000649497c11 */ /* 0x000fe2000f8e18ff */
[----:B------:R-:W-:Y:S01]  /*4700*/  IMAD.IADD R6, R3, 0x1, R11 ;  /* 0x0000000103067824 */ /* 0x000fe200078e020b */
[----:B------:R-:W-:Y:S01]  /*4710*/  LEA R3, R4, UR6, 0x3 ;  /* 0x0000000604037c11 */ /* 0x000fe2000f8e18ff */
[----:B------:R-:W-:Y:S01]  /*4720*/  IMAD.MOV.U32 R22, RZ, RZ, R54 ;  /* 0x000000ffff167224 */ /* 0x000fe200078e0036 */
[----:B------:R-:W-:Y:S01]  /*4730*/  LEA R11, R8, UR6, 0x3 ;  /* 0x00000006080b7c11 */ /* 0x000fe2000f8e18ff */
[----:B--2---:R-:W0:Y:S01]  /*4740*/  SHFL.IDX PT, R75, R75, R69, 0x1f ;  /* 0x00001f454b4b7589 */ /* 0x004e2200000e0000 */
[----:B------:R-:W-:Y:S01]  /*4750*/  IMAD.MOV.U32 R20, RZ, RZ, R52 ;  /* 0x000000ffff147224 */ /* 0x000fe200078e0034 */
[----:B------:R-:W-:Y:S01]  /*4760*/  LEA R5, R5, UR6, 0x3 ;  /* 0x0000000605057c11 */ /* 0x000fe2000f8e18ff */
[----:B------:R-:W-:Y:S01]  /*4770*/  IMAD.MOV.U32 R18, RZ, RZ, R50 ;  /* 0x000000ffff127224 */ /* 0x000fe200078e0032 */
[----:B------:R-:W-:Y:S01]  /*4780*/  LEA R71, R71, UR6, 0x3 ;  /* 0x0000000647477c11 */ /* 0x000fe2000f8e18ff */
[----:B------:R-:W-:Y:S01]  /*4790*/  IMAD.MOV.U32 R16, RZ, RZ, R48 ;  /* 0x000000ffff107224 */ /* 0x000fe200078e0030 */
[----:B------:R-:W-:Y:S01]  /*47a0*/  LEA R41, R9, UR6, 0x3 ;  /* 0x0000000609297c11 */ /* 0x000fe2000f8e18ff */
[----:B------:R-:W-:Y:S01]  /*47b0*/  IMAD.MOV.U32 R34, RZ, RZ, R46 ;  /* 0x000000ffff227224 */ /* 0x000fe200078e002e */
[----:B------:R-:W-:Y:S01]  /*47c0*/  LEA R39, R0, UR6, 0x3 ;  /* 0x0000000600277c11 */ /* 0x000fe2000f8e18ff */
[----:B------:R-:W-:Y:S01]  /*47d0*/  IMAD.MOV.U32 R32, RZ, RZ, R44 ;  /* 0x000000ffff207224 */ /* 0x000fe200078e002c */
[----:B------:R-:W-:Y:S01]  /*47e0*/  BSSY B1, `(.L_x_56) ;  /* 0x0000041000017945 */ /* 0x000fe20003800000 */
[----:B------:R-:W-:Y:S01]  /*47f0*/  IMAD.MOV.U32 R30, RZ, RZ, R42 ;  /* 0x000000ffff1e7224 */ /* 0x000fe200078e002a */
[----:B------:R-:W-:Y:S01]  /*4800*/  LEA R0, R61, UR6, 0x3 ;  /* 0x000000063d007c11 */ /* 0x000fe2000f8e18ff */
[----:B------:R-:W-:-:S02]  /*4810*/  IMAD.MOV.U32 R28, RZ, RZ, R40 ;  /* 0x000000ffff1c7224 */ /* 0x000fc400078e0028 */
[----:B------:R-:W-:Y:S01]  /*4820*/  IMAD.MOV.U32 R14, RZ, RZ, R38 ;  /* 0x000000ffff0e7224 */ /* 0x000fe200078e0026 */
[----:B------:R2:W-:Y:S01]  /*4830*/  STS.64 [R37+-0x8], R24 ;  /* 0xfffff81825007388 */ /* 0x0005e20000000a00 */
[----:B------:R-:W-:-:S03]  /*4840*/  IMAD.MOV.U32 R12, RZ, RZ, R36 ;  /* 0x000000ffff0c7224 */ /* 0x000fc600078e0024 */
[----:B------:R4:W-:Y:S01]  /*4850*/  STS.64 [R7+-0x8], R26 ;  /* 0xfffff81a07007388 */ /* 0x0009e20000000a00 */
[----:B0-----:R-:W-:-:S03]  /*4860*/  IMAD.IADD R75, R72, 0x1, R75 ;  /* 0x00000001484b7824 */ /* 0x001fc600078e024b */
[----:B------:R-:W-:Y:S01]  /*4870*/  STS.64 [R3+-0x8], R22 ;  /* 0xfffff81603007388 */ /* 0x000fe20000000a00 */
[----:B--2---:R-:W-:-:S03]  /*4880*/  LEA R25, R74, UR6, 0x3 ;  /* 0x000000064a197c11 */ /* 0x004fc6000f8e18ff */
[----:B------:R-:W-:Y:S01]  /*4890*/  STS.64 [R73+-0x8], R20 ;  /* 0xfffff81449007388 */ /* 0x000fe20000000a00 */
[----:B------:R-:W-:Y:S02]  /*48a0*/  LEA R9, R75, UR6, 0x3 ;  /* 0x000000064b097c11 */ /* 0x000fe4000f8e18ff */
[----:B----4-:R-:W-:Y:S01]  /*48b0*/  LEA R27, R6, UR6, 0x3 ;  /* 0x00000006061b7c11 */ /* 0x010fe2000f8e18ff */
[----:B------:R0:W-:Y:S04]  /*48c0*/  STS.64 [R11+-0x8], R18 ;  /* 0xfffff8120b007388 */ /* 0x0001e80000000a00 */
[----:B------:R2:W-:Y:S04]  /*48d0*/  STS.64 [R5+-0x8], R16 ;  /* 0xfffff81005007388 */ /* 0x0005e80000000a00 */
[----:B------:R2:W-:Y:S04]  /*48e0*/  STS.64 [R71+-0x8], R34 ;  /* 0xfffff82247007388 */ /* 0x0005e80000000a00 */
[----:B------:R2:W-:Y:S01]  /*48f0*/  STS.64 [R25+-0x8], R32 ;  /* 0xfffff82019007388 */ /* 0x0005e20000000a00 */
[----:B0-----:R-:W-:-:S03]  /*4900*/  SHF.R.S32.HI R19, RZ, 0x1f, R2 ;  /* 0x0000001fff137819 */ /* 0x001fc60000011402 */
[----:B------:R2:W-:Y:S04]  /*4910*/  STS.64 [R41+-0x8], R30 ;  /* 0xfffff81e29007388 */ /* 0x0005e80000000a00 */
[----:B------:R2:W-:Y:S04]  /*4920*/  STS.64 [R39+-0x8], R28 ;  /* 0xfffff81c27007388 */ /* 0x0005e80000000a00 */
[----:B------:R2:W-:Y:S04]  /*4930*/  STS.64 [R27+-0x8], R14 ;  /* 0xfffff80e1b007388 */ /* 0x0005e80000000a00 */
[----:B------:R2:W-:Y:S01]  /*4940*/  STS.64 [R9+-0x8], R12 ;  /* 0xfffff80c09007388 */ /* 0x0005e20000000a00 */
[----:B---3--:R-:W-:-:S13]  /*4950*/  ISETP.NE.AND P0, PT, R68, RZ, PT ;  /* 0x000000ff4400720c */ /* 0x008fda0003f05270 */
[----:B--2---:R-:W-:Y:S05]  /*4960*/  @P0 BRA `(.L_x_57) ;  /* 0x0000000000a00947 */ /* 0x004fea0003800000 */
[----:B------:R-:W2:Y:S01]  /*4970*/  LDG.E.64 R66, desc[UR8][R66.64] ;  /* 0x0000000842427981 */ /* 0x000ea2000c1e1b00 */
[----:B------:R-:W-:Y:S01]  /*4980*/  UISETP.GE.AND UP0, UPT, UR7, 0x1, UPT ;  /* 0x000000010700788c */ /* 0x000fe2000bf06270 */
[----:B------:R-:W-:Y:S01]  /*4990*/  IMAD.MOV.U32 R15, RZ, RZ, R10 ;  /* 0x000000ffff0f7224 */ /* 0x000fe200078e000a */
[----:B--2---:R-:W-:-:S05]  /*49a0*/  IADD3 R12, P0, PT, -R2, R66, RZ ;  /* 0x00000042020c7210 */ /* 0x004fca0007f1e1ff */
[----:B------:R-:W-:-:S05]  /*49b0*/  IMAD.X R13, R67, 0x1, ~R19, P0 ;  /* 0x00000001430d7824 */ /* 0x000fca00000e0e13 */
[----:B------:R0:W-:Y:S01]  /*49c0*/  STS.64 [R0+0x9000], R12 ;  /* 0x0090000c00007388 */ /* 0x0001e20000000a00 */
[----:B------:R-:W-:Y:S05]  /*49d0*/  BRA.U !UP0, `(.L_x_58) ;  /* 0x00000001086c7547 */ /* 0x000fea000b800000 */
[----:B------:R-:W-:Y:S01]  /*49e0*/  BSSY B0, `(.L_x_59) ;  /* 0x0000019000007945 */ /* 0x000fe20003800000 */
[----:B------:R-:W-:Y:S02]  /*49f0*/  IMAD.MOV.U32 R4, RZ, RZ, -0x1 ;  /* 0xffffffffff047424 */ /* 0x000fe400078e00ff */
[----:B------:R-:W-:Y:S02]  /*4a00*/  IMAD.U32 R6, RZ, RZ, UR7 ;  /* 0x00000007ff067e24 */ /* 0x000fe4000f8e00ff */
[----:B------:R-:W-:-:S07]  /*4a10*/  IMAD.MOV.U32 R15, RZ, RZ, R10 ;  /* 0x000000ffff0f7224 */ /* 0x000fce00078e000a */
.L_x_63:
[----:B0-----:R-:W0:Y:S01]  /*4a20*/  LDC.64 R12, c[0x0][0x380] ;  /* 0x0000e000ff0c7b82 */ /* 0x001e220000000a00 */
[----:B------:R-:W-:Y:S01]  /*4a30*/  VIADD R21, R6, 0xffffffff ;  /* 0xffffffff06157836 */ /* 0x000fe20000000000 */
[----:B------:R-:W-:Y:S03]  /*4a40*/  BSSY B2, `(.L_x_60) ;  /* 0x0000008000027945 */ /* 0x000fe60003800000 */
[----:B------:R-:W-:-:S04]  /*4a50*/  IMAD R17, R21, 0x100, R61 ;  /* 0x0000010015117824 */ /* 0x000fc800078e023d */
[----:B0-----:R-:W-:-:S07]  /*4a60*/  IMAD.WIDE R12, R17, 0x4, R12 ;  /* 0x00000004110c7825 */ /* 0x001fce00078e020c */
.L_x_61:
[----:B------:R-:W-:Y:S05]  /*4a70*/  YIELD ;  /* 0x0000000000007946 */ /* 0x000fea0003800000 */
[----:B------:R0:W-:Y:S06]  /*4a80*/  MEMBAR.SC.CTA ;  /* 0x0000000000007992 */ /* 0x0001ec0000000000 */
[----:B0-----:R-:W2:Y:S02]  /*4a90*/  LDG.E.STRONG.SYS R8, desc[UR8][R12.64] ;  /* 0x000000080c087981 */ /* 0x001ea4000c1f5900 */
[----:B--2---:R-:W-:-:S13]  /*4aa0*/  ISETP.NE.AND P0, PT, R8, RZ, PT ;  /* 0x000000ff0800720c */ /* 0x004fda0003f05270 */
[----:B------:R-:W-:Y:S05]  /*4ab0*/  @!P0 BRA `(.L_x_61) ;  /* 0xfffffffc00ec8947 */ /* 0x000fea000383ffff */
[----:B------:R-:W-:Y:S05]  /*4ac0*/  BSYNC B2 ;  /* 0x0000000000027941 */ /* 0x000fea0003800000 */
.L_x_60:
[----:B------:R-:W-:Y:S01]  /*4ad0*/  BSSY.RECONVERGENT B2, `(.L_x_62) ;  /* 0x0000006000027945 */ /* 0x000fe20003800200 */
[C---:B------:R-:W-:Y:S02]  /*4ae0*/  ISETP.GT.AND P0, PT, R8.reuse, -0x1, PT ;  /* 0xffffffff0800780c */ /* 0x040fe40003f04270 */
[----:B------:R-:W-:Y:S01]  /*4af0*/  LOP3.LUT R8, R8, 0x3fffffff, RZ, 0xc0, !PT ;  /* 0x3fffffff08087812 */ /* 0x000fe200078ec0ff */
[----:B------:R-:W-:Y:S05]  /*4b00*/  WARPSYNC.EXCLUSIVE R4 ;  /* 0x0000000004007348 */ /* 0x000fea0003a00000 */
[----:B------:R-:W-:-:S05]  /*4b10*/  IMAD.IADD R15, R8, 0x1, R15 ;  /* 0x00000001080f7824 */ /* 0x000fca00078e020f */
[----:B------:R-:W-:-:S07]  /*4b20*/  VOTE.ANY R4, PT, P0 ;  /* 0x0000000000047806 */ /* 0x000fce00000e0100 */
[----:B------:R-:W-:Y:S05]  /*4b30*/  BSYNC.RECONVERGENT B2 ;  /* 0x0000000000027941 */ /* 0x000fea0003800200 */
.L_x_62:
[----:B------:R-:W-:Y:S01]  /*4b40*/  ISETP.GT.U32.AND P1, PT, R6, 0x1, PT ;  /* 0x000000010600780c */ /* 0x000fe20003f24070 */
[----:B------:R-:W-:-:S12]  /*4b50*/  IMAD.MOV.U32 R6, RZ, RZ, R21 ;  /* 0x000000ffff067224 */ /* 0x000fd800078e0015 */
[----:B------:R-:W-:Y:S05]  /*4b60*/  @P0 BRA P1, `(.L_x_63) ;  /* 0xfffffffc00ac0947 */ /* 0x000fea000083ffff */
[----:B------:R-:W-:Y:S05]  /*4b70*/  BSYNC B0 ;  /* 0x0000000000007941 */ /* 0x000fea0003800000 */
.L_x_59:
[----:B------:R2:W3:Y:S02]  /*4b80*/  LDS.64 R12, [R0+0x9000] ;  /* 0x00900000000c7984 */ /* 0x0004e40000000a00 */
.L_x_58:
[C---:B------:R-:W-:Y:S01]  /*4b90*/  IMAD.IADD R17, R15.reuse, 0x1, -R10 ;  /* 0x000000010f117824 */ /* 0x040fe200078e0a0a */
[----:B------:R-:W-:-:S04]  /*4ba0*/  LOP3.LUT R15, R15, 0x80000000, RZ, 0xfc, !PT ;  /* 0x800000000f0f7812 */ /* 0x000fc800078efcff */
[C---:B0--3--:R-:W-:Y:S01]  /*4bb0*/  IADD3 R12, P0, PT, R17.reuse, R12, RZ ;  /* 0x0000000c110c7210 */ /* 0x049fe20007f1e0ff */
[----:B------:R0:W-:Y:S03]  /*4bc0*/  STG.E.STRONG.SYS desc[UR8][R62.64], R15 ;  /* 0x0000000f3e007986 */ /* 0x0001e6000c115908 */
[----:B------:R-:W-:-:S05]  /*4bd0*/  LEA.HI.X.SX32 R13, R17, R13, 0x1, P0 ;  /* 0x0000000d110d7211 */ /* 0x000fca00000f0eff */
[----:B------:R0:W-:Y:S04]  /*4be0*/  STS.64 [R0+0x9000], R12 ;  /* 0x0090000c00007388 */ /* 0x0001e80000000a00 */
.L_x_57:
[----:B------:R-:W-:Y:S05]  /*4bf0*/  BSYNC B1 ;  /* 0x0000000000017941 */ /* 0x000fea0003800000 */
.L_x_56:
[----:B------:R-:W3:Y:S08]  /*4c00*/  LDC R4, c[0x0][0x3c0] ;  /* 0x0000f000ff047b82 */ /* 0x000ef00000000800 */
[----:B0-----:R-:W0:Y:S01]  /*4c10*/  LDC.64 R14, c[0x0][0x390] ;  /* 0x0000e400ff0e7b82 */ /* 0x001e220000000a00 */
[----:B---3--:R-:W-:Y:S02]  /*4c20*/  ISETP.LE.AND P0, PT, R4, UR11, PT ;  /* 0x0000000b04007c0c */ /* 0x008fe4000bf03270 */
[----:B0-----:R-:W-:-:S04]  /*4c30*/  ISETP.EQ.U32.AND P1, PT, R14, RZ, PT ;  /* 0x000000ff0e00720c */ /* 0x001fc80003f22070 */
[----:B------:R-:W-:-:S04]  /*4c40*/  ISETP.EQ.OR.EX P0, PT, R15, RZ, !P0, P1 ;  /* 0x000000ff0f00720c */ /* 0x000fc80004702710 */
[----:B------:R-:W-:-:S13]  /*4c50*/  ISETP.GT.U32.OR P0, PT, R61, 0xff, P0 ;  /* 0x000000ff3d00780c */ /* 0x000fda0000704470 */
[----:B------:R-:W-:Y:S05]  /*4c60*/  @P0 BRA `(.L_x_64) ;  /* 0x00000000001c0947 */ /* 0x000fea0003800000 */
[----:B------:R-:W0:Y:S01]  /*4c70*/  LDS.64 R12, [R0+0x9000] ;  /* 0x00900000000c7984 */ /* 0x000e220000000a00 */
[C---:B------:R-:W-:Y:S02]  /*4c80*/  LEA R14, P2, R61.reuse, R14, 0x3 ;  /* 0x0000000e3d0e7211 */ /* 0x040fe400078418ff */
[--C-:B------:R-:W-:Y:S02]  /*4c90*/  SHF.R.S32.HI R6, RZ, 0x1f, R10.reuse ;  /* 0x0000001fff067819 */ /* 0x100fe4000001140a */
[----:B------:R-:W-:Y:S02]  /*4ca0*/  LEA.HI.X R15, R61, R15, RZ, 0x3, P2 ;  /* 0x0000000f3d0f7211 */ /* 0x000fe400010f1cff */
[----:B0-----:R-:W-:-:S04]  /*4cb0*/  IADD3 R12, P0, P1, R12, R2, R10 ;  /* 0x000000020c0c7210 */ /* 0x001fc8000791e00a */
[----:B------:R-:W-:-:S05]  /*4cc0*/  IADD3.X R13, PT, PT, R13, R19, R6, P0, P1 ;  /* 0x000000130d0d7210 */ /* 0x000fca00007e2406 */
[----:B------:R0:W-:Y:S04]  /*4cd0*/  STG.E.64 desc[UR8][R14.64], R12 ;  /* 0x0000000c0e007986 */ /* 0x0001e8000c101b08 */
.L_x_64:
[----:B------:R-:W-:Y:S01]  /*4ce0*/  ISETP.LT.AND P5, PT, R4, UR11, PT ;  /* 0x0000000b04007c0c */ /* 0x000fe2000bfa1270 */
[----:B------:R-:W-:Y:S05]  /*4cf0*/  WARPSYNC.ALL ;  /* 0x0000000000007948 */ /* 0x000fea0003800000 */
[----:B------:R-:W-:Y:S07]  /*4d00*/  BAR.SYNC.DEFER_BLOCKING 0x0 ;  /* 0x0000000000007b1d */ /* 0x000fee0000010000 */
[----:B------:R-:W-:Y:S05]  /*4d10*/  @P5 BRA `(.L_x_65) ;  /* 0x0000000800785947 */ /* 0x000fea0003800000 */
[----:B0-----:R-:W0:Y:S01]  /*4d20*/  LDS.64 R12, [R0] ;  /* 0x00000000000c7984 */ /* 0x001e220000000a00 */
[----:B------:R-:W0:Y:S01]  /*4d30*/  LDCU UR5, c[0x0][0x3c4] ;  /* 0x00007880ff0577ac */ /* 0x000e220008000800 */
[----:B------:R-:W3:Y:S01]  /*4d40*/  LDCU.64 UR10, c[0x0][0x3a0] ;  /* 0x00007400ff0a77ac */ /* 0x000ee20008000a00 */
[----:B0-----:R-:W-:Y:S01]  /*4d50*/  SHF.R.U64 R2, R12, UR5, R13 ;  /* 0x000000050c027c19 */ /* 0x001fe2000800120d */
[----:B------:R-:W-:Y:S01]  /*4d60*/  IMAD.MOV.U32 R16, RZ, RZ, R12 ;  /* 0x000000ffff107224 */ /* 0x000fe200078e000c */
[----:B------:R-:W-:Y:S02]  /*4d70*/  LOP3.LUT R17, R13, 0x80000000, RZ, 0x3c, !PT ;  /* 0x800000000d117812 */ /* 0x000fe400078e3cff */
[----:B------:R-:W-:-:S04]  /*4d80*/  LOP3.LUT R2, R2, UR4, RZ, 0x30, !PT ;  /* 0x0000000402027c12 */ /* 0x000fc8000f8e30ff */
[----:B------:R-:W-:-:S05]  /*4d90*/  LEA R2, R2, UR6, 0x3 ;  /* 0x0000000602027c11 */ /* 0x000fca000f8e18ff */
[----:B------:R-:W0:Y:S02]  /*4da0*/  LDS.64 R14, [R2+0x9000] ;  /* 0x00900000020e7984 */ /* 0x000e240000000a00 */
[----:B0-----:R-:W-:-:S05]  /*4db0*/  IADD3 R4, P0, PT, R14, R61, RZ ;  /* 0x0000003d0e047210 */ /* 0x001fca0007f1e0ff */
[----:B------:R-:W-:Y:S01]  /*4dc0*/  IMAD.X R15, RZ, RZ, R15, P0 ;  /* 0x000000ffff0f7224 */ /* 0x000fe200000e060f */
[----:B---3--:R-:W-:-:S04]  /*4dd0*/  LEA R18, P0, R4, UR10, 0x3 ;  /* 0x0000000a04127c11 */ /* 0x008fc8000f8018ff */
[----:B------:R-:W-:-:S05]  /*4de0*/  LEA.HI.X R19, R4, UR11, R15, 0x3, P0 ;  /* 0x0000000b04137c11 */ /* 0x000fca00080f1c0f */
[----:B------:R-:W-:Y:S01]  /*4df0*/  STG.E.64 desc[UR8][R18.64], R16 ;  /* 0x0000001012007986 */ /* 0x000fe2000c101b08 */
[----:B------:R-:W-:-:S03]  /*4e00*/  NOP ;  /* 0x0000000000007918 */ /* 0x000fc60000000000 */
[----:B------:R-:W0:Y:S02]  /*4e10*/  LDS.64 R12, [R0+0xc00] ;  /* 0x000c0000000c7984 */ /* 0x000e240000000a00 */
        /* <DEDUP_REMOVED lines=8> */
[----:B------:R-:W-:-:S04]  /*4ea0*/  LEA R22, P0, R4, UR10, 0x3 ;  /* 0x0000000a04167c11 */ /* 0x000fc8000f8018ff */
        /* <DEDUP_REMOVED lines=121> */
[----:B0-----:R-:W-:Y:S02]  /*5640*/  SHF.R.U64 R4, R12, UR5, R13 ;  /* 0x000000050c047c19 */ /* 0x001fe4000800120d */
        /* <DEDUP_REMOVED lines=8> */
[----:B------:R0:W-:Y:S01]  /*56d0*/  STG.E.64 desc[UR8][R14.64+0x8400], R12 ;  /* 0x0084000c0e007986 */ /* 0x0001e2000c101b08 */
[----:B------:R-:W-:Y:S01]  /*56e0*/  NOP ;  /* 0x0000000000007918 */ /* 0x000fe20000000000 */
[----:B------:R-:W-:Y:S05]  /*56f0*/  BRA `(.L_x_66) ;  /* 0x0000000c00947947 */ /* 0x000fea0003800000 */
.L_x_65:
[----:B0-----:R-:W-:Y:S01]  /*5700*/  IMAD.U32 R13, RZ, RZ, UR7 ;  /* 0x00000007ff0d7e24 */ /* 0x001fe2000f8e00ff */
[----:B------:R-:W-:Y:S01]  /*5710*/  BSSY.RECONVERGENT B0, `(.L_x_67) ;  /* 0x000001c000007945 */ /* 0x000fe20003800200 */
[----:B------:R-:W-:Y:S02]  /*5720*/  VIADD R2, R61, 0x180 ;  /* 0x000001803d027836 */ /* 0x000fe40000000000 */
[----:B------:R-:W-:Y:S02]  /*5730*/  IMAD R13, R13, -0x1200, R4 ;  /* 0xffffee000d0d7824 */ /* 0x000fe400078e0204 */
[C---:B------:R-:W-:Y:S02]  /*5740*/  VIADD R4, R61.reuse, 0x300 ;  /* 0x000003003d047836 */ /* 0x040fe40000000000 */
[C---:B------:R-:W-:Y:S01]  /*5750*/  VIADD R6, R61.reuse, 0x480 ;  /* 0x000004803d067836 */ /* 0x040fe20000000000 */
[CC--:B------:R-:W-:Y:S02]  /*5760*/  ISETP.GE.AND P2, PT, R61.reuse, R13.reuse, PT ;  /* 0x0000000d3d00720c */ /* 0x0c0fe40003f46270 */
[-C--:B------:R-:W-:Y:S01]  /*5770*/  ISETP.GE.AND P0, PT, R4, R13.reuse, PT ;  /* 0x0000000d0400720c */ /* 0x080fe20003f06270 */
[C---:B------:R-:W-:Y:S01]  /*5780*/  VIADD R4, R61.reuse, 0x780 ;  /* 0x000007803d047836 */ /* 0x040fe20000000000 */
[-C--:B------:R-:W-:Y:S01]  /*5790*/  ISETP.GE.AND P1, PT, R2, R13.reuse, PT ;  /* 0x0000000d0200720c */ /* 0x080fe20003f26270 */
[----:B------:R-:W-:Y:S01]  /*57a0*/  VIADD R2, R61, 0x600 ;  /* 0x000006003d027836 */ /* 0x000fe20000000000 */
[----:B------:R-:W-:-:S02]  /*57b0*/  ISETP.GE.AND P6, PT, R6, R13, PT ;  /* 0x0000000d0600720c */ /* 0x000fc40003fc6270 */
[-C--:B------:R-:W-:Y:S01]  /*57c0*/  ISETP.GE.AND P3, PT, R4, R13.reuse, PT ;  /* 0x0000000d0400720c */ /* 0x080fe20003f66270 */
[----:B------:R-:W-:Y:S01]  /*57d0*/  VIADD R4, R61, 0x900 ;  /* 0x000009003d047836 */ /* 0x000fe20000000000 */
[----:B------:R-:W-:-:S03]  /*57e0*/  ISETP.GE.AND P4, PT, R2, R13, PT ;  /* 0x0000000d0200720c */ /* 0x000fc60003f86270 */
[----:B------:R-:W-:Y:S10]  /*57f0*/  @P2 BRA `(.L_x_68) ;  /* 0x0000000000342947 */ /* 0x000ff40003800000 */
[----:B------:R-:W0:Y:S01]  /*5800*/  LDS.64 R14, [R0] ;  /* 0x00000000000e7984 */ /* 0x000e220000000a00 */
[----:B------:R-:W0:Y:S01]  /*5810*/  LDCU UR5, c[0x0][0x3c4] ;  /* 0x00007880ff0577ac */ /* 0x000e220008000800 */
[----:B------:R-:W3:Y:S01]  /*5820*/  LDCU.64 UR10, c[0x0][0x3a0] ;  /* 0x00007400ff0a77ac */ /* 0x000ee20008000a00 */
[----:B0-----:R-:W-:Y:S02]  /*5830*/  SHF.R.U64 R2, R14, UR5, R15 ;  /* 0x000000050e027c19 */ /* 0x001fe4000800120f */
        /* <DEDUP_REMOVED lines=8> */
[----:B------:R0:W-:Y:S04]  /*58c0*/  STG.E.64 desc[UR8][R16.64], R14 ;  /* 0x0000000e10007986 */ /* 0x0001e8000c101b08 */
.L_x_68:
[----:B------:R-:W-:Y:S05]  /*58d0*/  BSYNC.RECONVERGENT B0 ;  /* 0x0000000000007941 */ /* 0x000fea0003800200 */
.L_x_67:
[----:B------:R-:W-:Y:S01]  /*58e0*/  NOP ;  /* 0x0000000000007918 */ /* 0x000fe20000000000 */
[----:B------:R-:W-:Y:S01]  /*58f0*/  BSSY.RECONVERGENT B0, `(.L_x_69) ;  /* 0x0000011000007945 */ /* 0x000fe20003800200 */
[----:B------:R-:W-:Y:S01]  /*5900*/  ISETP.GE.AND P2, PT, R4, R13, PT ;  /* 0x0000000d0400720c */ /* 0x000fe20003f46270 */
[----:B------:R-:W-:Y:S02]  /*5910*/  VIADD R4, R61, 0xa80 ;  /* 0x00000a803d047836 */ /* 0x000fe40000000000 */
[----:B------:R-:W-:Y:S10]  /*5920*/  @P1 BRA `(.L_x_70) ;  /* 0x0000000000341947 */ /* 0x000ff40003800000 */
[----:B0-----:R-:W0:Y:S01]  /*5930*/  LDS.64 R14, [R0+0xc00] ;  /* 0x000c0000000e7984 */ /* 0x001e220000000a00 */
        /* <DEDUP_REMOVED lines=12> */
.L_x_70:
[----:B------:R-:W-:Y:S05]  /*5a00*/  BSYNC.RECONVERGENT B0 ;  /* 0x0000000000007941 */ /* 0x000fea0003800200 */
.L_x_69:
[----:B------:R-:W-:Y:S01]  /*5a10*/  NOP ;  /* 0x0000000000007918 */ /* 0x000fe20000000000 */
[----:B------:R-:W-:Y:S01]  /*5a20*/  BSSY.RECONVERGENT B0, `(.L_x_71) ;  /* 0x0000011000007945 */ /* 0x000fe20003800200 */
[----:B------:R-:W-:Y:S02]  /*5a30*/  ISETP.GE.AND P1, PT, R4, R13, PT ;  /* 0x0000000d0400720c */ /* 0x000fe40003f26270 */
[----:B------:R-:W-:Y:S01]  /*5a40*/  LOP3.LUT R4, R61, 0xc00, RZ, 0xfc, !PT ;  /* 0x00000c003d047812 */ /* 0x000fe200078efcff */
[----:B------:R-:W-:Y:S10]  /*5a50*/  @P0 BRA `(.L_x_72) ;  /* 0x0000000000340947 */ /* 0x000ff40003800000 */
[----:B0--3--:R-:W0:Y:S01]  /*5a60*/  LDS.64 R14, [R0+0x1800] ;  /* 0x00180000000e7984 */ /* 0x009e220000000a00 */
        /* <DEDUP_REMOVED lines=12> */
.L_x_72:
[----:B------:R-:W-:Y:S05]  /*5b30*/  BSYNC.RECONVERGENT B0 ;  /* 0x0000000000007941 */ /* 0x000fea0003800200 */
.L_x_71:
[----:B------:R-:W-:Y:S01]  /*5b40*/  NOP ;  /* 0x0000000000007918 */ /* 0x000fe20000000000 */
[----:B------:R-:W-:Y:S01]  /*5b50*/  BSSY.RECONVERGENT B0, `(.L_x_73) ;  /* 0x0000011000007945 */ /* 0x000fe20003800200 */
[----:B------:R-:W-:Y:S01]  /*5b60*/  ISETP.GE.AND P0, PT, R4, R13, PT ;  /* 0x0000000d0400720c */ /* 0x000fe20003f06270 */
[----:B------:R-:W-:Y:S02]  /*5b70*/  VIADD R4, R61, 0xd80 ;  /* 0x00000d803d047836 */ /* 0x000fe40000000000 */
[----:B------:R-:W-:Y:S10]  /*5b80*/  @P6 BRA `(.L_x_74) ;  /* 0x0000000000346947 */ /* 0x000ff40003800000 */
[----:B0--34-:R-:W0:Y:S01]  /*5b90*/  LDS.64 R14, [R0+0x2400] ;  /* 0x00240000000e7984 */ /* 0x019e220000000a00 */
        /* <DEDUP_REMOVED lines=12> */
.L_x_74:
[----:B------:R-:W-:Y:S05]  /*5c60*/  BSYNC.RECONVERGENT B0 ;  /* 0x0000000000007941 */ /* 0x000fea0003800200 */
.L_x_73:
        /* <DEDUP_REMOVED lines=18> */
.L_x_76:
[----:B------:R-:W-:Y:S05]  /*5d90*/  BSYNC.RECONVERGENT B0 ;  /* 0x0000000000007941 */ /* 0x000fea0003800200 */
.L_x_75:
        /* <DEDUP_REMOVED lines=18> */
.L_x_78:
[----:B------:R-:W-:Y:S05]  /*5ec0*/  BSYNC.RECONVERGENT B0 ;  /* 0x0000000000007941 */ /* 0x000fea0003800200 */
.L_x_77:
[----:B------:R-:W-:Y:S01]  /*5ed0*/  NOP ;  /* 0x0000000000007918 */ /* 0x000fe20000000000 */
[----:B------:R-:W-:Y:S01]  /*5ee0*/  BSSY.RECONVERGENT B0, `(.L_x_79) ;  /* 0x0000010000007945 */ /* 0x000fe20003800200 */
[----:B------:R-:W-:-:S03]  /*5ef0*/  ISETP.GE.AND P3, PT, R4, R13, PT ;  /* 0x0000000d0400720c */ /* 0x000fc60003f66270 */
[----:B------:R-:W-:Y:S10]  /*5f00*/  @P2 BRA `(.L_x_80) ;  /* 0x0000000000342947 */ /* 0x000ff40003800000 */
[----:B------:R-:W5:Y:S01]  /*5f10*/  LDS.64 R12, [R0+0x4800] ;  /* 0x00480000000c7984 */ /* 0x000f620000000a00 */
[----:B------:R-:W5:Y:S01]  /*5f20*/  LDCU UR5, c[0x0][0x3c4] ;  /* 0x00007880ff0577ac */ /* 0x000f620008000800 */
[----:B------:R-:W1:Y:S01]  /*5f30*/  LDCU.64 UR10, c[0x0][0x3a0] ;  /* 0x00007400ff0a77ac */ /* 0x000e620008000a00 */
[----:B-----5:R-:W-:Y:S02]  /*5f40*/  SHF.R.U64 R2, R12, UR5, R13 ;  /* 0x000000050c027c19 */ /* 0x020fe4000800120d */
[----:B------:R-:W-:Y:S02]  /*5f50*/  LOP3.LUT R13, R13, 0x80000000, RZ, 0x3c, !PT ;  /* 0x800000000d0d7812 */ /* 0x000fe400078e3cff */
[----:B------:R-:W-:-:S04]  /*5f60*/  LOP3.LUT R2, R2, UR4, RZ, 0x30, !PT ;  /* 0x0000000402027c12 */ /* 0x000fc8000f8e30ff */
[----:B------:R-:W-:-:S05]  /*5f70*/  LEA R2, R2, UR6, 0x3 ;  /* 0x0000000602027c11 */ /* 0x000fca000f8e18ff */
[----:B0--34-:R-:W0:Y:S02]  /*5f80*/  LDS.64 R14, [R2+0x9000] ;  /* 0x00900000020e7984 */ /* 0x019e240000000a00 */
[----:B0-----:R-:W-:-:S05]  /*5f90*/  IADD3 R4, P2, PT, R14, R61, RZ ;  /* 0x0000003d0e047210 */ /* 0x001fca0007f5e0ff */
[----:B------:R-:W-:Y:S01]  /*5fa0*/  IMAD.X R15, RZ, RZ, R15, P2 ;  /* 0x000000ffff0f7224 */ /* 0x000fe200010e060f */
[----:B-1----:R-:W-:-:S04]  /*5fb0*/  LEA R14, P2, R4, UR10, 0x3 ;  /* 0x0000000a040e7c11 */ /* 0x002fc8000f8418ff */
[----:B------:R-:W-:-:S05]  /*5fc0*/  LEA.HI.X R15, R4, UR11, R15, 0x3, P2 ;  /* 0x0000000b040f7c11 */ /* 0x000fca00090f1c0f */
[----:B------:R0:W-:Y:S04]  /*5fd0*/  STG.E.64 desc[UR8][R14.64+0x4800], R12 ;  /* 0x0048000c0e007986 */ /* 0x0001e8000c101b08 */
.L_x_80:
[----:B------:R-:W-:Y:S05]  /*5fe0*/  BSYNC.RECONVERGENT B0 ;  /* 0x0000000000007941 */ /* 0x000fea0003800200 */
.L_x_79:
[----:B------:R-:W-:Y:S01]  /*5ff0*/  NOP ;  /* 0x0000000000007918 */ /* 0x000fe20000000000 */
[----:B------:R-:W-:Y:S04]  /*6000*/  BSSY.RECONVERGENT B0, `(.L_x_81) ;  /* 0x000000f000007945 */ /* 0x000fe80003800200 */
[----:B------:R-:W-:Y:S05]  /*6010*/  @P1 BRA `(.L_x_82) ;  /* 0x0000000000341947 */ /* 0x000fea0003800000 */
[----:B0-----:R-:W0:Y:S01]  /*6020*/  LDS.64 R12, [R0+0x5400] ;  /* 0x00540000000c7984 */ /* 0x001e220000000a00 */
[----:B------:R-:W0:Y:S01]  /*6030*/  LDCU UR5, c[0x0][0x3c4] ;  /* 0x00007880ff0577ac */ /* 0x000e220008000800 */
[----:B------:R-:W5:Y:S01]  /*6040*/  LDCU.64 UR10, c[0x0][0x3a0] ;  /* 0x00007400ff0a77ac */ /* 0x000f620008000a00 */
[----:B0-----:R-:W-:Y:S02]  /*6050*/  SHF.R.U64 R2, R12, UR5, R13 ;  /* 0x000000050c027c19 */ /* 0x001fe4000800120d */
[----:B------:R-:W-:Y:S02]  /*6060*/  LOP3.LUT R13, R13, 0x80000000, RZ, 0x3c, !PT ;  /* 0x800000000d0d7812 */ /* 0x000fe400078e3cff */
[----:B------:R-:W-:-:S04]  /*6070*/  LOP3.LUT R2, R2, UR4, RZ, 0x30, !PT ;  /* 0x0000000402027c12 */ /* 0x000fc8000f8e30ff */
[----:B------:R-:W-:-:S05]  /*6080*/  LEA R2, R2, UR6, 0x3 ;  /* 0x0000000602027c11 */ /* 0x000fca000f8e18ff */
[----:B---34-:R-:W0:Y:S02]  /*6090*/  LDS.64 R14, [R2+0x9000] ;  /* 0x00900000020e7984 */ /* 0x018e240000000a00 */
[----:B0-----:R-:W-:-:S05]  /*60a0*/  IADD3 R4, P1, PT, R14, R61, RZ ;  /* 0x0000003d0e047210 */ /* 0x001fca0007f3e0ff */
[----:B------:R-:W-:Y:S01]  /*60b0*/  IMAD.X R15, RZ, RZ, R15, P1 ;  /* 0x000000ffff0f7224 */ /* 0x000fe200008e060f */
[----:B-----5:R-:W-:-:S04]  /*60c0*/  LEA R14, P1, R4, UR10, 0x3 ;  /* 0x0000000a040e7c11 */ /* 0x020fc8000f8218ff */
[----:B------:R-:W-:-:S05]  /*60d0*/  LEA.HI.X R15, R4, UR11, R15, 0x3, P1 ;  /* 0x0000000b040f7c11 */ /* 0x000fca00088f1c0f */
[----:B------:R0:W-:Y:S04]  /*60e0*/  STG.E.64 desc[UR8][R14.64+0x5400], R12 ;  /* 0x0054000c0e007986 */ /* 0x0001e8000c101b08 */
.L_x_82:
[----:B------:R-:W-:Y:S05]  /*60f0*/  BSYNC.RECONVERGENT B0 ;  /* 0x0000000000007941 */ /* 0x000fea0003800200 */
.L_x_81:
        /* <DEDUP_REMOVED lines=16> */
.L_x_84:
[----:B------:R-:W-:Y:S05]  /*6200*/  BSYNC.RECONVERGENT B0 ;  /* 0x0000000000007941 */ /* 0x000fea0003800200 */
.L_x_83:
        /* <DEDUP_REMOVED lines=16> */
.L_x_86:
[----:B------:R-:W-:Y:S05]  /*6310*/  BSYNC.RECONVERGENT B0 ;  /* 0x0000000000007941 */ /* 0x000fea0003800200 */
.L_x_85:
        /* <DEDUP_REMOVED lines=16> */
.L_x_88:
[----:B------:R-:W-:Y:S05]  /*6420*/  BSYNC.RECONVERGENT B0 ;  /* 0x0000000000007941 */ /* 0x000fea0003800200 */
.L_x_87:
        /* <DEDUP_REMOVED lines=16> */
.L_x_90:
[----:B------:R-:W-:Y:S05]  /*6530*/  BSYNC.RECONVERGENT B0 ;  /* 0x0000000000007941 */ /* 0x000fea0003800200 */
.L_x_89:
[----:B------:R-:W-:Y:S01]  /*6540*/  NOP ;  /* 0x0000000000007918 */ /* 0x000fe20000000000 */
.L_x_66:
[----:B------:R0:W5:Y:S01]  /*6550*/  @!P5 LDG.E.64 R44, desc[UR8][R64.64] ;  /* 0x00000008402cd981 */ /* 0x000162000c1e1b00 */
[----:B------:R-:W1:Y:S03]  /*6560*/  LDCU UR5, c[0x0][0x3c4] ;  /* 0x00007880ff0577ac */ /* 0x000e660008000800 */
[----:B------:R0:W5:Y:S04]  /*6570*/  @!P5 LDG.E.64 R46, desc[UR8][R64.64+0x100] ;  /* 0x00010008402ed981 */ /* 0x000168000c1e1b00 */
        /* <DEDUP_REMOVED lines=10> */
[----:B0-----:R-:W1:Y:S04]  /*6620*/  LDS.64 R12, [R0] ;  /* 0x00000000000c7984 */ /* 0x001e680000000a00 */
[----:B---34-:R-:W0:Y:S04]  /*6630*/  LDS.64 R14, [R0+0xc00] ;  /* 0x000c0000000e7984 */ /* 0x018e280000000a00 */
[----:B------:R-:W3:Y:S04]  /*6640*/  LDS.64 R16, [R0+0x1800] ;  /* 0x0018000000107984 */ /* 0x000ee80000000a00 */
[----:B------:R-:W4:Y:S04]  /*6650*/  LDS.64 R18, [R0+0x2400] ;  /* 0x0024000000127984 */ /* 0x000f280000000a00 */
[----:B------:R-:W4:Y:S04]  /*6660*/  LDS.64 R20, [R0+0x3000] ;  /* 0x0030000000147984 */ /* 0x000f280000000a00 */
[----:B------:R-:W4:Y:S04]  /*6670*/  LDS.64 R22, [R0+0x3c00] ;  /* 0x003c000000167984 */ /* 0x000f280000000a00 */
[----:B------:R-:W4:Y:S04]  /*6680*/  LDS.64 R28, [R0+0x4800] ;  /* 0x00480000001c7984 */ /* 0x000f280000000a00 */
[----:B------:R-:W4:Y:S04]  /*6690*/  LDS.64 R30, [R0+0x5400] ;  /* 0x00540000001e7984 */ /* 0x000f280000000a00 */
[----:B------:R-:W4:Y:S04]  /*66a0*/  LDS.64 R32, [R0+0x6000] ;  /* 0x0060000000207984 */ /* 0x000f280000000a00 */
[----:B------:R-:W4:Y:S04]  /*66b0*/  LDS.64 R34, [R0+0x6c00] ;  /* 0x006c000000227984 */ /* 0x000f280000000a00 */
[----:B------:R-:W4:Y:S01]  /*66c0*/  LDS.64 R42, [R0+0x7800] ;  /* 0x00780000002a7984 */ /* 0x000f220000000a00 */
[----:B-1----:R-:W-:-:S03]  /*66d0*/  SHF.R.U64 R24, R12, UR5, R13 ;  /* 0x000000050c187c19 */ /* 0x002fc6000800120d */
[----:B------:R2:W1:Y:S01]  /*66e0*/  LDS.64 R74, [R0+0x8400] ;  /* 0x00840000004a7984 */ /* 0x0004620000000a00 */
[----:B0-----:R-:W-:Y:S02]  /*66f0*/  SHF.R.U64 R12, R14, UR5, R15 ;  /* 0x000000050e0c7c19 */ /* 0x001fe4000800120f */
[----:B---3--:R-:W-:Y:S01]  /*6700*/  SHF.R.U64 R17, R16, UR5, R17 ;  /* 0x0000000510117c19 */ /* 0x008fe20008001211 */
[----:B--2---:R-:W0:Y:S01]  /*6710*/  S2R R0, SR_TID.X ;  /* 0x0000000000007919 */ /* 0x004e220000002100 */
[----:B----4-:R-:W-:Y:S02]  /*6720*/  SHF.R.U64 R16, R18, UR5, R19 ;  /* 0x0000000512107c19 */ /* 0x010fe40008001213 */
[----:B------:R-:W-:Y:S02]  /*6730*/  SHF.R.U64 R15, R20, UR5, R21 ;  /* 0x00000005140f7c19 */ /* 0x000fe40008001215 */
[----:B------:R-:W-:Y:S02]  /*6740*/  SHF.R.U64 R14, R22, UR5, R23 ;  /* 0x00000005160e7c19 */ /* 0x000fe40008001217 */
[----:B------:R-:W-:-:S02]  /*6750*/  SHF.R.U64 R13, R28, UR5, R29 ;  /* 0x000000051c0d7c19 */ /* 0x000fc4000800121d */
[----:B------:R-:W-:Y:S02]  /*6760*/  SHF.R.U64 R10, R30, UR5, R31 ;  /* 0x000000051e0a7c19 */ /* 0x000fe4000800121f */
[----:B------:R-:W-:Y:S02]  /*6770*/  SHF.R.U64 R8, R32, UR5, R33 ;  /* 0x0000000520087c19 */ /* 0x000fe40008001221 */
[----:B------:R-:W-:Y:S02]  /*6780*/  SHF.R.U64 R6, R34, UR5, R35 ;  /* 0x0000000522067c19 */ /* 0x000fe40008001223 */
[----:B------:R-:W-:Y:S02]  /*6790*/  SHF.R.U64 R4, R42, UR5, R43 ;  /* 0x000000052a047c19 */ /* 0x000fe4000800122b */
[----:B-1----:R-:W-:Y:S01]  /*67a0*/  SHF.R.U64 R2, R74, UR5, R75 ;  /* 0x000000054a027c19 */ /* 0x002fe2000800124b */
[----:B------:R-:W1:Y:S01]  /*67b0*/  LDCU UR5, c[0x0][0x3c0] ;  /* 0x00007800ff0577ac */ /* 0x000e620008000800 */
[----:B------:R-:W-:-:S02]  /*67c0*/  LOP3.LUT R19, R24, UR4, RZ, 0x30, !PT ;  /* 0x0000000418137c12 */ /* 0x000fc4000f8e30ff */
[----:B------:R-:W-:Y:S02]  /*67d0*/  LOP3.LUT R18, R12, UR4, RZ, 0x30, !PT ;  /* 0x000000040c127c12 */ /* 0x000fe4000f8e30ff */
[----:B------:R-:W-:Y:S02]  /*67e0*/  LOP3.LUT R17, R17, UR4, RZ, 0x30, !PT ;  /* 0x0000000411117c12 */ /* 0x000fe4000f8e30ff */
[----:B------:R-:W-:Y:S02]  /*67f0*/  LOP3.LUT R16, R16, UR4, RZ, 0x30, !PT ;  /* 0x0000000410107c12 */ /* 0x000fe4000f8e30ff */
[----:B------:R-:W-:Y:S02]  /*6800*/  LOP3.LUT R15, R15, UR4, RZ, 0x30, !PT ;  /* 0x000000040f0f7c12 */ /* 0x000fe4000f8e30ff */
[----:B------:R-:W-:Y:S02]  /*6810*/  LOP3.LUT R14, R14, UR4, RZ, 0x30, !PT ;  /* 0x000000040e0e7c12 */ /* 0x000fe4000f8e30ff */
[----:B------:R-:W-:-:S02]  /*6820*/  LOP3.LUT R13, R13, UR4, RZ, 0x30, !PT ;  /* 0x000000040d0d7c12 */ /* 0x000fc4000f8e30ff */
[----:B------:R-:W-:Y:S02]  /*6830*/  LOP3.LUT R10, R10, UR4, RZ, 0x30, !PT ;  /* 0x000000040a0a7c12 */ /* 0x000fe4000f8e30ff */
[----:B------:R-:W-:Y:S02]  /*6840*/  LOP3.LUT R8, R8, UR4, RZ, 0x30, !PT ;  /* 0x0000000408087c12 */ /* 0x000fe4000f8e30ff */
[----:B------:R-:W-:Y:S02]  /*6850*/  LOP3.LUT R6, R6, UR4, RZ, 0x30, !PT ;  /* 0x0000000406067c12 */ /* 0x000fe4000f8e30ff */
[----:B------:R-:W-:Y:S02]  /*6860*/  LOP3.LUT R4, R4, UR4, RZ, 0x30, !PT ;  /* 0x0000000404047c12 */ /* 0x000fe4000f8e30ff */
[----:B------:R-:W-:Y:S01]  /*6870*/  LOP3.LUT R2, R2, UR4, RZ, 0x30, !PT ;  /* 0x0000000402027c12 */ /* 0x000fe2000f8e30ff */
[----:B01----:R-:W-:Y:S06]  /*6880*/  @!P5 BRA `(.L_x_91) ;  /* 0x000000000090d947 */ /* 0x003fec0003800000 */
[----:B------:R-:W-:Y:S01]  /*6890*/  UIMAD UR4, UR7, -0x1200, UR5 ;  /* 0xffffee00070478a4 */ /* 0x000fe2000f8e0205 */
[C---:B------:R-:W-:Y:S02]  /*68a0*/  VIADD R12, R70.reuse, 0x20 ;  /* 0x00000020460c7836 */ /* 0x040fe40000000000 */
[C---:B------:R-:W-:Y:S02]  /*68b0*/  VIADD R20, R70.reuse, 0x40 ;  /* 0x0000004046147836 */ /* 0x040fe40000000000 */
[C---:B------:R-:W-:Y:S01]  /*68c0*/  VIADD R21, R70.reuse, 0x80 ;  /* 0x0000008046157836 */ /* 0x040fe20000000000 */
[----:B------:R-:W-:Y:S02]  /*68d0*/  ISETP.GE.AND P3, PT, R70, UR4, PT ;  /* 0x0000000446007c0c */ /* 0x000fe4000bf66270 */
[----:B------:R-:W-:Y:S01]  /*68e0*/  ISETP.GE.AND P4, PT, R12, UR4, PT ;  /* 0x000000040c007c0c */ /* 0x000fe2000bf86270 */
[----:B------:R-:W-:Y:S01]  /*68f0*/  VIADD R12, R70, 0x60 ;  /* 0x00000060460c7836 */ /* 0x000fe20000000000 */
[----:B------:R-:W-:Y:S01]  /*6900*/  ISETP.GE.AND P6, PT, R20, UR4, PT ;  /* 0x0000000414007c0c */ /* 0x000fe2000bfc6270 */
[----:B------:R-:W-:Y:S01]  /*6910*/  VIADD R20, R70, 0xa0 ;  /* 0x000000a046147836 */ /* 0x000fe20000000000 */
[----:B------:R-:W-:-:S02]  /*6920*/  ISETP.GE.AND P1, PT, R21, UR4, PT ;  /* 0x0000000415007c0c */ /* 0x000fc4000bf26270 */
[----:B------:R-:W-:Y:S01]  /*6930*/  ISETP.GE.AND P0, PT, R12, UR4, PT ;  /* 0x000000040c007c0c */ /* 0x000fe2000bf06270 */
[----:B------:R-:W-:Y:S01]  /*6940*/  VIADD R12, R70, 0xc0 ;  /* 0x000000c0460c7836 */ /* 0x000fe20000000000 */
[----:B------:R-:W-:Y:S01]  /*6950*/  ISETP.GE.AND P2, PT, R20, UR4, PT ;  /* 0x0000000414007c0c */ /* 0x000fe2000bf46270 */
[----:B------:R-:W-:Y:S02]  /*6960*/  VIADD R20, R70, 0xe0 ;  /* 0x000000e046147836 */ /* 0x000fe40000000000 */
[----:B-----5:R0:W5:Y:S01]  /*6970*/  @!P3 LDG.E.64 R44, desc[UR8][R64.64] ;  /* 0x00000008402cb981 */ /* 0x020162000c1e1b00 */
[----:B------:R-:W-:Y:S01]  /*6980*/  ISETP.GE.AND P3, PT, R12, UR4, PT ;  /* 0x000000040c007c0c */ /* 0x000fe2000bf66270 */
[----:B------:R-:W-:Y:S02]  /*6990*/  VIADD R12, R70, 0x100 ;  /* 0x00000100460c7836 */ /* 0x000fe40000000000 */
[----:B------:R0:W5:Y:S01]  /*69a0*/  @!P4 LDG.E.64 R46, desc[UR8][R64.64+0x100] ;  /* 0x00010008402ec981 */ /* 0x000162000c1e1b00 */
[----:B------:R-:W-:Y:S01]  /*69b0*/  ISETP.GE.AND P4, PT, R20, UR4, PT ;  /* 0x0000000414007c0c */ /* 0x000fe2000bf86270 */
[----:B------:R-:W-:-:S02]  /*69c0*/  VIADD R20, R70, 0x120 ;  /* 0x0000012046147836 */ /* 0x000fc40000000000 */
[----:B------:R0:W5:Y:S01]  /*69d0*/  @!P6 LDG.E.64 R48, desc[UR8][R64.64+0x200] ;  /* 0x000200084030e981 */ /* 0x000162000c1e1b00 */
[----:B------:R-:W-:Y:S01]  /*69e0*/  ISETP.GE.AND P6, PT, R12, UR4, PT ;  /* 0x000000040c007c0c */ /* 0x000fe2000bfc6270 */
[C---:B------:R-:W-:Y:S02]  /*69f0*/  VIADD R12, R70.reuse, 0x140 ;  /* 0x00000140460c7836 */ /* 0x040fe40000000000 */
[----:B------:R-:W-:Y:S01]  /*6a00*/  VIADD R70, R70, 0x160 ;  /* 0x0000016046467836 */ /* 0x000fe20000000000 */
[----:B------:R0:W5:Y:S01]  /*6a10*/  @!P0 LDG.E.64 R50, desc[UR8][R64.64+0x300] ;  /* 0x0003000840328981 */ /* 0x000162000c1e1b00 */
[----:B------:R-:W-:-:S03]  /*6a20*/  ISETP.GE.AND P0, PT, R20, UR4, PT ;  /* 0x0000000414007c0c */ /* 0x000fc6000bf06270 */
[----:B------:R0:W5:Y:S01]  /*6a30*/  @!P1 LDG.E.64 R52, desc[UR8][R64.64+0x400] ;  /* 0x0004000840349981 */ /* 0x000162000c1e1b00 */
[----:B------:R-:W-:-:S03]  /*6a40*/  ISETP.GE.AND P1, PT, R12, UR4, PT ;  /* 0x000000040c007c0c */ /* 0x000fc6000bf26270 */
[----:B------:R0:W5:Y:S01]  /*6a50*/  @!P2 LDG.E.64 R54, desc[UR8][R64.64+0x500] ;  /* 0x000500084036a981 */ /* 0x000162000c1e1b00 */
[----:B------:R-:W-:-:S03]  /*6a60*/  ISETP.GE.AND P2, PT, R70, UR4, PT ;  /* 0x0000000446007c0c */ /* 0x000fc6000bf46270 */
[----:B------:R0:W5:Y:S04]  /*6a70*/  @!P3 LDG.E.64 R56, desc[UR8][R64.64+0x600] ;  /* 0x000600084038b981 */ /* 0x000168000c1e1b00 */
[----:B------:R0:W5:Y:S04]  /*6a80*/  @!P4 LDG.E.64 R58, desc[UR8][R64.64+0x700] ;  /* 0x00070008403ac981 */ /* 0x000168000c1e1b00 */
[----:B------:R0:W5:Y:S04]  /*6a90*/  @!P6 LDG.E.64 R60, desc[UR8][R64.64+0x800] ;  /* 0x00080008403ce981 */ /* 0x000168000c1e1b00 */
[----:B------:R0:W5:Y:S04]  /*6aa0*/  @!P0 LDG.E.64 R62, desc[UR8][R64.64+0x900] ;  /* 0x00090008403e8981 */ /* 0x000168000c1e1b00 */
[----:B------:R0:W5:Y:S04]  /*6ab0*/  @!P1 LDG.E.64 R66, desc[UR8][R64.64+0xa00] ;  /* 0x000a000840429981 */ /* 0x000168000c1e1b00 */
[----:B------:R0:W5:Y:S02]  /*6ac0*/  @!P2 LDG.E.64 R68, desc[UR8][R64.64+0xb00] ;  /* 0x000b00084044a981 */ /* 0x000164000c1e1b00 */
.L_x_91:
[----:B------:R-:W-:Y:S08]  /*6ad0*/  BAR.SYNC.DEFER_BLOCKING 0x0 ;  /* 0x0000000000007b1d */ /* 0x000ff00000010000 */
[----:B------:R-:W1:Y:S01]  /*6ae0*/  S2UR UR6, SR_CgaCtaId ;  /* 0x00000000000679c3 */ /* 0x000e620000008800 */
[----:B------:R-:W-:Y:S01]  /*6af0*/  UMOV UR4, 0x400 ;  /* 0x0000040000047882 */ /* 0x000fe20000000000 */
[----:B-----5:R2:W-:Y:S04]  /*6b00*/  STS.64 [R37+-0x8], R44 ;  /* 0xfffff82c25007388 */ /* 0x0205e80000000a00 */
[----:B------:R2:W-:Y:S01]  /*6b10*/  STS.64 [R7+-0x8], R46 ;  /* 0xfffff82e07007388 */ /* 0x0005e20000000a00 */
[----:B-1----:R-:W-:-:S03]  /*6b20*/  ULEA UR6, UR6, UR4, 0x18 ;  /* 0x0000000406067291 */ /* 0x002fc6000f8ec0ff */
[----:B------:R2:W-:Y:S04]  /*6b30*/  STS.64 [R3+-0x8], R48 ;  /* 0xfffff83003007388 */ /* 0x0005e80000000a00 */
[----:B------:R2:W-:Y:S01]  /*6b40*/  STS.64 [R73+-0x8], R50 ;  /* 0xfffff83249007388 */ /* 0x0005e20000000a00 */
[----:B------:R-:W-:-:S03]  /*6b50*/  LEA R12, R0, UR6, 0x3 ;  /* 0x00000006000c7c11 */ /* 0x000fc6000f8e18ff */
[----:B------:R2:W-:Y:S04]  /*6b60*/  STS.64 [R11+-0x8], R52 ;  /* 0xfffff8340b007388 */ /* 0x0005e80000000a00 */
[----:B------:R2:W-:Y:S04]  /*6b70*/  STS.64 [R5+-0x8], R54 ;  /* 0xfffff83605007388 */ /* 0x0005e80000000a00 */
[----:B------:R2:W-:Y:S04]  /*6b80*/  STS.64 [R71+-0x8], R56 ;  /* 0xfffff83847007388 */ /* 0x0005e80000000a00 */
[----:B------:R2:W-:Y:S04]  /*6b90*/  STS.64 [R25+-0x8], R58 ;  /* 0xfffff83a19007388 */ /* 0x0005e80000000a00 */
[----:B------:R2:W-:Y:S04]  /*6ba0*/  STS.64 [R41+-0x8], R60 ;  /* 0xfffff83c29007388 */ /* 0x0005e80000000a00 */
[----:B------:R2:W-:Y:S04]  /*6bb0*/  STS.64 [R39+-0x8], R62 ;  /* 0xfffff83e27007388 */ /* 0x0005e80000000a00 */
[----:B------:R2:W-:Y:S04]  /*6bc0*/  STS.64 [R27+-0x8], R66 ;  /* 0xfffff8421b007388 */ /* 0x0005e80000000a00 */
[----:B------:R2:W-:Y:S01]  /*6bd0*/  STS.64 [R9+-0x8], R68 ;  /* 0xfffff84409007388 */ /* 0x0005e20000000a00 */
[----:B------:R-:W-:Y:S06]  /*6be0*/  BAR.SYNC.DEFER_BLOCKING 0x0 ;  /* 0x0000000000007b1d */ /* 0x000fec0000010000 */
[----:B------:R-:W-:Y:S05]  /*6bf0*/  @P5 BRA `(.L_x_92) ;  /* 0x0000000400b85947 */ /* 0x000fea0003800000 */
[----:B------:R-:W-:Y:S01]  /*6c00*/  LEA R19, R19, UR6, 0x3 ;  /* 0x0000000613137c11 */ /* 0x000fe2000f8e18ff */
[----:B------:R-:W-:Y:S01]  /*6c10*/  LDS.64 R20, [R12] ;  /* 0x000000000c147984 */ /* 0x000fe20000000a00 */
[----:B------:R-:W1:Y:S01]  /*6c20*/  LDCU.64 UR4, c[0x0][0x3b0] ;  /* 0x00007600ff0477ac */ /* 0x000e620008000a00 */
[----:B------:R-:W-:Y:S02]  /*6c30*/  LEA R13, R13, UR6, 0x3 ;  /* 0x000000060d0d7c11 */ /* 0x000fe4000f8e18ff */
[----:B------:R-:W2:Y:S02]  /*6c40*/  LDS.64 R22, [R19+0x9000] ;  /* 0x0090000013167984 */ /* 0x000ea40000000a00 */
[----:B--2---:R-:W-:-:S05]  /*6c50*/  IADD3 R3, P0, PT, R22, R0, RZ ;  /* 0x0000000016037210 */ /* 0x004fca0007f1e0ff */
[----:B------:R-:W-:Y:S01]  /*6c60*/  IMAD.X R22, RZ, RZ, R23, P0 ;  /* 0x000000ffff167224 */ /* 0x000fe200000e0617 */
[----:B-1----:R-:W-:-:S04]  /*6c70*/  LEA R24, P0, R3, UR4, 0x3 ;  /* 0x0000000403187c11 */ /* 0x002fc8000f8018ff */
[----:B------:R-:W-:Y:S02]  /*6c80*/  LEA.HI.X R25, R3, UR5, R22, 0x3, P0 ;  /* 0x0000000503197c11 */ /* 0x000fe400080f1c16 */
[----:B------:R-:W-:-:S03]  /*6c90*/  LEA R3, R18, UR6, 0x3 ;  /* 0x0000000612037c11 */ /* 0x000fc6000f8e18ff */
[----:B------:R-:W-:Y:S01]  /*6ca0*/  STG.E.64 desc[UR8][R24.64], R20 ;  /* 0x0000001418007986 */ /* 0x000fe2000c101b08 */
[----:B------:R-:W-:-:S03]  /*6cb0*/  NOP ;  /* 0x0000000000007918 */ /* 0x000fc60000000000 */
[----:B------:R-:W1:Y:S04]  /*6cc0*/  LDS.64 R22, [R3+0x9000] ;  /* 0x0090000003167984 */ /* 0x000e680000000a00 */
[----:B------:R-:W2:Y:S01]  /*6cd0*/  LDS.64 R18, [R12+0xc00] ;  /* 0x000c00000c127984 */ /* 0x000ea20000000a00 */
[----:B-1----:R-:W-:-:S05]  /*6ce0*/  IADD3 R5, P0, PT, R22, R0, RZ ;  /* 0x0000000016057210 */ /* 0x002fca0007f1e0ff */
[----:B------:R-:W-:Y:S01]  /*6cf0*/  IMAD.X R22, RZ, RZ, R23, P0 ;  /* 0x000000ffff167224 */ /* 0x000fe200000e0617 */
[----:B------:R-:W-:-:S04]  /*6d00*/  LEA R26, P0, R5, UR4, 0x3 ;  /* 0x00000004051a7c11 */ /* 0x000fc8000f8018ff */
[----:B------:R-:W-:Y:S02]  /*6d10*/  LEA.HI.X R27, R5, UR5, R22, 0x3, P0 ;  /* 0x00000005051b7c11 */ /* 0x000fe400080f1c16 */
[----:B------:R-:W-:-:S03]  /*6d20*/  LEA R5, R17, UR6, 0x3 ;  /* 0x0000000611057c11 */ /* 0x000fc6000f8e18ff */
[----:B--2---:R-:W-:Y:S01]  /*6d30*/  STG.E.64 desc[UR8][R26.64+0xc00], R18 ;  /* 0x000c00121a007986 */ /* 0x004fe2000c101b08 */
        /* <DEDUP_REMOVED lines=33> */
[----:B------:R-:W-:-:S05]  /*6f50*/  LEA.HI.X R23, R5, UR5, R16, 0x3, P0 ;  /* 0x0000000505177c11 */ /* 0x000fca00080f1c10 */
[----:B--2---:R-:W-:Y:S01]  /*6f60*/  STG.E.64 desc[UR8][R22.64+0x3c00], R14 ;  /* 0x003c000e16007986 */ /* 0x004fe2000c101b08 */
[----:B------:R-:W-:-:S03]  /*6f70*/  NOP ;  /* 0x0000000000007918 */ /* 0x000fc60000000000 */
[----:B------:R1:W2:Y:S04]  /*6f80*/  LDS.64 R18, [R13+0x9000] ;  /* 0x009000000d127984 */ /* 0x0002a80000000a00 */
[----:B------:R-:W3:Y:S01]  /*6f90*/  LDS.64 R16, [R12+0x4800] ;  /* 0x004800000c107984 */ /* 0x000ee20000000a00 */
[----:B-1----:R-:W-:Y:S02]  /*6fa0*/  LEA R13, R4, UR6, 0x3 ;  /* 0x00000006040d7c11 */ /* 0x002fe4000f8e18ff */
[----:B--2---:R-:W-:-:S05]  /*6fb0*/  IADD3 R3, P0, PT, R18, R0, RZ ;  /* 0x0000000012037210 */ /* 0x004fca0007f1e0ff */
[----:B------:R-:W-:Y:S01]  /*6fc0*/  IMAD.X R20, RZ, RZ, R19, P0 ;  /* 0x000000ffff147224 */ /* 0x000fe200000e0613 */
[----:B------:R-:W-:-:S04]  /*6fd0*/  LEA R18, P0, R3, UR4, 0x3 ;  /* 0x0000000403127c11 */ /* 0x000fc8000f8018ff */
[----:B------:R-:W-:Y:S02]  /*6fe0*/  LEA.HI.X R19, R3, UR5, R20, 0x3, P0 ;  /* 0x0000000503137c11 */ /* 0x000fe400080f1c14 */
[----:B------:R-:W-:-:S03]  /*6ff0*/  LEA R3, R10, UR6, 0x3 ;  /* 0x000000060a037c11 */ /* 0x000fc6000f8e18ff */
[----:B---3--:R-:W-:Y:S01]  /*7000*/  STG.E.64 desc[UR8][R18.64+0x4800], R16 ;  /* 0x0048001012007986 */ /* 0x008fe2000c101b08 */
        /* <DEDUP_REMOVED lines=43> */
[----:B------:R-:W-:Y:S01]  /*72c0*/  NOP ;  /* 0x0000000000007918 */ /* 0x000fe20000000000 */
[----:B------:R-:W-:Y:S05]  /*72d0*/  EXIT ;  /* 0x000000000000794d */ /* 0x000fea0003800000 */
.L_x_92:
[----:B------:R-:W-:Y:S01]  /*72e0*/  LEA R21, R19, UR6, 0x3 ;  /* 0x0000000613157c11 */ /* 0x000fe2000f8e18ff */
[----:B------:R-:W-:Y:S01]  /*72f0*/  UIMAD UR4, UR7, -0x1200, UR5 ;  /* 0xffffee00070478a4 */ /* 0x000fe2000f8e0205 */
[----:B------:R-:W-:Y:S02]  /*7300*/  LEA R19, R18, UR6, 0x3 ;  /* 0x0000000612137c11 */ /* 0x000fe4000f8e18ff */
[----:B------:R-:W-:Y:S02]  /*7310*/  LEA R17, R17, UR6, 0x3 ;  /* 0x0000000611117c11 */ /* 0x000fe4000f8e18ff */
[----:B------:R-:W1:Y:S01]  /*7320*/  LDS.64 R20, [R21+0x9000] ;  /* 0x0090000015147984 */ /* 0x000e620000000a00 */
[----:B------:R-:W-:Y:S02]  /*7330*/  ISETP.GE.AND P1, PT, R0, UR4, PT ;  /* 0x0000000400007c0c */ /* 0x000fe4000bf26270 */
[----:B--2---:R-:W-:Y:S02]  /*7340*/  LEA R5, R16, UR6, 0x3 ;  /* 0x0000000610057c11 */ /* 0x004fe4000f8e18ff */
[----:B------:R-:W-:-:S02]  /*7350*/  LEA R13, R13, UR6, 0x3 ;  /* 0x000000060d0d7c11 */ /* 0x000fc4000f8e18ff */
[----:B------:R-:W-:Y:S02]  /*7360*/  LEA R11, R10, UR6, 0x3 ;  /* 0x000000060a0b7c11 */ /* 0x000fe4000f8e18ff */
[----:B------:R-:W-:Y:S02]  /*7370*/  LEA R9, R8, UR6, 0x3 ;  /* 0x0000000608097c11 */ /* 0x000fe4000f8e18ff */
[----:B------:R-:W-:-:S03]  /*7380*/  LEA R7, R6, UR6, 0x3 ;  /* 0x0000000606077c11 */ /* 0x000fc6000f8e18ff */
[----:B------:R-:W2:Y:S01]  /*7390*/  @!P1 LDS.64 R22, [R12] ;  /* 0x000000000c169984 */ /* 0x000ea20000000a00 */
[----:B------:R-:W3:Y:S01]  /*73a0*/  @!P1 LDC.64 R24, c[0x0][0x3b0] ;  /* 0x0000ec00ff189b82 */ /* 0x000ee20000000a00 */
[----:B-1----:R-:W-:-:S05]  /*73b0*/  @!P1 IADD3 R3, P0, PT, R20, R0, RZ ;  /* 0x0000000014039210 */ /* 0x002fca0007f1e0ff */
[----:B------:R-:W-:Y:S01]  /*73c0*/  @!P1 IMAD.X R20, RZ, RZ, R21, P0 ;  /* 0x000000ffff149224 */ /* 0x000fe200000e0615 */
[----:B---3--:R-:W-:-:S04]  /*73d0*/  @!P1 LEA R24, P0, R3, R24, 0x3 ;  /* 0x0000001803189211 */ /* 0x008fc800078018ff */
[----:B------:R-:W-:Y:S01]  /*73e0*/  @!P1 LEA.HI.X R25, R3, R25, R20, 0x3, P0 ;  /* 0x0000001903199211 */ /* 0x000fe200000f1c14 */
[----:B------:R-:W-:-:S04]  /*73f0*/  VIADD R3, R0, 0x180 ;  /* 0x0000018000037836 */ /* 0x000fc80000000000 */
[----:B--2---:R-:W-:Y:S01]  /*7400*/  @!P1 STG.E.64 desc[UR8][R24.64], R22 ;  /* 0x0000001618009986 */ /* 0x004fe2000c101b08 */
[----:B------:R-:W-:-:S03]  /*7410*/  NOP ;  /* 0x0000000000007918 */ /* 0x000fc60000000000 */
[----:B------:R-:W1:Y:S01]  /*7420*/  LDS.64 R18, [R19+0x9000] ;  /* 0x0090000013127984 */ /* 0x000e620000000a00 */
[----:B------:R-:W-:-:S13]  /*7430*/  ISETP.GE.AND P1, PT, R3, UR4, PT ;  /* 0x0000000403007c0c */ /* 0x000fda000bf26270 */
[----:B------:R-:W2:Y:S01]  /*7440*/  @!P1 LDS.64 R20, [R12+0xc00] ;  /* 0x000c00000c149984 */ /* 0x000ea20000000a00 */
        /* <DEDUP_REMOVED lines=25> */
[----:B---3--:R-:W-:Y:S02]  /*75e0*/  @!P1 LEA R26, P0, R3, R26, 0x3 ;  /* 0x0000001a031a9211 */ /* 0x008fe400078018ff */
[----:B------:R-:W-:Y:S02]  /*75f0*/  LEA R17, R15, UR6, 0x3 ;  /* 0x000000060f117c11 */ /* 0x000fe4000f8e18ff */
[----:B------:R-:W-:Y:S01]  /*7600*/  @!P1 LEA.HI.X R27, R3, R27, R16, 0x3, P0 ;  /* 0x0000001b031b9211 */ /* 0x000fe200000f1c10 */
[----:B------:R-:W-:Y:S01]  /*7610*/  VIADD R3, R0, 0x600 ;  /* 0x0000060000037836 */ /* 0x000fe20000000000 */
[----:B------:R-:W-:-:S03]  /*7620*/  LEA R15, R14, UR6, 0x3 ;  /* 0x000000060e0f7c11 */ /* 0x000fc6000f8e18ff */
        /* <DEDUP_REMOVED lines=24> */
[----:B------:R1:W2:Y:S01]  /*77b0*/  LDS.64 R14, [R13+0x9000] ;  /* 0x009000000d0e7984 */ /* 0x0002a20000000a00 */
[----:B------:R-:W-:Y:S02]  /*77c0*/  ISETP.GE.AND P1, PT, R3, UR4, PT ;  /* 0x0000000403007c0c */ /* 0x000fe4000bf26270 */
[----:B-1----:R-:W-:-:S11]  /*77d0*/  LEA R13, R4, UR6, 0x3 ;  /* 0x00000006040d7c11 */ /* 0x002fd6000f8e18ff */
[----:B------:R-:W1:Y:S01]  /*77e0*/  @!P1 LDS.64 R18, [R12+0x4800] ;  /* 0x004800000c129984 */ /* 0x000e620000000a00 */
[----:B------:R-:W3:Y:S01]  /*77f0*/  @!P1 LDC.64 R20, c[0x0][0x3b0] ;  /* 0x0000ec00ff149b82 */ /* 0x000ee20000000a00 */
[----:B--2---:R-:W-:-:S05]  /*7800*/  @!P1 IADD3 R3, P0, PT, R14, R0, RZ ;  /* 0x000000000e039210 */ /* 0x004fca0007f1e0ff */
[----:B------:R-:W-:Y:S01]  /*7810*/  @!P1 IMAD.X R14, RZ, RZ, R15, P0 ;  /* 0x000000ffff0e9224 */ /* 0x000fe200000e060f */
[----:B---3--:R-:W-:-:S04]  /*7820*/  @!P1 LEA R20, P0, R3, R20, 0x3 ;  /* 0x0000001403149211 */ /* 0x008fc800078018ff */
[----:B------:R-:W-:Y:S01]  /*7830*/  @!P1 LEA.HI.X R21, R3, R21, R14, 0x3, P0 ;  /* 0x0000001503159211 */ /* 0x000fe200000f1c0e */
[----:B------:R-:W-:-:S04]  /*7840*/  VIADD R3, R0, 0xa80 ;  /* 0x00000a8000037836 */ /* 0x000fc80000000000 */
[----:B-1----:R-:W-:Y:S01]  /*7850*/  @!P1 STG.E.64 desc[UR8][R20.64+0x4800], R18 ;  /* 0x0048001214009986 */ /* 0x002fe2000c101b08 */
        /* <DEDUP_REMOVED lines=8> */
[----:B------:R-:W-:Y:S02]  /*78e0*/  @!P1 LEA.HI.X R17, R3, R17, R10, 0x3, P0 ;  /* 0x0000001103119211 */ /* 0x000fe400000f1c0a */
[----:B------:R-:W-:-:S03]  /*78f0*/  LOP3.LUT R3, R0, 0xc00, RZ, 0xfc, !PT ;  /* 0x00000c0000037812 */ /* 0x000fc600078efcff */
        /* <DEDUP_REMOVED lines=22> */
[----:B--2---:R1:W-:Y:S01]  /*7a60*/  @!P1 STG.E.64 desc[UR8][R14.64+0x6c00], R8 ;  /* 0x006c00080e009986 */ /* 0x0043e2000c101b08 */
[----:B------:R-:W-:-:S03]  /*7a70*/  NOP ;  /* 0x0000000000007918 */ /* 0x000fc60000000000 */
[----:B------:R-:W2:Y:S01]  /*7a80*/  LDS.64 R4, [R13+0x9000] ;  /* 0x009000000d047984 */ /* 0x000ea20000000a00 */
[----:B------:R-:W-:Y:S01]  /*7a90*/  ISETP.GE.AND P1, PT, R3, UR4, PT ;  /* 0x0000000403007c0c */ /* 0x000fe2000bf26270 */
[----:B-1----:R-:W-:-:S12]  /*7aa0*/  VIADD R8, R0, 0x1080 ;  /* 0x0000108000087836 */ /* 0x002fd80000000000 */
[----:B------:R-:W1:Y:S01]  /*7ab0*/  @!P1 LDS.64 R6, [R12+0x7800] ;  /* 0x007800000c069984 */ /* 0x000e620000000a00 */
[----:B------:R-:W3:Y:S01]  /*7ac0*/  @!P1 LDC.64 R16, c[0x0][0x3b0] ;  /* 0x0000ec00ff109b82 */ /* 0x000ee20000000a00 */
[----:B--2---:R-:W-:-:S05]  /*7ad0*/  @!P1 IADD3 R3, P0, PT, R4, R0, RZ ;  /* 0x0000000004039210 */ /* 0x004fca0007f1e0ff */
[----:B------:R-:W-:Y:S01]  /*7ae0*/  @!P1 IMAD.X R10, RZ, RZ, R5, P0 ;  /* 0x000000ffff0a9224 */ /* 0x000fe200000e0605 */
[----:B---3--:R-:W-:-:S04]  /*7af0*/  @!P1 LEA R4, P0, R3, R16, 0x3 ;  /* 0x0000001003049211 */ /* 0x008fc800078018ff */
[----:B------:R-:W-:Y:S02]  /*7b00*/  @!P1 LEA.HI.X R5, R3, R17, R10, 0x3, P0 ;  /* 0x0000001103059211 */ /* 0x000fe400000f1c0a */
[----:B------:R-:W-:-:S03]  /*7b10*/  LEA R10, R2, UR6, 0x3 ;  /* 0x00000006020a7c11 */ /* 0x000fc6000f8e18ff */
[----:B-1----:R-:W-:Y:S01]  /*7b20*/  @!P1 STG.E.64 desc[UR8][R4.64+0x7800], R6 ;  /* 0x0078000604009986 */ /* 0x002fe2000c101b08 */
[----:B------:R-:W-:-:S03]  /*7b30*/  NOP ;  /* 0x0000000000007918 */ /* 0x000fc60000000000 */
[----:B------:R-:W1:Y:S01]  /*7b40*/  LDS.64 R2, [R10+0x9000] ;  /* 0x009000000a027984 */ /* 0x000e620000000a00 */
[----:B------:R-:W-:-:S13]  /*7b50*/  ISETP.GE.AND P1, PT, R8, UR4, PT ;  /* 0x0000000408007c0c */ /* 0x000fda000bf26270 */
[----:B------:R-:W2:Y:S01]  /*7b60*/  @!P1 LDS.64 R12, [R12+0x8400] ;  /* 0x008400000c0c9984 */ /* 0x000ea20000000a00 */
[----:B------:R-:W3:Y:S01]  /*7b70*/  @!P1 LDC.64 R8, c[0x0][0x3b0] ;  /* 0x0000ec00ff089b82 */ /* 0x000ee20000000a00 */
[----:B-1----:R-:W-:-:S05]  /*7b80*/  IADD3 R0, P0, PT, R2, R0, RZ ;  /* 0x0000000002007210 */ /* 0x002fca0007f1e0ff */
[----:B------:R-:W-:Y:S01]  /*7b90*/  IMAD.X R3, RZ, RZ, R3, P0 ;  /* 0x000000ffff037224 */ /* 0x000fe200000e0603 */
[----:B---3--:R-:W-:-:S04]  /*7ba0*/  @!P1 LEA R2, P0, R0, R8, 0x3 ;  /* 0x0000000800029211 */ /* 0x008fc800078018ff */
[----:B------:R-:W-:-:S05]  /*7bb0*/  @!P1 LEA.HI.X R3, R0, R9, R3, 0x3, P0 ;  /* 0x0000000900039211 */ /* 0x000fca00000f1c03 */
[----:B--2---:R-:W-:Y:S01]  /*7bc0*/  @!P1 STG.E.64 desc[UR8][R2.64+0x8400], R12 ;  /* 0x0084000c02009986 */ /* 0x004fe2000c101b08 */
[----:B------:R-:W-:Y:S01]  /*7bd0*/  NOP ;  /* 0x0000000000007918 */ /* 0x000fe20000000000 */
[----:B------:R-:W-:Y:S05]  /*7be0*/  EXIT ;  /* 0x000000000000794d */ /* 0x000fea0003800000 */
.L_x_29:
[----:B------:R-:W-:Y:S02]  /*7bf0*/  IMAD.MOV.U32 R0, RZ, RZ, 0x1 ;  /* 0x00000001ff007424 */ /* 0x000fe400078e00ff */
[----:B------:R-:W-:Y:S02]  /*7c00*/  IMAD.MOV.U32 R77, RZ, RZ, R2 ;  /* 0x000000ffff4d7224 */ /* 0x000fe400078e0002 */
[----:B------:R-:W-:Y:S02]  /*7c10*/  IMAD.MOV.U32 R72, RZ, RZ, RZ ;  /* 0x000000ffff487224 */ /* 0x000fe400078e00ff */
[----:B------:R-:W-:-:S07]  /*7c20*/  IMAD.MOV.U32 R73, RZ, RZ, -0x1 ;  /* 0xffffffffff497424 */ /* 0x000fce00078e00ff */
[----:B------:R-:W-:Y:S05]  /*7c30*/  WARPSYNC.COLLECTIVE R73, `(.L_x_93) ;  /* 0x0000000049087348 */ /* 0x000fea0003c00000 */
[----:B------:R0:W1:Y:S02]  /*7c40*/  SHFL.UP P0, R0, R77, R0, R72 ;  /* 0x040000004d007389 */ /* 0x0000640000000048 */
[----:B01----:R-:W-:Y:S05]  /*7c50*/  ENDCOLLECTIVE ;  /* 0x000000000000791b */ /* 0x003fea0003800000 */
.L_x_93:
[----:B------:R-:W-:Y:S02]  /*7c60*/  IMAD.MOV.U32 R74, RZ, RZ, R0 ;  /* 0x000000ffff4a7224 */ /* 0x000fe400078e0000 */
[----:B------:R-:W-:Y:S02]  /*7c70*/  IMAD.MOV.U32 R0, RZ, RZ, 0x2 ;  /* 0x00000002ff007424 */ /* 0x000fe400078e00ff */
[----:B------:R-:W-:-:S04]  /*7c80*/  @P0 IMAD.IADD R74, R2, 0x1, R74 ;  /* 0x00000001024a0824 */ /* 0x000fc800078e024a */
[----:B------:R-:W-:-:S07]  /*7c90*/  IMAD.MOV.U32 R77, RZ, RZ, R74 ;  /* 0x000000ffff4d7224 */ /* 0x000fce00078e004a */
[----:B------:R-:W-:Y:S05]  /*7ca0*/  WARPSYNC.COLLECTIVE R73, `(.L_x_94) ;  /* 0x0000000049087348 */ /* 0x000fea0003c00000 */
[----:B------:R0:W1:Y:S02]  /*7cb0*/  SHFL.UP P0, R0, R77, R0, R72 ;  /* 0x040000004d007389 */ /* 0x0000640000000048 */
[----:B01----:R-:W-:Y:S05]  /*7cc0*/  ENDCOLLECTIVE ;  /* 0x000000000000791b */ /* 0x003fea0003800000 */
.L_x_94:
[----:B------:R-:W-:Y:S02]  /*7cd0*/  IMAD.MOV.U32 R71, RZ, RZ, R0 ;  /* 0x000000ffff477224 */ /* 0x000fe400078e0000 */
[----:B------:R-:W-:Y:S02]  /*7ce0*/  IMAD.MOV.U32 R0, RZ, RZ, 0x4 ;  /* 0x00000004ff007424 */ /* 0x000fe400078e00ff */
[----:B------:R-:W-:-:S04]  /*7cf0*/  @P0 IMAD.IADD R71, R74, 0x1, R71 ;  /* 0x000000014a470824 */ /* 0x000fc800078e0247 */
[----:B------:R-:W-:-:S07]  /*7d00*/  IMAD.MOV.U32 R77, RZ, RZ, R71 ;  /* 0x000000ffff4d7224 */ /* 0x000fce00078e0047 */
[----:B------:R-:W-:Y:S05]  /*7d10*/  WARPSYNC.COLLECTIVE R73, `(.L_x_95) ;  /* 0x0000000049087348 */ /* 0x000fea0003c00000 */
[----:B------:R0:W1:Y:S02]  /*7d20*/  SHFL.UP P0, R0, R77, R0, R72 ;  /* 0x040000004d007389 */ /* 0x0000640000000048 */
[----:B01----:R-:W-:Y:S05]  /*7d30*/  ENDCOLLECTIVE ;  /* 0x000000000000791b */ /* 0x003fea0003800000 */
.L_x_95:
[----:B------:R-:W-:Y:S02]  /*7d40*/  IMAD.MOV.U32 R74, RZ, RZ, R0 ;  /* 0x000000ffff4a7224 */ /* 0x000fe400078e0000 */
[----:B------:R-:W-:Y:S02]  /*7d50*/  IMAD.MOV.U32 R0, RZ, RZ, 0x8 ;  /* 0x00000008ff007424 */ /* 0x000fe400078e00ff */
[----:B------:R-:W-:-:S04]  /*7d60*/  @P0 IMAD.IADD R74, R71, 0x1, R74 ;  /* 0x00000001474a0824 */ /* 0x000fc800078e024a */
[----:B------:R-:W-:-:S07]  /*7d70*/  IMAD.MOV.U32 R77, RZ, RZ, R74 ;  /* 0x000000ffff4d7224 */ /* 0x000fce00078e004a */
[----:B------:R-:W-:Y:S05]  /*7d80*/  WARPSYNC.COLLECTIVE R73, `(.L_x_96) ;  /* 0x0000000049087348 */ /* 0x000fea0003c00000 */
[----:B------:R0:W1:Y:S02]  /*7d90*/  SHFL.UP P0, R0, R77, R0, R72 ;  /* 0x040000004d007389 */ /* 0x0000640000000048 */
[----:B01----:R-:W-:Y:S05]  /*7da0*/  ENDCOLLECTIVE ;  /* 0x000000000000791b */ /* 0x003fea0003800000 */
.L_x_96:
[----:B------:R-:W-:Y:S02]  /*7db0*/  IMAD.MOV.U32 R71, RZ, RZ, R0 ;  /* 0x000000ffff477224 */ /* 0x000fe400078e0000 */
[----:B------:R-:W-:Y:S02]  /*7dc0*/  IMAD.MOV.U32 R0, RZ, RZ, 0x10 ;  /* 0x00000010ff007424 */ /* 0x000fe400078e00ff */
[----:B------:R-:W-:-:S04]  /*7dd0*/  @P0 IMAD.IADD R71, R74, 0x1, R71 ;  /* 0x000000014a470824 */ /* 0x000fc800078e0247 */
[----:B------:R-:W-:-:S07]  /*7de0*/  IMAD.MOV.U32 R77, RZ, RZ, R71 ;  /* 0x000000ffff4d7224 */ /* 0x000fce00078e0047 */
[----:B------:R-:W-:Y:S05]  /*7df0*/  WARPSYNC.COLLECTIVE R73, `(.L_x_97) ;  /* 0x0000000049087348 */ /* 0x000fea0003c00000 */
[----:B------:R0:W1:Y:S02]  /*7e00*/  SHFL.UP P0, R0, R77, R0, R72 ;  /* 0x040000004d007389 */ /* 0x0000640000000048 */
[----:B01----:R-:W-:Y:S05]  /*7e10*/  ENDCOLLECTIVE ;  /* 0x000000000000791b */ /* 0x003fea0003800000 */
.L_x_97:
[----:B------:R-:W-:Y:S05]  /*7e20*/  BRA `(.L_x_98) ;  /* 0xffffffa400c87947 */ /* 0x000fea000383ffff */
.L_x_99:
[----:B------:R-:W-:-:S00]  /*7e30*/  BRA `(.L_x_99) ;  /* 0xfffffffc00fc7947 */ /* 0x000fc0000383ffff */
[----:B------:R-:W-:-:S00]  /*7e40*/  NOP ;  /* 0x0000000000007918 */ /* 0x000fc00000000000 */
        /* <DEDUP_REMOVED lines=11> */
.L_x_228:


//--------------------- .text._ZN3cub18CUB_300001_SM_10006detail10radix_sort33DeviceRadixSortExclusiveSumKernelINS1_5radix10policy_hubIxxyE10Policy1000EyEEvPT0_ --------------------------
	.section	.text._ZN3cub18CUB_300001_SM_10006detail10radix_sort33DeviceRadixSortExclusiveSumKernelINS1_5radix10policy_hubIxxyE10Policy1000EyEEvPT0_,"ax",@progbits
	.align	128
        .global         _ZN3cub18CUB_300001_SM_10006detail10radix_sort33DeviceRadixSortExclusiveSumKernelINS1_5radix10policy_hubIxxyE10Policy1000EyEEvPT0_
        .type           _ZN3cub18CUB_300001_SM_10006detail10radix_sort33DeviceRadixSortExclusiveSumKernelINS1_5radix10policy_hubIxxyE10Policy1000EyEEvPT0_,@function
        .size           _ZN3cub18CUB_300001_SM_10006detail10radix_sort33DeviceRadixSortExclusiveSumKernelINS1_5radix10policy_hubIxxyE10Policy1000EyEEvPT0_,(.L_x_229 - _ZN3cub18CUB_300001_SM_10006detail10radix_sort33DeviceRadixSortExclusiveSumKernelINS1_5radix10policy_hubIxxyE10Policy1000EyEEvPT0_)
        .other          _ZN3cub18CUB_300001_SM_10006detail10radix_sort33DeviceRadixSortExclusiveSumKernelINS1_5radix10policy_hubIxxyE10Policy1000EyEEvPT0_,@"STO_CUDA_ENTRY STV_DEFAULT"
_ZN3cub18CUB_300001_SM_10006detail10radix_sort33DeviceRadixSortExclusiveSumKernelINS1_5radix10policy_hubIxxyE10Policy1000EyEEvPT0_:
.text._ZN3cub18CUB_300001_SM_10006detail10radix_sort33DeviceRadixSortExclusiveSumKernelINS1_5radix10policy_hubIxxyE10Policy1000EyEEvPT0_:
[----:B------:R-:W-:Y:S01]  /*0000*/  LDC R1, c[0x0][0x37c] ;  /* 0x0000df00ff017b82 */ /* 0x000fe20000000800 */
[----:B------:R-:W0:Y:S07]  /*0010*/  S2R R18, SR_TID.X ;  /* 0x0000000000127919 */ /* 0x000e2e0000002100 */
[----:B------:R-:W1:Y:S01]  /*0020*/  LDC.64 R16, c[0x0][0x380] ;  /* 0x0000e000ff107b82 */ /* 0x000e620000000a00 */
[----:B------:R-:W2:Y:S01]  /*0030*/  LDCU.64 UR4, c[0x0][0x358] ;  /* 0x00006b00ff0477ac */ /* 0x000ea20008000a00 */
[----:B------:R-:W3:Y:S01]  /*0040*/  S2R R5, SR_CTAID.X ;  /* 0x0000000000057919 */ /* 0x000ee20000002500 */
[----:B0-----:R-:W-:Y:S01]  /*0050*/  ISETP.GT.U32.AND P1, PT, R18, 0xff, PT ;  /* 0x000000ff1200780c */ /* 0x001fe20003f24070 */
[----:B---3--:R-:W-:-:S04]  /*0060*/  IMAD R5, R5, 0x100, R18 ;  /* 0x0000010005057824 */ /* 0x008fc800078e0212 */
[----:B-1----:R-:W-:-:S08]  /*0070*/  IMAD.WIDE R16, R5, 0x8, R16 ;  /* 0x0000000805107825 */ /* 0x002fd000078e0210 */
[----:B--2---:R-:W2:Y:S01]  /*0080*/  @!P1 LDG.E.64 R2, desc[UR4][R16.64] ;  /* 0x0000000410029981 */ /* 0x004ea2000c1e1b00 */
[----:B------:R-:W-:Y:S02]  /*0090*/  MOV R0, 0x400 ;  /* 0x0000040000007802 */ /* 0x000fe40000000f00 */
[C---:B------:R-:W-:Y:S01]  /*00a0*/  ISETP.GT.U32.AND P0, PT, R18.reuse, 0x1f, PT ;  /* 0x0000001f1200780c */ /* 0x040fe20003f04070 */
[----:B------:R-:W0:Y:S02]  /*00b0*/  S2R R5, SR_CgaCtaId ;  /* 0x0000000000057919 */ /* 0x000e240000008800 */
[----:B0-----:R-:W-:Y:S02]  /*00c0*/  LEA R5, R5, R0, 0x18 ;  /* 0x0000000005057211 */ /* 0x001fe400078ec0ff */
[----:B------:R-:W-:-:S05]  /*00d0*/  LEA.HI R0, R18, R18, RZ, 0x1d ;  /* 0x0000001212007211 */ /* 0x000fca00078fe8ff */
[----:B------:R-:W-:-:S05]  /*00e0*/  IMAD R0, R0, 0x8, R5 ;  /* 0x0000000800007824 */ /* 0x000fca00078e0205 */
[----:B--2---:R0:W-:Y:S01]  /*00f0*/  STS.64 [R0+0x10], R2 ;  /* 0x0000100200007388 */ /* 0x0041e20000000a00 */
[----:B------:R-:W-:Y:S06]  /*0100*/  BAR.SYNC.DEFER_BLOCKING 0x0 ;  /* 0x0000000000007b1d */ /* 0x000fec0000010000 */
[----:B------:R-:W-:Y:S05]  /*0110*/  @P0 BRA `(.L_x_100) ;  /* 0x0000000400240947 */ /* 0x000fea0003800000 */
[----:B------:R-:W-:Y:S01]  /*0120*/  IMAD R18, R18, 0x48, R5 ;  /* 0x0000004812127824 */ /* 0x000fe200078e0205 */
[----:B------:R-:W-:-:S04]  /*0130*/  UMOV UR6, 0xffffffff ;  /* 0xffffffff00067882 */ /* 0x000fc80000000000 */
[----:B------:R-:W-:Y:S04]  /*0140*/  LDS.64 R14, [R18+0x10] ;  /* 0x00001000120e7984 */ /* 0x000fe80000000a00 */
[----:B------:R-:W-:Y:S04]  /*0150*/  LDS.64 R12, [R18+0x18] ;  /* 0x00001800120c7984 */ /* 0x000fe80000000a00 */
[----:B------:R-:W1:Y:S04]  /*0160*/  LDS.64 R10, [R18+0x20] ;  /* 0x00002000120a7984 */ /* 0x000e680000000a00 */
[----:B------:R-:W-:Y:S04]  /*0170*/  LDS.64 R8, [R18+0x28] ;  /* 0x0000280012087984 */ /* 0x000fe80000000a00 */
[----:B------:R-:W2:Y:S04]  /*0180*/  LDS.64 R6, [R18+0x30] ;  /* 0x0000300012067984 */ /* 0x000ea80000000a00 */
[----:B------:R-:W-:Y:S04]  /*0190*/  LDS.64 R4, [R18+0x38] ;  /* 0x0000380012047984 */ /* 0x000fe80000000a00 */
[----:B0-----:R-:W0:Y:S04]  /*01a0*/  LDS.64 R2, [R18+0x40] ;  /* 0x0000400012027984 */ /* 0x001e280000000a00 */
[----:B------:R-:W3:Y:S01]  /*01b0*/  LDS.64 R20, [R18+0x48] ;  /* 0x0000480012147984 */ /* 0x000ee20000000a00 */
[----:B-1----:R-:W-:-:S04]  /*01c0*/  IADD3 R19, P3, P4, R10, R12, R14 ;  /* 0x0000000c0a137210 */ /* 0x002fc80007c7e00e */
[----:B------:R-:W-:Y:S02]  /*01d0*/  IADD3.X R23, PT, PT, R11, R13, R15, P3, P4 ;  /* 0x0000000d0b177210 */ /* 0x000fe40001fe840f */
[----:B--2---:R-:W-:-:S04]  /*01e0*/  IADD3 R19, P0, P2, R6, R19, R8 ;  /* 0x0000001306137210 */ /* 0x004fc80007a1e008 */
[----:B------:R-:W-:Y:S02]  /*01f0*/  IADD3.X R23, PT, PT, R7, R23, R9, P0, P2 ;  /* 0x0000001707177210 */ /* 0x000fe400007e4409 */
[----:B0-----:R-:W-:-:S04]  /*0200*/  IADD3 R19, P3, P4, R2, R19, R4 ;  /* 0x0000001302137210 */ /* 0x001fc80007c7e004 */
[----:B---3--:R-:W-:Y:S02]  /*0210*/  IADD3 R20, P0, PT, R20, R19, RZ ;  /* 0x0000001314147210 */ /* 0x008fe40007f1e0ff */
[----:B------:R-:W-:-:S05]  /*0220*/  IADD3.X R19, PT, PT, R3, R23, R5, P3, P4 ;  /* 0x0000001703137210 */ /* 0x000fca0001fe8405 */
[----:B------:R-:W-:Y:S01]  /*0230*/  IMAD.X R19, R21, 0x1, R19, P0 ;  /* 0x0000000115137824 */ /* 0x000fe200000e0613 */
[----:B------:R-:W-:Y:S06]  /*0240*/  BRA.DIV UR6, `(.L_x_101) ;  /* 0x0000000206f07947 */ /* 0x000fec000b800000 */
[----:B------:R-:W0:Y:S04]  /*0250*/  SHFL.UP PT, R27, R20, 0x1, RZ ;  /* 0x04200000141b7989 */ /* 0x000e2800000e00ff */
[----:B------:R-:W1:Y:S01]  /*0260*/  SHFL.UP P0, R25, R19, 0x1, RZ ;  /* 0x0420000013197989 */ /* 0x000e6200000000ff */
[----:B0-----:R-:W-:-:S04]  /*0270*/  IADD3 R22, P2, PT, R27, R20, RZ ;  /* 0x000000141b167210 */ /* 0x001fc80007f5e0ff */
[----:B-1----:R-:W-:Y:S01]  /*0280*/  SEL R27, R22, R27, P0 ;  /* 0x0000001b161b7207 */ /* 0x002fe20000000000 */
[----:B------:R-:W-:-:S04]  /*0290*/  IMAD.X R26, R25, 0x1, R19, P2 ;  /* 0x00000001191a7824 */ /* 0x000fc800010e0613 */
[----:B------:R-:W0:Y:S01]  /*02a0*/  SHFL.UP PT, R28, R27, 0x2, RZ ;  /* 0x044000001b1c7989 */ /* 0x000e2200000e00ff */
[----:B------:R-:W-:-:S05]  /*02b0*/  SEL R26, R26, R25, P0 ;  /* 0x000000191a1a7207 */ /* 0x000fca0000000000 */
[----:B------:R-:W1:Y:S01]  /*02c0*/  SHFL.UP P0, R25, R26, 0x2, RZ ;  /* 0x044000001a197989 */ /* 0x000e6200000000ff */
[----:B0-----:R-:W-:-:S05]  /*02d0*/  IADD3 R21, P2, PT, R28, R27, RZ ;  /* 0x0000001b1c157210 */ /* 0x001fca0007f5e0ff */
[----:B-1----:R-:W-:Y:S01]  /*02e0*/  IMAD.X R22, R25, 0x1, R26, P2 ;  /* 0x0000000119167824 */ /* 0x002fe200010e061a */
[----:B------:R-:W-:-:S04]  /*02f0*/  SEL R28, R21, R28, P0 ;  /* 0x0000001c151c7207 */ /* 0x000fc80000000000 */
[----:B------:R-:W-:Y:S01]  /*0300*/  SEL R29, R22, R25, P0 ;  /* 0x00000019161d7207 */ /* 0x000fe20000000000 */
        /* <DEDUP_REMOVED lines=12> */
[----:B------:R0:W1:Y:S04]  /*03d0*/  SHFL.UP PT, R28, R27, 0x10, RZ ;  /* 0x060000001b1c7989 */ /* 0x00006800000e00ff */
[----:B------:R0:W2:Y:S02]  /*03e0*/  SHFL.UP P0, R25, R26, 0x10, RZ ;  /* 0x060000001a197989 */ /* 0x0000a400000000ff */
.L_x_112:
[----:B-1----:R-:W-:-:S04]  /*03f0*/  IADD3 R21, P2, PT, R28, R27, RZ ;  /* 0x0000001b1c157210 */ /* 0x002fc80007f5e0ff */
[----:B--2---:R-:W-:Y:S01]  /*0400*/  SEL R21, R21, R28, P0 ;  /* 0x0000001c15157207 */ /* 0x004fe20000000000 */
[----:B------:R-:W-:-:S05]  /*0410*/  IMAD.X R22, R25, 0x1, R26, P2 ;  /* 0x0000000119167824 */ /* 0x000fca00010e061a */
[----:B------:R-:W-:Y:S02]  /*0420*/  SEL R22, R22, R25, P0 ;  /* 0x0000001916167207 */ /* 0x000fe40000000000 */
[----:B------:R-:W-:-:S05]  /*0430*/  IADD3 R20, P0, PT, R21, -R20, RZ ;  /* 0x8000001415147210 */ /* 0x000fca0007f1e0ff */
[----:B------:R-:W-:Y:S01]  /*0440*/  IMAD.X R21, R22, 0x1, ~R19, P0 ;  /* 0x0000000116157824 */ /* 0x000fe200000e0e13 */
[----:B------:R-:W-:-:S04]  /*0450*/  IADD3 R14, P0, PT, R14, R20, RZ ;  /* 0x000000140e0e7210 */ /* 0x000fc80007f1e0ff */
[----:B------:R1:W-:Y:S01]  /*0460*/  STS.64 [R18+0x10], R20 ;  /* 0x0000101412007388 */ /* 0x0003e20000000a00 */
[----:B------:R-:W-:Y:S01]  /*0470*/  IMAD.X R15, R15, 0x1, R21, P0 ;  /* 0x000000010f0f7824 */ /* 0x000fe200000e0615 */
        /* <DEDUP_REMOVED lines=17> */
[----:B------:R-:W-:-:S05]  /*0590*/  IMAD.X R3, R3, 0x1, R5, P0 ;  /* 0x0000000103037824 */ /* 0x000fca00000e0605 */
[----:B------:R1:W-:Y:S03]  /*05a0*/  STS.64 [R18+0x48], R2 ;  /* 0x0000480212007388 */ /* 0x0003e60000000a00 */
.L_x_100:
[----:B------:R-:W-:Y:S05]  /*05b0*/  WARPSYNC.ALL ;  /* 0x0000000000007948 */ /* 0x000fea0003800000 */
[----:B------:R-:W-:Y:S06]  /*05c0*/  BAR.SYNC.DEFER_BLOCKING 0x0 ;  /* 0x0000000000007b1d */ /* 0x000fec0000010000 */
[----:B------:R-:W-:Y:S05]  /*05d0*/  @P1 EXIT ;  /* 0x000000000000194d */ /* 0x000fea0003800000 */
[----:B01----:R-:W0:Y:S04]  /*05e0*/  LDS.64 R2, [R0+0x10] ;  /* 0x0000100000027984 */ /* 0x003e280000000a00 */
[----:B0-----:R-:W-:Y:S01]  /*05f0*/  STG.E.64 desc[UR4][R16.64], R2 ;  /* 0x0000000210007986 */ /* 0x001fe2000c101b04 */
[----:B------:R-:W-:Y:S05]  /*0600*/  EXIT ;  /* 0x000000000000794d */ /* 0x000fea0003800000 */
.L_x_101:
[----:B------:R-:W-:Y:S02]  /*0610*/  IMAD.MOV.U32 R24, RZ, RZ, R20 ;  /* 0x000000ffff187224 */ /* 0x000fe400078e0014 */
[----:B------:R-:W-:Y:S02]  /*0620*/  IMAD.MOV.U32 R23, RZ, RZ, 0x1 ;  /* 0x00000001ff177424 */ /* 0x000fe400078e00ff */
[----:B------:R-:W-:Y:S02]  /*0630*/  IMAD.MOV.U32 R22, RZ, RZ, RZ ;  /* 0x000000ffff167224 */ /* 0x000fe400078e00ff */
[----:B------:R-:W-:-:S07]  /*0640*/  IMAD.MOV.U32 R21, RZ, RZ, -0x1 ;  /* 0xffffffffff157424 */ /* 0x000fce00078e00ff */
[----:B------:R-:W-:Y:S05]  /*0650*/  WARPSYNC.COLLECTIVE R21, `(.L_x_102) ;  /* 0x0000000015087348 */ /* 0x000fea0003c00000 */
[----:B------:R0:W1:Y:S02]  /*0660*/  SHFL.UP P0, R25, R24, R23, R22 ;  /* 0x0400001718197389 */ /* 0x0000640000000016 */
[----:B01----:R-:W-:Y:S05]  /*0670*/  ENDCOLLECTIVE ;  /* 0x000000000000791b */ /* 0x003fea0003800000 */
.L_x_102:
[----:B------:R-:W-:Y:S02]  /*0680*/  IMAD.MOV.U32 R24, RZ, RZ, R19 ;  /* 0x000000ffff187224 */ /* 0x000fe400078e0013 */
[----:B------:R-:W-:-:S07]  /*0690*/  IMAD.MOV.U32 R27, RZ, RZ, R25 ;  /* 0x000000ffff1b7224 */ /* 0x000fce00078e0019 */
[----:B------:R-:W-:Y:S05]  /*06a0*/  WARPSYNC.COLLECTIVE R21, `(.L_x_103) ;  /* 0x0000000015087348 */ /* 0x000fea0003c00000 */
[----:B------:R0:W1:Y:S02]  /*06b0*/  SHFL.UP P0, R25, R24, R23, R22 ;  /* 0x0400001718197389 */ /* 0x0000640000000016 */
[----:B01----:R-:W-:Y:S05]  /*06c0*/  ENDCOLLECTIVE ;  /* 0x000000000000791b */ /* 0x003fea0003800000 */
.L_x_103:
[----:B------:R-:W-:Y:S01]  /*06d0*/  IADD3 R26, P2, PT, R27, R20, RZ ;  /* 0x000000141b1a7210 */ /* 0x000fe20007f5e0ff */
[----:B------:R-:W-:-:S03]  /*06e0*/  IMAD.MOV.U32 R23, RZ, RZ, 0x2 ;  /* 0x00000002ff177424 */ /* 0x000fc600078e00ff */
[----:B------:R-:W-:Y:S01]  /*06f0*/  SEL R27, R26, R27, P0 ;  /* 0x0000001b1a1b7207 */ /* 0x000fe20000000000 */
[----:B------:R-:W-:-:S04]  /*0700*/  IMAD.X R26, R25, 0x1, R19, P2 ;  /* 0x00000001191a7824 */ /* 0x000fc800010e0613 */
[----:B------:R-:W-:Y:S01]  /*0710*/  IMAD.MOV.U32 R24, RZ, RZ, R27 ;  /* 0x000000ffff187224 */ /* 0x000fe200078e001b */
[----:B------:R-:W-:-:S07]  /*0720*/  SEL R26, R26, R25, P0 ;  /* 0x000000191a1a7207 */ /* 0x000fce0000000000 */
[----:B------:R-:W-:Y:S05]  /*0730*/  WARPSYNC.COLLECTIVE R21, `(.L_x_104) ;  /* 0x0000000015087348 */ /* 0x000fea0003c00000 */
[----:B------:R0:W1:Y:S02]  /*0740*/  SHFL.UP P0, R25, R24, R23, R22 ;  /* 0x0400001718197389 */ /* 0x0000640000000016 */
[----:B01----:R-:W-:Y:S05]  /*0750*/  ENDCOLLECTIVE ;  /* 0x000000000000791b */ /* 0x003fea0003800000 */
.L_x_104:
[----:B------:R-:W-:Y:S02]  /*0760*/  IMAD.MOV.U32 R24, RZ, RZ, R26 ;  /* 0x000000ffff187224 */ /* 0x000fe400078e001a */
[----:B------:R-:W-:-:S07]  /*0770*/  IMAD.MOV.U32 R28, RZ, RZ, R25 ;  /* 0x000000ffff1c7224 */ /* 0x000fce00078e0019 */
[----:B------:R-:W-:Y:S05]  /*0780*/  WARPSYNC.COLLECTIVE R21, `(.L_x_105) ;  /* 0x0000000015087348 */ /* 0x000fea0003c00000 */
[----:B------:R0:W1:Y:S02]  /*0790*/  SHFL.UP P0, R25, R24, R23, R22 ;  /* 0x0400001718197389 */ /* 0x0000640000000016 */
[----:B01----:R-:W-:Y:S05]  /*07a0*/  ENDCOLLECTIVE ;  /* 0x000000000000791b */ /* 0x003fea0003800000 */
.L_x_105:
        /* <DEDUP_REMOVED lines=9> */
.L_x_106:
[----:B------:R-:W-:Y:S02]  /*0840*/  IMAD.MOV.U32 R24, RZ, RZ, R29 ;  /* 0x000000ffff187224 */ /* 0x000fe400078e001d */
[----:B------:R-:W-:-:S07]  /*0850*/  IMAD.MOV.U32 R27, RZ, RZ, R25 ;  /* 0x000000ffff1b7224 */ /* 0x000fce00078e0019 */
[----:B------:R-:W-:Y:S05]  /*0860*/  WARPSYNC.COLLECTIVE R21, `(.L_x_107) ;  /* 0x0000000015087348 */ /* 0x000fea0003c00000 */
[----:B------:R0:W1:Y:S02]  /*0870*/  SHFL.UP P0, R25, R24, R23, R22 ;  /* 0x0400001718197389 */ /* 0x0000640000000016 */
[----:B01----:R-:W-:Y:S05]  /*0880*/  ENDCOLLECTIVE ;  /* 0x000000000000791b */ /* 0x003fea0003800000 */
.L_x_107:
        /* <DEDUP_REMOVED lines=9> */
.L_x_108:
[----:B------:R-:W-:Y:S02]  /*0920*/  IMAD.MOV.U32 R24, RZ, RZ, R29 ;  /* 0x000000ffff187224 */ /* 0x000fe400078e001d */
[----:B------:R-:W-:-:S07]  /*0930*/  IMAD.MOV.U32 R27, RZ, RZ, R25 ;  /* 0x000000ffff1b7224 */ /* 0x000fce00078e0019 */
[----:B------:R-:W-:Y:S05]  /*0940*/  WARPSYNC.COLLECTIVE R21, `(.L_x_109) ;  /* 0x0000000015087348 */ /* 0x000fea0003c00000 */
[----:B------:R0:W1:Y:S02]  /*0950*/  SHFL.UP P0, R25, R24, R23, R22 ;  /* 0x0400001718197389 */ /* 0x0000640000000016 */
[----:B01----:R-:W-:Y:S05]  /*0960*/  ENDCOLLECTIVE ;  /* 0x000000000000791b */ /* 0x003fea0003800000 */
.L_x_109:
        /* <DEDUP_REMOVED lines=9> */
.L_x_110:
[----:B------:R-:W-:Y:S02]  /*0a00*/  IMAD.MOV.U32 R24, RZ, RZ, R26 ;  /* 0x000000ffff187224 */ /* 0x000fe400078e001a */
[----:B------:R-:W-:-:S07]  /*0a10*/  IMAD.MOV.U32 R28, RZ, RZ, R25 ;  /* 0x000000ffff1c7224 */ /* 0x000fce00078e0019 */
[----:B------:R-:W-:Y:S05]  /*0a20*/  WARPSYNC.COLLECTIVE R21, `(.L_x_111) ;  /* 0x0000000015087348 */ /* 0x000fea0003c00000 */
[----:B------:R0:W1:Y:S02]  /*0a30*/  SHFL.UP P0, R25, R24, R23, R22 ;  /* 0x0400001718197389 */ /* 0x0000640000000016 */
[----:B01----:R-:W-:Y:S05]  /*0a40*/  ENDCOLLECTIVE ;  /* 0x000000000000791b */ /* 0x003fea0003800000 */
.L_x_111:
[----:B------:R-:W-:Y:S05]  /*0a50*/  BRA `(.L_x_112) ;  /* 0xfffffff800647947 */ /* 0x000fea000383ffff */
.L_x_113:
        /* <DEDUP_REMOVED lines=10> */
.L_x_229:


//--------------------- .text._ZN3cub18CUB_300001_SM_10006detail10radix_sort30DeviceRadixSortHistogramKernelINS1_5radix10policy_hubIxxyE10Policy1000ELNS0_9SortOrderE0ExyNS1_21identity_decomposer_tEEEvPT2_PKT1_SA_iiT3_ --------------------------
	.section	.text._ZN3cub18CUB_300001_SM_10006detail10radix_sort30DeviceRadixSortHistogramKernelINS1_5radix10policy_hubIxxyE10Policy1000ELNS0_9SortOrderE0ExyNS1_21identity_decomposer_tEEEvPT2_PKT1_SA_iiT3_,"ax",@progbits
	.align	128
        .global         _ZN3cub18CUB_300001_SM_10006detail10radix_sort30DeviceRadixSortHistogramKernelINS1_5radix10policy_hubIxxyE10Policy1000ELNS0_9SortOrderE0ExyNS1_21identity_decomposer_tEEEvPT2_PKT1_SA_iiT3_
        .type           _ZN3cub18CUB_300001_SM_10006detail10radix_sort30DeviceRadixSortHistogramKernelINS1_5radix10policy_hubIxxyE10Policy1000ELNS0_9SortOrderE0ExyNS1_21identity_decomposer_tEEEvPT2_PKT1_SA_iiT3_,@function
        .size           _ZN3cub18CUB_300001_SM_10006detail10radix_sort30DeviceRadixSortHistogramKernelINS1_5radix10policy_hubIxxyE10Policy1000ELNS0_9SortOrderE0ExyNS1_21identity_decomposer_tEEEvPT2_PKT1_SA_iiT3_,(.L_x_230 - _ZN3cub18CUB_300001_SM_10006detail10radix_sort30DeviceRadixSortHistogramKernelINS1_5radix10policy_hubIxxyE10Policy1000ELNS0_9SortOrderE0ExyNS1_21identity_decomposer_tEEEvPT2_PKT1_SA_iiT3_)
        .other          _ZN3cub18CUB_300001_SM_10006detail10radix_sort30DeviceRadixSortHistogramKernelINS1_5radix10policy_hubIxxyE10Policy1000ELNS0_9SortOrderE0ExyNS1_21identity_decomposer_tEEEvPT2_PKT1_SA_iiT3_,@"STO_CUDA_ENTRY STV_DEFAULT"
_ZN3cub18CUB_300001_SM_10006detail10radix_sort30DeviceRadixSortHistogramKernelINS1_5radix10policy_hubIxxyE10Policy1000ELNS0_9SortOrderE0ExyNS1_21identity_decomposer_tEEEvPT2_PKT1_SA_iiT3_:
.text._ZN3cub18CUB_300001_SM_10006detail10radix_sort30DeviceRadixSortHistogramKernelINS1_5radix10policy_hubIxxyE10Policy1000ELNS0_9SortOrderE0ExyNS1_21identity_decomposer_tEEEvPT2_PKT1_SA_iiT3_:
[----:B------:R-:W-:Y:S01]  /*0000*/  LDC R1, c[0x0][0x37c] ;  /* 0x0000df00ff017b82 */ /* 0x000fe20000000800 */
[----:B------:R-:W0:Y:S02]  /*0010*/  LDCU.64 UR4, c[0x0][0x390] ;  /* 0x00007200ff0477ac */ /* 0x000e240008000a00 */
[----:B0-----:R-:W-:-:S04]  /*0020*/  ISETP.NE.U32.AND P0, PT, RZ, UR4, PT ;  /* 0x00000004ff007c0c */ /* 0x001fc8000bf05070 */
[----:B------:R-:W-:-:S13]  /*0030*/  ISETP.NE.AND.EX P0, PT, RZ, UR5, PT, P0 ;  /* 0x00000005ff007c0c */ /* 0x000fda000bf05300 */
[----:B------:R-:W-:Y:S05]  /*0040*/  @!P0 EXIT ;  /* 0x000000000000894d */ /* 0x000fea0003800000 */
[----:B------:R-:W0:Y:S01]  /*0050*/  S2R R36, SR_TID.X ;  /* 0x0000000000247919 */ /* 0x000e220000002100 */
[----:B------:R-:W1:Y:S01]  /*0060*/  LDC.64 R2, c[0x0][0x398] ;  /* 0x0000e600ff027b82 */ /* 0x000e620000000a00 */
[----:B------:R-:W-:Y:S01]  /*0070*/  UMOV UR4, 0x400 ;  /* 0x0000040000047882 */ /* 0x000fe20000000000 */
[----:B------:R-:W2:Y:S01]  /*0080*/  LDCU.64 UR16, c[0x0][0x358] ;  /* 0x00006b00ff1077ac */ /* 0x000ea20008000a00 */
[----:B------:R-:W3:Y:S05]  /*0090*/  LDCU UR18, c[0x0][0x370] ;  /* 0x00006e00ff1277ac */ /* 0x000eea0008000800 */
[----:B------:R-:W4:Y:S01]  /*00a0*/  S2UR UR5, SR_CgaCtaId ;  /* 0x00000000000579c3 */ /* 0x000f220000008800 */
[----:B------:R-:W-:Y:S01]  /*00b0*/  UMOV UR6, URZ ;  /* 0x000000ff00067c82 */ /* 0x000fe20008000000 */
[----:B------:R-:W-:-:S06]  /*00c0*/  UMOV UR7, URZ ;  /* 0x000000ff00077c82 */ /* 0x000fcc0008000000 */
[----:B------:R-:W5:Y:S01]  /*00d0*/  S2UR UR8, SR_CTAID.X ;  /* 0x00000000000879c3 */ /* 0x000f620000002500 */
[----:B-1----:R-:W-:-:S04]  /*00e0*/  IADD3 R0, PT, PT, R3, 0x7, -R2 ;  /* 0x0000000703007810 */ /* 0x002fc80007ffe802 */
[----:B------:R-:W-:Y:S01]  /*00f0*/  ISETP.GE.AND P0, PT, R0, 0x8, PT ;  /* 0x000000080000780c */ /* 0x000fe20003f06270 */
[C---:B0-----:R-:W-:Y:S01]  /*0100*/  VIADD R50, R36.reuse, 0x80 ;  /* 0x0000008024327836 */ /* 0x041fe20000000000 */
[----:B----4-:R-:W-:Y:S02]  /*0110*/  ULEA UR4, UR5, UR4, 0x18 ;  /* 0x0000000405047291 */ /* 0x010fe4000f8ec0ff */
[C---:B------:R-:W-:Y:S01]  /*0120*/  ISETP.GT.U32.OR P0, PT, R36.reuse, 0xff, !P0 ;  /* 0x000000ff2400780c */ /* 0x040fe20004704470 */
[C---:B------:R-:W-:Y:S02]  /*0130*/  VIADD R48, R36.reuse, 0x100 ;  /* 0x0000010024307836 */ /* 0x040fe40000000000 */
[C---:B------:R-:W-:Y:S01]  /*0140*/  VIADD R46, R36.reuse, 0x200 ;  /* 0x00000200242e7836 */ /* 0x040fe20000000000 */
[----:B------:R-:W-:Y:S01]  /*0150*/  P2R R38, PR, RZ, 0x1 ;  /* 0x00000001ff267803 */ /* 0x000fe20000000000 */
[C---:B------:R-:W-:Y:S01]  /*0160*/  VIADD R44, R36.reuse, 0x280 ;  /* 0x00000280242c7836 */ /* 0x040fe20000000000 */
[C---:B------:R-:W-:Y:S01]  /*0170*/  LEA R0, R36.reuse, UR4, 0x2 ;  /* 0x0000000424007c11 */ /* 0x040fe2000f8e10ff */
[C---:B------:R-:W-:Y:S01]  /*0180*/  VIADD R42, R36.reuse, 0x300 ;  /* 0x00000300242a7836 */ /* 0x040fe20000000000 */
[----:B-----5:R-:W-:Y:S01]  /*0190*/  USHF.L.U32 UR8, UR8, 0xb, URZ ;  /* 0x0000000b08087899 */ /* 0x020fe200080006ff */
[----:B--23--:R-:W-:-:S11]  /*01a0*/  VIADD R40, R36, 0x780 ;  /* 0x0000078024287836 */ /* 0x00cfd60000000000 */
.L_x_197:
[----:B------:R-:W-:Y:S01]  /*01b0*/  ISETP.NE.AND P0, PT, R38, RZ, PT ;  /* 0x000000ff2600720c */ /* 0x000fe20003f05270 */
[----:B------:R-:W-:-:S12]  /*01c0*/  BSSY.RECONVERGENT B0, `(.L_x_114) ;  /* 0x0000081000007945 */ /* 0x000fd80003800200 */
[----:B0-2345:R-:W-:Y:S05]  /*01d0*/  @P0 BRA `(.L_x_115) ;  /* 0x0000000400fc0947 */ /* 0x03dfea0003800000 */
[----:B------:R-:W0:Y:S02]  /*01e0*/  LDC.64 R2, c[0x0][0x398] ;  /* 0x0000e600ff027b82 */ /* 0x000e240000000a00 */
[----:B0-----:R-:W-:-:S04]  /*01f0*/  IADD3 R2, PT, PT, R3, 0x7, -R2 ;  /* 0x0000000703027810 */ /* 0x001fc80007ffe802 */
[----:B------:R-:W-:-:S04]  /*0200*/  SHF.R.S32.HI R3, RZ, 0x1f, R2 ;  /* 0x0000001fff037819 */ /* 0x000fc80000011402 */
[----:B------:R-:W-:-:S04]  /*0210*/  LEA.HI R3, R3, R2, RZ, 0x3 ;  /* 0x0000000203037211 */ /* 0x000fc800078f18ff */
[----:B------:R-:W-:Y:S01]  /*0220*/  SHF.R.S32.HI R4, RZ, 0x3, R3 ;  /* 0x00000003ff047819 */ /* 0x000fe20000011403 */
[----:B------:R-:W-:-:S03]  /*0230*/  IMAD.MOV.U32 R3, RZ, RZ, RZ ;  /* 0x000000ffff037224 */ /* 0x000fc600078e00ff */
[C---:B------:R-:W-:Y:S01]  /*0240*/  LOP3.LUT R6, R4.reuse, 0xffffff0, RZ, 0xc0, !PT ;  /* 0x0ffffff004067812 */ /* 0x040fe200078ec0ff */
[----:B------:R-:W-:-:S05]  /*0250*/  VIADD R2, R4, 0xffffffff ;  /* 0xffffffff04027836 */ /* 0x000fca0000000000 */
[----:B------:R-:W-:-:S13]  /*0260*/  ISETP.GE.U32.AND P0, PT, R2, 0xf, PT ;  /* 0x0000000f0200780c */ /* 0x000fda0003f06070 */
[----:B------:R-:W-:Y:S05]  /*0270*/  @!P0 BRA `(.L_x_116) ;  /* 0x00000000005c8947 */ /* 0x000fea0003800000 */
[----:B------:R-:W-:Y:S02]  /*0280*/  IMAD.MOV R3, RZ, RZ, -R6 ;  /* 0x000000ffff037224 */ /* 0x000fe400078e0a06 */
[----:B------:R-:W-:-:S07]  /*0290*/  VIADD R2, R0, 0x2000 ;  /* 0x0000200000027836 */ /* 0x000fce0000000000 */
.L_x_117:
[----:B------:R-:W-:Y:S01]  /*02a0*/  IADD3 R3, PT, PT, R3, 0x10, RZ ;  /* 0x0000001003037810 */ /* 0x000fe20007ffe0ff */
[----:B------:R-:W-:Y:S03]  /*02b0*/  STS [R2+-0x2000], RZ ;  /* 0xffe000ff02007388 */ /* 0x000fe60000000800 */
        /* <DEDUP_REMOVED lines=18> */
[----:B------:R-:W-:-:S07]  /*03e0*/  IMAD.MOV.U32 R3, RZ, RZ, R6 ;  /* 0x000000ffff037224 */ /* 0x000fce00078e0006 */
.L_x_116:
[C---:B------:R-:W-:Y:S02]  /*03f0*/  LOP3.LUT R2, R4.reuse, 0xf, RZ, 0xc0, !PT ;  /* 0x0000000f04027812 */ /* 0x040fe400078ec0ff */
[----:B------:R-:W-:Y:S02]  /*0400*/  LOP3.LUT R7, R4, 0x7, RZ, 0xc0, !PT ;  /* 0x0000000704077812 */ /* 0x000fe400078ec0ff */
[C---:B------:R-:W-:Y:S01]  /*0410*/  ISETP.NE.AND P1, PT, R2.reuse, RZ, PT ;  /* 0x000000ff0200720c */ /* 0x040fe20003f25270 */
[----:B------:R-:W-:Y:S01]  /*0420*/  VIADD R2, R2, 0xffffffff ;  /* 0xffffffff02027836 */ /* 0x000fe20000000000 */
[----:B------:R-:W-:Y:S01]  /*0430*/  LOP3.LUT R5, R4, 0x3, RZ, 0xc0, !PT ;  /* 0x0000000304057812 */ /* 0x000fe200078ec0ff */
[----:B------:R-:W-:-:S10]  /*0440*/  VIADD R8, R7, 0xffffffff ;  /* 0xffffffff07087836 */ /* 0x000fd40000000000 */
[----:B------:R-:W-:Y:S05]  /*0450*/  @!P1 BRA `(.L_x_118) ;  /* 0x0000000000789947 */ /* 0x000fea0003800000 */
[----:B------:R-:W-:Y:S02]  /*0460*/  ISETP.GE.U32.AND P2, PT, R2, 0x7, PT ;  /* 0x000000070200780c */ /* 0x000fe40003f46070 */
[----:B------:R-:W-:-:S11]  /*0470*/  ISETP.NE.AND P3, PT, R7, RZ, PT ;  /* 0x000000ff0700720c */ /* 0x000fd60003f65270 */
[----:B------:R-:W-:Y:S05]  /*0480*/  @!P2 BRA `(.L_x_119) ;  /* 0x000000000028a947 */ /* 0x000fea0003800000 */
        /* <DEDUP_REMOVED lines=10> */
.L_x_119:
[----:B------:R-:W-:Y:S05]  /*0530*/  @!P3 BRA `(.L_x_118) ;  /* 0x000000000040b947 */ /* 0x000fea0003800000 */
[----:B------:R-:W-:Y:S02]  /*0540*/  ISETP.GE.U32.AND P2, PT, R8, 0x3, PT ;  /* 0x000000030800780c */ /* 0x000fe40003f46070 */
[----:B------:R-:W-:-:S11]  /*0550*/  ISETP.NE.AND P3, PT, R5, RZ, PT ;  /* 0x000000ff0500720c */ /* 0x000fd60003f65270 */
[C---:B0-----:R-:W-:Y:S02]  /*0560*/  @P2 IMAD R4, R3.reuse, 0x400, R0 ;  /* 0x0000040003042824 */ /* 0x041fe400078e0200 */
[----:B------:R-:W-:-:S03]  /*0570*/  @P2 VIADD R3, R3, 0x4 ;  /* 0x0000000403032836 */ /* 0x000fc60000000000 */
[----:B------:R1:W-:Y:S04]  /*0580*/  @P2 STS [R4], RZ ;  /* 0x000000ff04002388 */ /* 0x0003e80000000800 */
[----:B------:R1:W-:Y:S04]  /*0590*/  @P2 STS [R4+0x400], RZ ;  /* 0x000400ff04002388 */ /* 0x0003e80000000800 */
[----:B------:R1:W-:Y:S04]  /*05a0*/  @P2 STS [R4+0x800], RZ ;  /* 0x000800ff04002388 */ /* 0x0003e80000000800 */
[----:B------:R1:W-:Y:S01]  /*05b0*/  @P2 STS [R4+0xc00], RZ ;  /* 0x000c00ff04002388 */ /* 0x0003e20000000800 */
[----:B------:R-:W-:Y:S05]  /*05c0*/  @!P3 BRA `(.L_x_118) ;  /* 0x00000000001cb947 */ /* 0x000fea0003800000 */
[----:B------:R-:W-:Y:S01]  /*05d0*/  IMAD R3, R3, 0x400, R0 ;  /* 0x0000040003037824 */ /* 0x000fe200078e0200 */
[----:B------:R-:W-:-:S04]  /*05e0*/  ISETP.NE.AND P2, PT, R5, 0x1, PT ;  /* 0x000000010500780c */ /* 0x000fc80003f45270 */
[----:B------:R2:W-:Y:S09]  /*05f0*/  STS [R3], RZ ;  /* 0x000000ff03007388 */ /* 0x0005f20000000800 */
[----:B--2---:R-:W-:Y:S05]  /*0600*/  @!P2 BRA `(.L_x_118) ;  /* 0x00000000000ca947 */ /* 0x004fea0003800000 */
[----:B------:R-:W-:Y:S01]  /*0610*/  ISETP.NE.AND P2, PT, R5, 0x2, PT ;  /* 0x000000020500780c */ /* 0x000fe20003f45270 */
[----:B------:R2:W-:-:S12]  /*0620*/  STS [R3+0x400], RZ ;  /* 0x000400ff03007388 */ /* 0x0005d80000000800 */
[----:B------:R2:W-:Y:S02]  /*0630*/  @P2 STS [R3+0x800], RZ ;  /* 0x000800ff03002388 */ /* 0x0005e40000000800 */
.L_x_118:
[----:B------:R-:W-:-:S13]  /*0640*/  ISETP.GT.U32.AND P2, PT, R36, 0x7f, PT ;  /* 0x0000007f2400780c */ /* 0x000fda0003f44070 */
[----:B------:R-:W-:Y:S05]  /*0650*/  @P2 BRA `(.L_x_115) ;  /* 0x0000000000dc2947 */ /* 0x000fea0003800000 */
[----:B--2---:R-:W-:Y:S01]  /*0660*/  HFMA2 R3, -RZ, RZ, 0, 0 ;  /* 0x00000000ff037431 */ /* 0x004fe200000001ff */
[----:B------:R-:W-:Y:S06]  /*0670*/  @!P0 BRA `(.L_x_120) ;  /* 0x0000000000588947 */ /* 0x000fec0003800000 */
[----:B------:R-:W-:-:S07]  /*0680*/  IMAD.MOV.U32 R3, RZ, RZ, RZ ;  /* 0x000000ffff037224 */ /* 0x000fce00078e00ff */
.L_x_121:
[C---:B012---:R-:W-:Y:S02]  /*0690*/  IMAD R4, R3.reuse, 0x400, R0 ;  /* 0x0000040003047824 */ /* 0x047fe400078e0200 */
[----:B------:R-:W-:-:S03]  /*06a0*/  VIADD R3, R3, 0x10 ;  /* 0x0000001003037836 */ /* 0x000fc60000000000 */
[----:B------:R2:W-:Y:S02]  /*06b0*/  STS [R4+0x200], RZ ;  /* 0x000200ff04007388 */ /* 0x0005e40000000800 */
[----:B------:R-:W-:Y:S02]  /*06c0*/  ISETP.NE.AND P0, PT, R3, R6, PT ;  /* 0x000000060300720c */ /* 0x000fe40003f05270 */
[----:B------:R2:W-:Y:S04]  /*06d0*/  STS [R4+0x600], RZ ;  /* 0x000600ff04007388 */ /* 0x0005e80000000800 */
        /* <DEDUP_REMOVED lines=13> */
[----:B------:R2:W-:Y:S01]  /*07b0*/  STS [R4+0x3e00], RZ ;  /* 0x003e00ff04007388 */ /* 0x0005e20000000800 */
[----:B------:R-:W-:Y:S05]  /*07c0*/  @P0 BRA `(.L_x_121) ;  /* 0xfffffffc00b00947 */ /* 0x000fea000383ffff */
[----:B------:R-:W-:-:S07]  /*07d0*/  IMAD.MOV.U32 R3, RZ, RZ, R6 ;  /* 0x000000ffff037224 */ /* 0x000fce00078e0006 */
.L_x_120:
[----:B------:R-:W-:Y:S05]  /*07e0*/  @!P1 BRA `(.L_x_115) ;  /* 0x0000000000789947 */ /* 0x000fea0003800000 */
[----:B------:R-:W-:Y:S02]  /*07f0*/  ISETP.GE.U32.AND P0, PT, R2, 0x7, PT ;  /* 0x000000070200780c */ /* 0x000fe40003f06070 */
[----:B------:R-:W-:-:S11]  /*0800*/  ISETP.NE.AND P1, PT, R7, RZ, PT ;  /* 0x000000ff0700720c */ /* 0x000fd60003f25270 */
[----:B------:R-:W-:Y:S05]  /*0810*/  @!P0 BRA `(.L_x_122) ;  /* 0x0000000000288947 */ /* 0x000fea0003800000 */
[C---:B------:R-:W-:Y:S02]  /*0820*/  IMAD R2, R3.reuse, 0x400, R0 ;  /* 0x0000040003027824 */ /* 0x040fe400078e0200 */
[----:B------:R-:W-:-:S03]  /*0830*/  VIADD R3, R3, 0x8 ;  /* 0x0000000803037836 */ /* 0x000fc60000000000 */
[----:B------:R3:W-:Y:S04]  /*0840*/  STS [R2+0x200], RZ ;  /* 0x000200ff02007388 */ /* 0x0007e80000000800 */
[----:B------:R3:W-:Y:S04]  /*0850*/  STS [R2+0x600], RZ ;  /* 0x000600ff02007388 */ /* 0x0007e80000000800 */
[----:B------:R3:W-:Y:S04]  /*0860*/  STS [R2+0xa00], RZ ;  /* 0x000a00ff02007388 */ /* 0x0007e80000000800 */
[----:B------:R3:W-:Y:S04]  /*0870*/  STS [R2+0xe00], RZ ;  /* 0x000e00ff02007388 */ /* 0x0007e80000000800 */
[----:B------:R3:W-:Y:S04]  /*0880*/  STS [R2+0x1200], RZ ;  /* 0x001200ff02007388 */ /* 0x0007e80000000800 */
[----:B------:R3:W-:Y:S04]  /*0890*/  STS [R2+0x1600], RZ ;  /* 0x001600ff02007388 */ /* 0x0007e80000000800 */
[----:B------:R3:W-:Y:S04]  /*08a0*/  STS [R2+0x1a00], RZ ;  /* 0x001a00ff02007388 */ /* 0x0007e80000000800 */
[----:B------:R3:W-:Y:S02]  /*08b0*/  STS [R2+0x1e00], RZ ;  /* 0x001e00ff02007388 */ /* 0x0007e40000000800 */
.L_x_122:
[----:B------:R-:W-:Y:S05]  /*08c0*/  @!P1 BRA `(.L_x_115) ;  /* 0x0000000000409947 */ /* 0x000fea0003800000 */
[----:B------:R-:W-:Y:S02]  /*08d0*/  ISETP.GE.U32.AND P0, PT, R8, 0x3, PT ;  /* 0x000000030800780c */ /* 0x000fe40003f06070 */
[----:B------:R-:W-:-:S11]  /*08e0*/  ISETP.NE.AND P1, PT, R5, RZ, PT ;  /* 0x000000ff0500720c */ /* 0x000fd60003f25270 */
[C---:B---3--:R-:W-:Y:S02]  /*08f0*/  @P0 IMAD R2, R3.reuse, 0x400, R0 ;  /* 0x0000040003020824 */ /* 0x048fe400078e0200 */
[----:B------:R-:W-:-:S03]  /*0900*/  @P0 VIADD R3, R3, 0x4 ;  /* 0x0000000403030836 */ /* 0x000fc60000000000 */
[----:B------:R4:W-:Y:S04]  /*0910*/  @P0 STS [R2+0x200], RZ ;  /* 0x000200ff02000388 */ /* 0x0009e80000000800 */
[----:B------:R4:W-:Y:S04]  /*0920*/  @P0 STS [R2+0x600], RZ ;  /* 0x000600ff02000388 */ /* 0x0009e80000000800 */
[----:B------:R4:W-:Y:S04]  /*0930*/  @P0 STS [R2+0xa00], RZ ;  /* 0x000a00ff02000388 */ /* 0x0009e80000000800 */
[----:B------:R4:W-:Y:S01]  /*0940*/  @P0 STS [R2+0xe00], RZ ;  /* 0x000e00ff02000388 */ /* 0x0009e20000000800 */
[----:B------:R-:W-:Y:S05]  /*0950*/  @!P1 BRA `(.L_x_115) ;  /* 0x00000000001c9947 */ /* 0x000fea0003800000 */
[----:B------:R-:W-:Y:S01]  /*0960*/  IMAD R3, R3, 0x400, R0 ;  /* 0x0000040003037824 */ /* 0x000fe200078e0200 */
[----:B------:R-:W-:-:S04]  /*0970*/  ISETP.NE.AND P0, PT, R5, 0x1, PT ;  /* 0x000000010500780c */ /* 0x000fc80003f05270 */
[----:B------:R3:W-:Y:S09]  /*0980*/  STS [R3+0x200], RZ ;  /* 0x000200ff03007388 */ /* 0x0007f20000000800 */
[----:B---3--:R-:W-:Y:S05]  /*0990*/  @!P0 BRA `(.L_x_115) ;  /* 0x00000000000c8947 */ /* 0x008fea0003800000 */
[----:B------:R-:W-:Y:S01]  /*09a0*/  ISETP.NE.AND P0, PT, R5, 0x2, PT ;  /* 0x000000020500780c */ /* 0x000fe20003f05270 */
[----:B------:R3:W-:-:S12]  /*09b0*/  STS [R3+0x600], RZ ;  /* 0x000600ff03007388 */ /* 0x0007d80000000800 */
[----:B------:R3:W-:Y:S02]  /*09c0*/  @P0 STS [R3+0xa00], RZ ;  /* 0x000a00ff03000388 */ /* 0x0007e40000000800 */
.L_x_115:
[----:B------:R-:W-:Y:S05]  /*09d0*/  BSYNC.RECONVERGENT B0 ;  /* 0x0000000000007941 */ /* 0x000fea0003800200 */
.L_x_114:
[----:B------:R-:W5:Y:S01]  /*09e0*/  LDCU.64 UR10, c[0x0][0x390] ;  /* 0x00007200ff0a77ac */ /* 0x000f620008000a00 */
[----:B------:R-:W-:Y:S02]  /*09f0*/  USHF.L.U32 UR4, UR6, 0x1e, URZ ;  /* 0x0000001e06047899 */ /* 0x000fe400080006ff */
[----:B------:R-:W-:Y:S02]  /*0a00*/  USHF.L.U64.HI UR5, UR6, 0x1e, UR7 ;  /* 0x0000001e06057899 */ /* 0x000fe40008010207 */
[----:B-----5:R-:W-:-:S04]  /*0a10*/  UIADD3 UR4, UP0, UPT, -UR4, UR10, URZ ;  /* 0x0000000a04047290 */ /* 0x020fc8000ff1e1ff */
[----:B------:R-:W-:Y:S02]  /*0a20*/  UIADD3.X UR5, UPT, UPT, ~UR5, UR11, URZ, UP0, !UPT ;  /* 0x0000000b05057290 */ /* 0x000fe400087fe5ff */
[----:B------:R-:W-:-:S04]  /*0a30*/  UISETP.LT.U32.AND UP0, UPT, UR4, 0x40000000, UPT ;  /* 0x400000000400788c */ /* 0x000fc8000bf01070 */
[----:B------:R-:W-:-:S04]  /*0a40*/  UISETP.LT.U32.AND.EX UP0, UPT, UR5, URZ, UPT, UP0 ;  /* 0x000000ff0500728c */ /* 0x000fc8000bf01100 */
[----:B------:R-:W-:Y:S02]  /*0a50*/  USEL UR10, UR4, 0x40000000, UP0 ;  /* 0x40000000040a7887 */ /* 0x000fe40008000000 */
[----:B------:R-:W-:Y:S02]  /*0a60*/  USEL UR11, UR5, URZ, UP0 ;  /* 0x000000ff050b7287 */ /* 0x000fe40008000000 */
[----:B------:R-:W-:-:S04]  /*0a70*/  UISETP.GT.U32.AND UP0, UPT, UR10, UR8, UPT ;  /* 0x000000080a00728c */ /* 0x000fc8000bf04070 */
[----:B------:R-:W-:Y:S01]  /*0a80*/  UISETP.GT.U32.AND.EX UP0, UPT, UR11, URZ, UPT, UP0 ;  /* 0x000000ff0b00728c */ /* 0x000fe2000bf04100 */
[----:B------:R-:W-:Y:S08]  /*0a90*/  BAR.SYNC.DEFER_BLOCKING 0x0 ;  /* 0x0000000000007b1d */ /* 0x000ff00000010000 */
[----:B------:R-:W-:Y:S06]  /*0aa0*/  BAR.SYNC.DEFER_BLOCKING 0x0 ;  /* 0x0000000000007b1d */ /* 0x000fec0000010000 */
[----:B------:R-:W-:Y:S05]  /*0ab0*/  BRA.U !UP0, `(.L_x_123) ;  /* 0x0000000d085c7547 */ /* 0x000fea000b800000 */
[----:B------:R-:W-:Y:S01]  /*0ac0*/  UMOV UR9, UR8 ;  /* 0x0000000800097c82 */ /* 0x000fe20008000000 */
[----:B------:R-:W-:-:S05]  /*0ad0*/  UMOV UR5, URZ ;  /* 0x000000ff00057c82 */ /* 0x000fca0008000000 */
.L_x_128:
[----:B-----5:R-:W5:Y:S01]  /*0ae0*/  LDCU.64 UR14, c[0x0][0x390] ;  /* 0x00007200ff0e77ac */ /* 0x020f620008000a00 */
[----:B------:R-:W-:Y:S02]  /*0af0*/  USHF.L.U32 UR12, UR6, 0x1e, URZ ;  /* 0x0000001e060c7899 */ /* 0x000fe400080006ff */
[----:B------:R-:W-:Y:S02]  /*0b00*/  USHF.L.U64.HI UR13, UR6, 0x1e, UR7 ;  /* 0x0000001e060d7899 */ /* 0x000fe40008010207 */
[----:B------:R-:W-:-:S04]  /*0b10*/  UIADD3 UR12, UP0, UPT, UR9, UR12, URZ ;  /* 0x0000000c090c7290 */ /* 0x000fc8000ff1e0ff */
[----:B------:R-:W-:Y:S02]  /*0b20*/  UIADD3.X UR13, UPT, UPT, UR5, UR13, URZ, UP0, !UPT ;  /* 0x0000000d050d7290 */ /* 0x000fe400087fe4ff */
[----:B------:R-:W-:Y:S02]  /*0b30*/  ULEA UR9, UP0, UR18, UR9, 0xb ;  /* 0x0000000912097291 */ /* 0x000fe4000f8058ff */
[----:B-----5:R-:W-:Y:S02]  /*0b40*/  UIADD3 UR14, UP1, UPT, -UR12, UR14, URZ ;  /* 0x0000000e0c0e7290 */ /* 0x020fe4000ff3e1ff */
[----:B------:R-:W-:Y:S02]  /*0b50*/  UIADD3.X UR5, UPT, UPT, URZ, UR5, URZ, UP0, !UPT ;  /* 0x00000005ff057290 */ /* 0x000fe400087fe4ff */
[----:B------:R-:W-:Y:S02]  /*0b60*/  UIADD3.X UR4, UPT, UPT, ~UR13, UR15, URZ, UP1, !UPT ;  /* 0x0000000f0d047290 */ /* 0x000fe40008ffe5ff */
[----:B------:R-:W-:-:S02]  /*0b70*/  UISETP.GE.U32.AND UP1, UPT, UR14, 0x800, UPT ;  /* 0x000008000e00788c */ /* 0x000fc4000bf26070 */
[----:B------:R-:W-:Y:S02]  /*0b80*/  UISETP.GE.U32.AND UP0, UPT, UR9, UR10, UPT ;  /* 0x0000000a0900728c */ /* 0x000fe4000bf06070 */
[----:B------:R-:W-:Y:S02]  /*0b90*/  UISETP.GE.U32.AND.EX UP1, UPT, UR4, URZ, UPT, UP1 ;  /* 0x000000ff0400728c */ /* 0x000fe4000bf26110 */
[----:B------:R-:W-:-:S07]  /*0ba0*/  UISETP.GE.U32.AND.EX UP0, UPT, UR5, UR11, UPT, UP0 ;  /* 0x0000000b0500728c */ /* 0x000fce000bf06100 */
[----:B0-----:R-:W-:Y:S05]  /*0bb0*/  BRA.U !UP1, `(.L_x_124) ;  /* 0x0000000109587547 */ /* 0x001fea000b800000 */
[----:B------:R-:W0:Y:S01]  /*0bc0*/  LDCU.64 UR14, c[0x0][0x388] ;  /* 0x00007100ff0e77ac */ /* 0x000e220008000a00 */
[----:B---34-:R-:W-:-:S04]  /*0bd0*/  IADD3 R2, P0, PT, R36, UR12, RZ ;  /* 0x0000000c24027c10 */ /* 0x018fc8000ff1e0ff */
[----:B--2---:R-:W-:Y:S02]  /*0be0*/  IADD3.X R3, PT, PT, RZ, UR13, RZ, P0, !PT ;  /* 0x0000000dff037c10 */ /* 0x004fe400087fe4ff */
        /* <DEDUP_REMOVED lines=17> */
[----:B------:R0:W5:Y:S01]  /*0d00*/  LDG.E.64 R2, desc[UR16][R34.64+0x3c00] ;  /* 0x003c001022027981 */ /* 0x000162000c1e1b00 */
[----:B------:R-:W-:Y:S05]  /*0d10*/  BRA `(.L_x_125) ;  /* 0x00000004003c7947 */ /* 0x000fea0003800000 */
.L_x_124:
[C---:B------:R-:W-:Y:S01]  /*0d20*/  ISETP.GE.AND P5, PT, R36.reuse, UR14, PT ;  /* 0x0000000e24007c0c */ /* 0x040fe2000bfa6270 */
[----:B------:R-:W0:Y:S01]  /*0d30*/  LDCU.64 UR20, c[0x0][0x388] ;  /* 0x00007100ff1477ac */ /* 0x000e220008000a00 */
[----:B---34-:R-:W-:Y:S01]  /*0d40*/  IADD3 R2, P0, PT, R36, UR12, RZ ;  /* 0x0000000c24027c10 */ /* 0x018fe2000ff1e0ff */
[----:B------:R-:W-:Y:S01]  /*0d50*/  IMAD.MOV.U32 R32, RZ, RZ, -0x1 ;  /* 0xffffffffff207424 */ /* 0x000fe200078e00ff */
[----:B------:R-:W1:Y:S01]  /*0d60*/  S2R R36, SR_TID.X ;  /* 0x0000000000247919 */ /* 0x000e620000002100 */
[----:B------:R-:W-:Y:S01]  /*0d70*/  ISETP.GE.AND P2, PT, R50, UR14, PT ;  /* 0x0000000e32007c0c */ /* 0x000fe2000bf46270 */
[----:B------:R-:W-:Y:S01]  /*0d80*/  IMAD.MOV.U32 R33, RZ, RZ, 0x7fffffff ;  /* 0x7fffffffff217424 */ /* 0x000fe200078e00ff */
[----:B------:R-:W-:Y:S01]  /*0d90*/  ISETP.GE.AND P3, PT, R48, UR14, PT ;  /* 0x0000000e30007c0c */ /* 0x000fe2000bf66270 */
[----:B--2---:R-:W-:Y:S02]  /*0da0*/  IMAD.X R3, RZ, RZ, UR13, P0 ;  /* 0x0000000dff037e24 */ /* 0x004fe400080e06ff */
[----:B------:R-:W-:-:S02]  /*0db0*/  IMAD.MOV.U32 R30, RZ, RZ, -0x1 ;  /* 0xffffffffff1e7424 */ /* 0x000fc400078e00ff */
[----:B------:R-:W-:Y:S01]  /*0dc0*/  IMAD.MOV.U32 R31, RZ, RZ, 0x7fffffff ;  /* 0x7fffffffff1f7424 */ /* 0x000fe200078e00ff */
[----:B0-----:R-:W-:-:S04]  /*0dd0*/  LEA R34, P0, R2, UR20, 0x3 ;  /* 0x0000001402227c11 */ /* 0x001fc8000f8018ff */
[----:B------:R-:W-:Y:S01]  /*0de0*/  LEA.HI.X R35, R2, UR21, R3, 0x3, P0 ;  /* 0x0000001502237c11 */ /* 0x000fe200080f1c03 */
[----:B------:R-:W-:Y:S02]  /*0df0*/  IMAD.MOV.U32 R28, RZ, RZ, -0x1 ;  /* 0xffffffffff1c7424 */ /* 0x000fe400078e00ff */
[----:B------:R-:W-:Y:S02]  /*0e00*/  IMAD.MOV.U32 R29, RZ, RZ, 0x7fffffff ;  /* 0x7fffffffff1d7424 */ /* 0x000fe400078e00ff */
[----:B------:R2:W5:Y:S01]  /*0e10*/  @!P5 LDG.E.64 R32, desc[UR16][R34.64] ;  /* 0x000000102220d981 */ /* 0x000562000c1e1b00 */
[C---:B-1----:R-:W-:Y:S01]  /*0e20*/  VIADD R4, R36.reuse, 0x180 ;  /* 0x0000018024047836 */ /* 0x042fe20000000000 */
[----:B------:R-:W-:Y:S01]  /*0e30*/  MOV R26, 0xffffffff ;  /* 0xffffffff001a7802 */ /* 0x000fe20000000f00 */
[----:B------:R-:W-:Y:S01]  /*0e40*/  VIADD R2, R36, 0x380 ;  /* 0x0000038024027836 */ /* 0x000fe20000000000 */
[----:B------:R2:W5:Y:S01]  /*0e50*/  @!P2 LDG.E.64 R30, desc[UR16][R34.64+0x400] ;  /* 0x00040010221ea981 */ /* 0x000562000c1e1b00 */
[----:B------:R-:W-:Y:S01]  /*0e60*/  IMAD.MOV.U32 R27, RZ, RZ, 0x7fffffff ;  /* 0x7fffffffff1b7424 */ /* 0x000fe200078e00ff */
[----:B------:R-:W-:-:S02]  /*0e70*/  ISETP.GE.AND P4, PT, R4, UR14, PT ;  /* 0x0000000e04007c0c */ /* 0x000fc4000bf86270 */
[----:B------:R-:W-:Y:S01]  /*0e80*/  ISETP.GE.AND P5, PT, R46, UR14, PT ;  /* 0x0000000e2e007c0c */ /* 0x000fe2000bfa6270 */
[----:B------:R2:W5:Y:S01]  /*0e90*/  @!P3 LDG.E.64 R28, desc[UR16][R34.64+0x800] ;  /* 0x00080010221cb981 */ /* 0x000562000c1e1b00 */
[----:B------:R-:W-:Y:S01]  /*0ea0*/  ISETP.GE.AND P1, PT, R2, UR14, PT ;  /* 0x0000000e02007c0c */ /* 0x000fe2000bf26270 */
[----:B------:R-:W-:Y:S01]  /*0eb0*/  VIADD R2, R36, 0x480 ;  /* 0x0000048024027836 */ /* 0x000fe20000000000 */
[----:B------:R-:W-:Y:S01]  /*0ec0*/  ISETP.GE.AND P2, PT, R44, UR14, PT ;  /* 0x0000000e2c007c0c */ /* 0x000fe2000bf46270 */
[----:B------:R-:W-:Y:S01]  /*0ed0*/  IMAD.MOV.U32 R24, RZ, RZ, -0x1 ;  /* 0xffffffffff187424 */ /* 0x000fe200078e00ff */
[----:B------:R-:W-:Y:S01]  /*0ee0*/  ISETP.GE.AND P3, PT, R42, UR14, PT ;  /* 0x0000000e2a007c0c */ /* 0x000fe2000bf66270 */
[----:B------:R-:W-:Y:S01]  /*0ef0*/  IMAD.MOV.U32 R25, RZ, RZ, 0x7fffffff ;  /* 0x7fffffffff197424 */ /* 0x000fe200078e00ff */
[----:B------:R-:W-:-:S03]  /*0f00*/  LOP3.LUT R3, R36, 0x400, RZ, 0xfc, !PT ;  /* 0x0000040024037812 */ /* 0x000fc600078efcff */
[----:B------:R2:W5:Y:S01]  /*0f10*/  @!P4 LDG.E.64 R26, desc[UR16][R34.64+0xc00] ;  /* 0x000c0010221ac981 */ /* 0x000562000c1e1b00 */
[----:B------:R-:W-:Y:S01]  /*0f20*/  ISETP.GE.AND P4, PT, R2, UR14, PT ;  /* 0x0000000e02007c0c */ /* 0x000fe2000bf86270 */
[----:B------:R-:W-:Y:S01]  /*0f30*/  VIADD R2, R36, 0x500 ;  /* 0x0000050024027836 */ /* 0x000fe20000000000 */
[----:B------:R-:W-:Y:S01]  /*0f40*/  ISETP.GE.AND P0, PT, R3, UR14, PT ;  /* 0x0000000e03007c0c */ /* 0x000fe2000bf06270 */
[----:B------:R-:W-:Y:S01]  /*0f50*/  IMAD.MOV.U32 R22, RZ, RZ, -0x1 ;  /* 0xffffffffff167424 */ /* 0x000fe200078e00ff */
[----:B------:R2:W5:Y:S01]  /*0f60*/  @!P5 LDG.E.64 R24, desc[UR16][R34.64+0x1000] ;  /* 0x001000102218d981 */ /* 0x000562000c1e1b00 */
[----:B------:R-:W-:Y:S01]  /*0f70*/  IMAD.MOV.U32 R23, RZ, RZ, 0x7fffffff ;  /* 0x7fffffffff177424 */ /* 0x000fe200078e00ff */
[----:B------:R-:W-:Y:S01]  /*0f80*/  ISETP.GE.AND P5, PT, R2, UR14, PT ;  /* 0x0000000e02007c0c */ /* 0x000fe2000bfa6270 */
[----:B------:R-:W-:Y:S02]  /*0f90*/  IMAD.MOV.U32 R20, RZ, RZ, -0x1 ;  /* 0xffffffffff147424 */ /* 0x000fe400078e00ff */
[----:B------:R-:W-:Y:S01]  /*0fa0*/  IMAD.MOV.U32 R21, RZ, RZ, 0x7fffffff ;  /* 0x7fffffffff157424 */ /* 0x000fe200078e00ff */
[C---:B------:R-:W-:Y:S01]  /*0fb0*/  IADD3 R3, PT, PT, R36.reuse, 0x580, RZ ;  /* 0x0000058024037810 */ /* 0x040fe20007ffe0ff */
        /* <DEDUP_REMOVED lines=9> */
[----:B------:R-:W-:Y:S01]  /*1050*/  IMAD.MOV.U32 R14, RZ, RZ, -0x1 ;  /* 0xffffffffff0e7424 */ /* 0x000fe200078e00ff */
[----:B------:R2:W5:Y:S01]  /*1060*/  @!P1 LDG.E.64 R18, desc[UR16][R34.64+0x1c00] ;  /* 0x001c001022129981 */ /* 0x000562000c1e1b00 */
[----:B------:R-:W-:Y:S02]  /*1070*/  IMAD.MOV.U32 R15, RZ, RZ, 0x7fffffff ;  /* 0x7fffffffff0f7424 */ /* 0x000fe400078e00ff */
[C---:B------:R-:W-:Y:S01]  /*1080*/  VIADD R2, R36.reuse, 0x680 ;  /* 0x0000068024027836 */ /* 0x040fe20000000000 */
[----:B------:R2:W5:Y:S01]  /*1090*/  @!P0 LDG.E.64 R16, desc[UR16][R34.64+0x2000] ;  /* 0x0020001022108981 */ /* 0x000562000c1e1b00 */
[----:B------:R-:W-:-:S03]  /*10a0*/  VIADD R3, R36, 0x700 ;  /* 0x0000070024037836 */ /* 0x000fc60000000000 */
[----:B------:R2:W5:Y:S01]  /*10b0*/  @!P4 LDG.E.64 R14, desc[UR16][R34.64+0x2400] ;  /* 0x00240010220ec981 */ /* 0x000562000c1e1b00 */
[----:B------:R-:W-:Y:S02]  /*10c0*/  ISETP.GE.AND P1, PT, R2, UR14, PT ;  /* 0x0000000e02007c0c */ /* 0x000fe4000bf26270 */
[----:B------:R-:W-:Y:S02]  /*10d0*/  ISETP.GE.AND P0, PT, R3, UR14, PT ;  /* 0x0000000e03007c0c */ /* 0x000fe4000bf06270 */
[----:B------:R-:W-:Y:S01]  /*10e0*/  ISETP.GE.AND P4, PT, R40, UR14, PT ;  /* 0x0000000e28007c0c */ /* 0x000fe2000bf86270 */
[----:B------:R-:W-:Y:S01]  /*10f0*/  IMAD.MOV.U32 R13, RZ, RZ, 0x7fffffff ;  /* 0x7fffffffff0d7424 */ /* 0x000fe200078e00ff */
[----:B------:R-:W-:Y:S01]  /*1100*/  MOV R12, 0xffffffff ;  /* 0xffffffff000c7802 */ /* 0x000fe20000000f00 */
[----:B------:R-:W-:Y:S01]  /*1110*/  IMAD.MOV.U32 R10, RZ, RZ, -0x1 ;  /* 0xffffffffff0a7424 */ /* 0x000fe200078e00ff */
[----:B------:R-:W-:Y:S01]  /*1120*/  MOV R2, 0xffffffff ;  /* 0xffffffff00027802 */ /* 0x000fe20000000f00 */
        /* <DEDUP_REMOVED lines=10> */
[----:B------:R-:W-:Y:S01]  /*11d0*/  IMAD.MOV.U32 R3, RZ, RZ, 0x7fffffff ;  /* 0x7fffffffff037424 */ /* 0x000fe200078e00ff */
[----:B------:R2:W5:Y:S04]  /*11e0*/  @!P1 LDG.E.64 R6, desc[UR16][R34.64+0x3400] ;  /* 0x0034001022069981 */ /* 0x000568000c1e1b00 */
[----:B------:R2:W5:Y:S04]  /*11f0*/  @!P0 LDG.E.64 R4, desc[UR16][R34.64+0x3800] ;  /* 0x0038001022048981 */ /* 0x000568000c1e1b00 */
[----:B------:R2:W5:Y:S02]  /*1200*/  @!P4 LDG.E.64 R2, desc[UR16][R34.64+0x3c00] ;  /* 0x003c00102202c981 */ /* 0x000564000c1e1b00 */
.L_x_125:
[----:B0-2---:R-:W0:Y:S02]  /*1210*/  LDC.64 R34, c[0x0][0x398] ;  /* 0x0000e600ff227b82 */ /* 0x005e240000000a00 */
[----:B0-----:R-:W-:-:S13]  /*1220*/  ISETP.GT.AND P0, PT, R35, R34, PT ;  /* 0x000000222300720c */ /* 0x001fda0003f04270 */
[----:B------:R-:W-:Y:S05]  /*1230*/  @!P0 BRA `(.L_x_126) ;  /* 0x0000000400788947 */ /* 0x000fea0003800000 */
[----:B------:R-:W0:Y:S01]  /*1240*/  S2UR UR12, SR_CgaCtaId ;  /* 0x00000000000c79c3 */ /* 0x000e220000008800 */
[----:B------:R-:W-:Y:S01]  /*1250*/  UMOV UR4, 0x400 ;  /* 0x0000040000047882 */ /* 0x000fe20000000000 */
[----:B-----5:R-:W-:Y:S01]  /*1260*/  LOP3.LUT R37, R3, 0x80000000, RZ, 0x3c, !PT ;  /* 0x8000000003257812 */ /* 0x020fe200078e3cff */
[----:B------:R-:W1:Y:S01]  /*1270*/  LDCU UR13, c[0x0][0x398] ;  /* 0x00007300ff0d77ac */ /* 0x000e620008000800 */
[----:B------:R-:W-:Y:S02]  /*1280*/  LOP3.LUT R39, R5, 0x80000000, RZ, 0x3c, !PT ;  /* 0x8000000005277812 */ /* 0x000fe400078e3cff */
[----:B------:R-:W-:Y:S02]  /*1290*/  LOP3.LUT R41, R7, 0x80000000, RZ, 0x3c, !PT ;  /* 0x8000000007297812 */ /* 0x000fe400078e3cff */
[----:B------:R-:W-:Y:S02]  /*12a0*/  LOP3.LUT R43, R9, 0x80000000, RZ, 0x3c, !PT ;  /* 0x80000000092b7812 */ /* 0x000fe400078e3cff */
[----:B------:R-:W-:-:S02]  /*12b0*/  LOP3.LUT R45, R11, 0x80000000, RZ, 0x3c, !PT ;  /* 0x800000000b2d7812 */ /* 0x000fc400078e3cff */
[----:B------:R-:W-:Y:S02]  /*12c0*/  LOP3.LUT R47, R13, 0x80000000, RZ, 0x3c, !PT ;  /* 0x800000000d2f7812 */ /* 0x000fe400078e3cff */
[----:B------:R-:W-:Y:S02]  /*12d0*/  LOP3.LUT R49, R15, 0x80000000, RZ, 0x3c, !PT ;  /* 0x800000000f317812 */ /* 0x000fe400078e3cff */
[----:B------:R-:W-:Y:S02]  /*12e0*/  LOP3.LUT R51, R17, 0x80000000, RZ, 0x3c, !PT ;  /* 0x8000000011337812 */ /* 0x000fe400078e3cff */
[----:B------:R-:W-:Y:S02]  /*12f0*/  LOP3.LUT R53, R19, 0x80000000, RZ, 0x3c, !PT ;  /* 0x8000000013357812 */ /* 0x000fe400078e3cff */
[----:B------:R-:W-:Y:S02]  /*1300*/  LOP3.LUT R55, R21, 0x80000000, RZ, 0x3c, !PT ;  /* 0x8000000015377812 */ /* 0x000fe400078e3cff */
[----:B------:R-:W-:-:S02]  /*1310*/  LOP3.LUT R57, R23, 0x80000000, RZ, 0x3c, !PT ;  /* 0x8000000017397812 */ /* 0x000fc400078e3cff */
[----:B------:R-:W-:Y:S01]  /*1320*/  LOP3.LUT R59, R25, 0x80000000, RZ, 0x3c, !PT ;  /* 0x80000000193b7812 */ /* 0x000fe200078e3cff */
[----:B0-----:R-:W-:Y:S01]  /*1330*/  ULEA UR12, UR12, UR4, 0x18 ;  /* 0x000000040c0c7291 */ /* 0x001fe2000f8ec0ff */
[----:B------:R-:W-:Y:S02]  /*1340*/  LOP3.LUT R61, R27, 0x80000000, RZ, 0x3c, !PT ;  /* 0x800000001b3d7812 */ /* 0x000fe400078e3cff */
[----:B------:R-:W-:Y:S01]  /*1350*/  LOP3.LUT R34, R29, 0x80000000, RZ, 0x3c, !PT ;  /* 0x800000001d227812 */ /* 0x000fe200078e3cff */
[----:B------:R-:W-:Y:S01]  /*1360*/  UMOV UR4, URZ ;  /* 0x000000ff00047c82 */ /* 0x000fe20008000000 */
[----:B------:R-:W-:Y:S02]  /*1370*/  LOP3.LUT R52, R31, 0x80000000, RZ, 0x3c, !PT ;  /* 0x800000001f347812 */ /* 0x000fe400078e3cff */
[----:B-1----:R-:W-:-:S07]  /*1380*/  LOP3.LUT R54, R33, 0x80000000, RZ, 0x3c, !PT ;  /* 0x8000000021367812 */ /* 0x002fce00078e3cff */
.L_x_127:
[----:B0-----:R-:W-:Y:S01]  /*1390*/  IMAD R56, RZ, RZ, -UR13 ;  /* 0x8000000dff387e24 */ /* 0x001fe2000f8e02ff */
[----:B------:R-:W-:Y:S01]  /*13a0*/  SHF.R.U64 R60, R30, UR13, R52 ;  /* 0x0000000d1e3c7c19 */ /* 0x000fe20008001234 */
[----:B------:R-:W-:Y:S01]  /*13b0*/  IMAD.MOV.U32 R58, RZ, RZ, -0x1 ;  /* 0xffffffffff3a7424 */ /* 0x000fe200078e00ff */
[----:B------:R-:W-:Y:S02]  /*13c0*/  ULEA UR14, UR4, UR12, 0xa ;  /* 0x0000000c040e7291 */ /* 0x000fe4000f8e50ff */
[----:B------:R-:W-:Y:S01]  /*13d0*/  VIADDMNMX R56, R56, R35, 0x8, PT ;  /* 0x0000000838387446 */ /* 0x000fe20003800123 */
[----:B------:R-:W-:-:S03]  /*13e0*/  UIADD3 UR4, UPT, UPT, UR4, 0x1, URZ ;  /* 0x0000000104047890 */ /* 0x000fc6000fffe0ff */
[----:B------:R-:W-:Y:S02]  /*13f0*/  SHF.L.U32 R56, R58, R56, RZ ;  /* 0x000000383a387219 */ /* 0x000fe400000006ff */
[----:B------:R-:W-:Y:S02]  /*1400*/  SHF.R.U64 R58, R32, UR13, R54 ;  /* 0x0000000d203a7c19 */ /* 0x000fe40008001236 */
[-C--:B------:R-:W-:Y:S02]  /*1410*/  LOP3.LUT R60, R60, R56.reuse, RZ, 0x30, !PT ;  /* 0x000000383c3c7212 */ /* 0x080fe400078e30ff */
[----:B------:R-:W-:Y:S02]  /*1420*/  LOP3.LUT R58, R58, R56, RZ, 0x30, !PT ;  /* 0x000000383a3a7212 */ /* 0x000fe400078e30ff */
[----:B------:R-:W-:Y:S02]  /*1430*/  LEA R60, R60, UR14, 0x2 ;  /* 0x0000000e3c3c7c11 */ /* 0x000fe4000f8e10ff */
[----:B------:R-:W-:-:S05]  /*1440*/  LEA R58, R58, UR14, 0x2 ;  /* 0x0000000e3a3a7c11 */ /* 0x000fca000f8e10ff */
[----:B------:R0:W-:Y:S04]  /*1450*/  ATOMS.POPC.INC.32 RZ, [R58+URZ] ;  /* 0x000000003aff7f8c */ /* 0x0001e8000d8000ff */
[----:B------:R1:W-:Y:S01]  /*1460*/  ATOMS.POPC.INC.32 RZ, [R60+URZ] ;  /* 0x000000003cff7f8c */ /* 0x0003e2000d8000ff */
[----:B0-----:R-:W-:Y:S02]  /*1470*/  SHF.R.U64 R58, R28, UR13, R34 ;  /* 0x0000000d1c3a7c19 */ /* 0x001fe40008001222 */
[----:B-1----:R-:W-:Y:S02]  /*1480*/  SHF.R.U64 R60, R26, UR13, R61 ;  /* 0x0000000d1a3c7c19 */ /* 0x002fe4000800123d */
[-C--:B------:R-:W-:Y:S02]  /*1490*/  LOP3.LUT R58, R58, R56.reuse, RZ, 0x30, !PT ;  /* 0x000000383a3a7212 */ /* 0x080fe400078e30ff */
[----:B------:R-:W-:-:S02]  /*14a0*/  LOP3.LUT R60, R60, R56, RZ, 0x30, !PT ;  /* 0x000000383c3c7212 */ /* 0x000fc400078e30ff */
[----:B------:R-:W-:Y:S02]  /*14b0*/  LEA R58, R58, UR14, 0x2 ;  /* 0x0000000e3a3a7c11 */ /* 0x000fe4000f8e10ff */
[----:B------:R-:W-:-:S03]  /*14c0*/  LEA R60, R60, UR14, 0x2 ;  /* 0x0000000e3c3c7c11 */ /* 0x000fc6000f8e10ff */
        /* <DEDUP_REMOVED lines=43> */
[----:B-1----:R-:W-:Y:S01]  /*1780*/  SHF.R.U64 R60, R2, UR13, R37 ;  /* 0x0000000d023c7c19 */ /* 0x002fe20008001225 */
[----:B------:R-:W-:Y:S01]  /*1790*/  UIADD3 UR13, UPT, UPT, UR13, 0x8, URZ ;  /* 0x000000080d0d7890 */ /* 0x000fe2000fffe0ff */
[-C--:B------:R-:W-:Y:S02]  /*17a0*/  LOP3.LUT R58, R58, R56.reuse, RZ, 0x30, !PT ;  /* 0x000000383a3a7212 */ /* 0x080fe400078e30ff */
[----:B------:R-:W-:-:S02]  /*17b0*/  LOP3.LUT R56, R60, R56, RZ, 0x30, !PT ;  /* 0x000000383c387212 */ /* 0x000fc400078e30ff */
[----:B------:R-:W-:Y:S02]  /*17c0*/  LEA R58, R58, UR14, 0x2 ;  /* 0x0000000e3a3a7c11 */ /* 0x000fe4000f8e10ff */
[----:B------:R-:W-:Y:S02]  /*17d0*/  ISETP.LE.AND P0, PT, R35, UR13, PT ;  /* 0x0000000d23007c0c */ /* 0x000fe4000bf03270 */
[----:B------:R-:W-:Y:S01]  /*17e0*/  LEA R56, R56, UR14, 0x2 ;  /* 0x0000000e38387c11 */ /* 0x000fe2000f8e10ff */
[----:B------:R0:W-:Y:S04]  /*17f0*/  ATOMS.POPC.INC.32 RZ, [R58+URZ] ;  /* 0x000000003aff7f8c */ /* 0x0001e8000d8000ff */
[----:B------:R0:W-:Y:S06]  /*1800*/  ATOMS.POPC.INC.32 RZ, [R56+URZ] ;  /* 0x0000000038ff7f8c */ /* 0x0001ec000d8000ff */
[----:B------:R-:W-:Y:S05]  /*1810*/  @!P0 BRA `(.L_x_127) ;  /* 0xfffffff800dc8947 */ /* 0x000fea000383ffff */
.L_x_126:
[----:B------:R-:W-:Y:S05]  /*1820*/  BRA.U !UP0, `(.L_x_128) ;  /* 0xfffffff108ac7547 */ /* 0x000fea000b83ffff */
.L_x_123:
[----:B------:R-:W-:Y:S01]  /*1830*/  BAR.SYNC.DEFER_BLOCKING 0x0 ;  /* 0x0000000000007b1d */ /* 0x000fe20000010000 */
[----:B------:R-:W-:-:S05]  /*1840*/  ISETP.NE.AND P0, PT, R38, RZ, PT ;  /* 0x000000ff2600720c */ /* 0x000fca0003f05270 */
[----:B------:R-:W-:Y:S08]  /*1850*/  BSSY.RECONVERGENT B0, `(.L_x_129) ;  /* 0x0000176000007945 */ /* 0x000ff00003800200 */
[----:B------:R-:W-:Y:S05]  /*1860*/  @P0 BRA `(.L_x_130) ;  /* 0x0000001400d00947 */ /* 0x000fea0003800000 */
[----:B--2345:R-:W2:Y:S02]  /*1870*/  LDC.64 R2, c[0x0][0x398] ;  /* 0x0000e600ff027b82 */ /* 0x03cea40000000a00 */
[----:B--2---:R-:W-:-:S04]  /*1880*/  IADD3 R2, PT, PT, R3, 0x7, -R2 ;  /* 0x0000000703027810 */ /* 0x004fc80007ffe802 */
[----:B------:R-:W-:-:S04]  /*1890*/  SHF.R.S32.HI R3, RZ, 0x1f, R2 ;  /* 0x0000001fff037819 */ /* 0x000fc80000011402 */
[----:B------:R-:W-:-:S04]  /*18a0*/  LEA.HI R3, R3, R2, RZ, 0x3 ;  /* 0x0000000203037211 */ /* 0x000fc800078f18ff */
[----:B------:R-:W-:Y:S01]  /*18b0*/  SHF.R.S32.HI R5, RZ, 0x3, R3 ;  /* 0x00000003ff057819 */ /* 0x000fe20000011403 */
[----:B------:R-:W-:-:S03]  /*18c0*/  IMAD.MOV.U32 R3, RZ, RZ, RZ ;  /* 0x000000ffff037224 */ /* 0x000fc600078e00ff */
[C---:B01----:R-:W-:Y:S01]  /*18d0*/  LOP3.LUT R4, R5.reuse, 0xffffff8, RZ, 0xc0, !PT ;  /* 0x0ffffff805047812 */ /* 0x043fe200078ec0ff */
[----:B------:R-:W-:-:S05]  /*18e0*/  VIADD R14, R5, 0xffffffff ;  /* 0xffffffff050e7836 */ /* 0x000fca0000000000 */
[----:B------:R-:W-:-:S13]  /*18f0*/  ISETP.GE.U32.AND P0, PT, R14, 0x7, PT ;  /* 0x000000070e00780c */ /* 0x000fda0003f06070 */
[----:B------:R-:W-:Y:S05]  /*1900*/  @!P0 BRA `(.L_x_131) ;  /* 0x0000000400708947 */ /* 0x000fea0003800000 */
[----:B------:R-:W0:Y:S01]  /*1910*/  LDC.64 R2, c[0x0][0x380] ;  /* 0x0000e000ff027b82 */ /* 0x000e220000000a00 */
[----:B------:R-:W-:-:S07]  /*1920*/  IMAD.MOV.U32 R7, RZ, RZ, RZ ;  /* 0x000000ffff077224 */ /* 0x000fce00078e00ff */
.L_x_148:
[----:B0-----:R-:W-:Y:S01]  /*1930*/  IMAD R9, R7, 0x400, R0 ;  /* 0x0000040007097824 */ /* 0x001fe200078e0200 */
[----:B------:R-:W-:Y:S04]  /*1940*/  BSSY.RECONVERGENT B1, `(.L_x_132) ;  /* 0x000000f000017945 */ /* 0x000fe80003800200 */
[----:B-1234-:R-:W1:Y:S04]  /*1950*/  LDS R12, [R9] ;  /* 0x00000000090c7984 */ /* 0x01ee680000000800 */
[----:B------:R2:W3:Y:S04]  /*1960*/  LDS R15, [R9+0x400] ;  /* 0x00040000090f7984 */ /* 0x0004e80000000800 */
[----:B------:R2:W4:Y:S04]  /*1970*/  LDS R16, [R9+0x800] ;  /* 0x0008000009107984 */ /* 0x0005280000000800 */
[----:B------:R2:W0:Y:S04]  /*1980*/  LDS R17, [R9+0xc00] ;  /* 0x000c000009117984 */ /* 0x0004280000000800 */
[----:B------:R2:W0:Y:S04]  /*1990*/  LDS R18, [R9+0x1000] ;  /* 0x0010000009127984 */ /* 0x0004280000000800 */
[----:B------:R2:W0:Y:S04]  /*19a0*/  LDS R19, [R9+0x1400] ;  /* 0x0014000009137984 */ /* 0x0004280000000800 */
[----:B------:R2:W0:Y:S04]  /*19b0*/  LDS R8, [R9+0x1800] ;  /* 0x0018000009087984 */ /* 0x0004280000000800 */
[----:B------:R2:W0:Y:S01]  /*19c0*/  LDS R6, [R9+0x1c00] ;  /* 0x001c000009067984 */ /* 0x0004220000000800 */
[----:B-1----:R-:W-:-:S13]  /*19d0*/  ISETP.NE.AND P0, PT, R12, RZ, PT ;  /* 0x000000ff0c00720c */ /* 0x002fda0003f05270 */
[----:B--234-:R-:W-:Y:S05]  /*19e0*/  @!P0 BRA `(.L_x_133) ;  /* 0x0000000000108947 */ /* 0x01cfea0003800000 */
[----:B------:R-:W-:Y:S02]  /*19f0*/  IMAD R11, R7, 0x100, R36 ;  /* 0x00000100070b7824 */ /* 0x000fe400078e0224 */
[----:B------:R-:W-:Y:S02]  /*1a00*/  IMAD.MOV.U32 R13, RZ, RZ, RZ ;  /* 0x000000ffff0d7224 */ /* 0x000fe400078e00ff */
[----:B0-----:R-:W-:-:S05]  /*1a10*/  IMAD.WIDE.U32 R10, R11, 0x8, R2 ;  /* 0x000000080b0a7825 */ /* 0x001fca00078e0002 */
[----:B------:R1:W-:Y:S02]  /*1a20*/  REDG.E.ADD.64.STRONG.GPU desc[UR16][R10.64], R12 ;  /* 0x0000000c0a00798e */ /* 0x0003e4000c12e510 */
.L_x_133:
[----:B------:R-:W-:Y:S05]  /*1a30*/  BSYNC.RECONVERGENT B1 ;  /* 0x0000000000017941 */ /* 0x000fea0003800200 */
.L_x_132:
[----:B------:R-:W-:Y:S01]  /*1a40*/  ISETP.NE.AND P6, PT, R15, RZ, PT ;  /* 0x000000ff0f00720c */ /* 0x000fe20003fc5270 */
[----:B------:R-:W-:Y:S01]  /*1a50*/  BSSY.RECONVERGENT B1, `(.L_x_134) ;  /* 0x000000e000017945 */ /* 0x000fe20003800200 */
[----:B------:R-:W-:Y:S02]  /*1a60*/  ISETP.NE.AND P0, PT, R16, RZ, PT ;  /* 0x000000ff1000720c */ /* 0x000fe40003f05270 */
[----:B0-----:R-:W-:Y:S02]  /*1a70*/  ISETP.NE.AND P1, PT, R17, RZ, PT ;  /* 0x000000ff1100720c */ /* 0x001fe40003f25270 */
[----:B------:R-:W-:Y:S02]  /*1a80*/  ISETP.NE.AND P2, PT, R18, RZ, PT ;  /* 0x000000ff1200720c */ /* 0x000fe40003f45270 */
[----:B------:R-:W-:Y:S02]  /*1a90*/  ISETP.NE.AND P3, PT, R19, RZ, PT ;  /* 0x000000ff1300720c */ /* 0x000fe40003f65270 */
[----:B------:R-:W-:-:S02]  /*1aa0*/  ISETP.NE.AND P4, PT, R8, RZ, PT ;  /* 0x000000ff0800720c */ /* 0x000fc40003f85270 */
[----:B------:R-:W-:Y:S01]  /*1ab0*/  ISETP.NE.AND P5, PT, R6, RZ, PT ;  /* 0x000000ff0600720c */ /* 0x000fe20003fa5270 */
[----:B------:R-:W-:-:S12]  /*1ac0*/  @!P6 BRA `(.L_x_135) ;  /* 0x000000000018e947 */ /* 0x000fd80003800000 */
[----:B-1----:R-:W-:Y:S01]  /*1ad0*/  LEA R11, R7, R36, 0x8 ;  /* 0x00000024070b7211 */ /* 0x002fe200078e40ff */
[----:B------:R-:W-:Y:S02]  /*1ae0*/  IMAD.MOV.U32 R12, RZ, RZ, R15 ;  /* 0x000000ffff0c7224 */ /* 0x000fe400078e000f */
[----:B------:R-:W-:Y:S02]  /*1af0*/  IMAD.MOV.U32 R13, RZ, RZ, RZ ;  /* 0x000000ffff0d7224 */ /* 0x000fe400078e00ff */
[----:B------:R-:W-:-:S04]  /*1b00*/  VIADD R11, R11, 0x100 ;  /* 0x000001000b0b7836 */ /* 0x000fc80000000000 */
[----:B------:R-:W-:-:S05]  /*1b10*/  IMAD.WIDE.U32 R10, R11, 0x8, R2 ;  /* 0x000000080b0a7825 */ /* 0x000fca00078e0002 */
[----:B------:R0:W-:Y:S02]  /*1b20*/  REDG.E.ADD.64.STRONG.GPU desc[UR16][R10.64], R12 ;  /* 0x0000000c0a00798e */ /* 0x0001e4000c12e510 */
.L_x_135:
[----:B------:R-:W-:Y:S05]  /*1b30*/  BSYNC.RECONVERGENT B1 ;  /* 0x0000000000017941 */ /* 0x000fea0003800200 */
.L_x_134:
[----:B------:R-:W-:Y:S04]  /*1b40*/  BSSY.RECONVERGENT B1, `(.L_x_136) ;  /* 0x0000008000017945 */ /* 0x000fe80003800200 */
[----:B------:R-:W-:Y:S05]  /*1b50*/  @!P0 BRA `(.L_x_137) ;  /* 0x0000000000188947 */ /* 0x000fea0003800000 */
[----:B01----:R-:W-:Y:S02]  /*1b60*/  IMAD R11, R7, 0x100, R36 ;  /* 0x00000100070b7824 */ /* 0x003fe400078e0224 */
[----:B------:R-:W-:Y:S02]  /*1b70*/  IMAD.MOV.U32 R12, RZ, RZ, R16 ;  /* 0x000000ffff0c7224 */ /* 0x000fe400078e0010 */
[----:B------:R-:W-:Y:S02]  /*1b80*/  VIADD R11, R11, 0x200 ;  /* 0x000002000b0b7836 */ /* 0x000fe40000000000 */
[----:B------:R-:W-:Y:S02]  /*1b90*/  IMAD.MOV.U32 R13, RZ, RZ, RZ ;  /* 0x000000ffff0d7224 */ /* 0x000fe400078e00ff */
[----:B------:R-:W-:-:S05]  /*1ba0*/  IMAD.WIDE.U32 R10, R11, 0x8, R2 ;  /* 0x000000080b0a7825 */ /* 0x000fca00078e0002 */
[----:B------:R2:W-:Y:S02]  /*1bb0*/  REDG.E.ADD.64.STRONG.GPU desc[UR16][R10.64], R12 ;  /* 0x0000000c0a00798e */ /* 0x0005e4000c12e510 */
.L_x_137:
[----:B------:R-:W-:Y:S05]  /*1bc0*/  BSYNC.RECONVERGENT B1 ;  /* 0x0000000000017941 */ /* 0x000fea0003800200 */
.L_x_136:
[----:B------:R-:W-:Y:S04]  /*1bd0*/  BSSY.RECONVERGENT B1, `(.L_x_138) ;  /* 0x0000008000017945 */ /* 0x000fe80003800200 */
[----:B------:R-:W-:Y:S05]  /*1be0*/  @!P1 BRA `(.L_x_139) ;  /* 0x0000000000189947 */ /* 0x000fea0003800000 */
[----:B012---:R-:W-:Y:S01]  /*1bf0*/  IMAD R11, R7, 0x100, R36 ;  /* 0x00000100070b7824 */ /* 0x007fe200078e0224 */
[----:B------:R-:W-:Y:S01]  /*1c00*/  MOV R12, R17 ;  /* 0x00000011000c7202 */ /* 0x000fe20000000f00 */
[----:B------:R-:W-:Y:S02]  /*1c10*/  IMAD.MOV.U32 R13, RZ, RZ, RZ ;  /* 0x000000ffff0d7224 */ /* 0x000fe400078e00ff */
[----:B------:R-:W-:-:S04]  /*1c20*/  VIADD R11, R11, 0x300 ;  /* 0x000003000b0b7836 */ /* 0x000fc80000000000 */
[----:B------:R-:W-:-:S05]  /*1c30*/  IMAD.WIDE.U32 R10, R11, 0x8, R2 ;  /* 0x000000080b0a7825 */ /* 0x000fca00078e0002 */
[----:B------:R3:W-:Y:S02]  /*1c40*/  REDG.E.ADD.64.STRONG.GPU desc[UR16][R10.64], R12 ;  /* 0x0000000c0a00798e */ /* 0x0007e4000c12e510 */
.L_x_139:
[----:B------:R-:W-:Y:S05]  /*1c50*/  BSYNC.RECONVERGENT B1 ;  /* 0x0000000000017941 */ /* 0x000fea0003800200 */
.L_x_138:
[----:B------:R-:W-:Y:S04]  /*1c60*/  BSSY.RECONVERGENT B1, `(.L_x_140) ;  /* 0x0000008000017945 */ /* 0x000fe80003800200 */
[----:B------:R-:W-:Y:S05]  /*1c70*/  @!P2 BRA `(.L_x_141) ;  /* 0x000000000018a947 */ /* 0x000fea0003800000 */
[----:B0123--:R-:W-:Y:S02]  /*1c80*/  IMAD R11, R7, 0x100, R36 ;  /* 0x00000100070b7824 */ /* 0x00ffe400078e0224 */
[----:B------:R-:W-:Y:S02]  /*1c90*/  IMAD.MOV.U32 R12, RZ, RZ, R18 ;  /* 0x000000ffff0c7224 */ /* 0x000fe400078e0012 */
[----:B------:R-:W-:Y:S02]  /*1ca0*/  VIADD R11, R11, 0x400 ;  /* 0x000004000b0b7836 */ /* 0x000fe40000000000 */
[----:B------:R-:W-:Y:S02]  /*1cb0*/  IMAD.MOV.U32 R13, RZ, RZ, RZ ;  /* 0x000000ffff0d7224 */ /* 0x000fe400078e00ff */
[----:B------:R-:W-:-:S05]  /*1cc0*/  IMAD.WIDE.U32 R10, R11, 0x8, R2 ;  /* 0x000000080b0a7825 */ /* 0x000fca00078e0002 */
[----:B------:R4:W-:Y:S02]  /*1cd0*/  REDG.E.ADD.64.STRONG.GPU desc[UR16][R10.64], R12 ;  /* 0x0000000c0a00798e */ /* 0x0009e4000c12e510 */
.L_x_141:
[----:B------:R-:W-:Y:S05]  /*1ce0*/  BSYNC.RECONVERGENT B1 ;  /* 0x0000000000017941 */ /* 0x000fea0003800200 */
.L_x_140:
[----:B------:R-:W-:Y:S04]  /*1cf0*/  BSSY.RECONVERGENT B1, `(.L_x_142) ;  /* 0x0000008000017945 */ /* 0x000fe80003800200 */
[----:B------:R-:W-:Y:S05]  /*1d00*/  @!P3 BRA `(.L_x_143) ;  /* 0x000000000018b947 */ /* 0x000fea0003800000 */
[----:B01234-:R-:W-:Y:S02]  /*1d10*/  IMAD R11, R7, 0x100, R36 ;  /* 0x00000100070b7824 */ /* 0x01ffe400078e0224 */
[----:B------:R-:W-:Y:S02]  /*1d20*/  IMAD.MOV.U32 R12, RZ, RZ, R19 ;  /* 0x000000ffff0c7224 */ /* 0x000fe400078e0013 */
[----:B------:R-:W-:Y:S02]  /*1d30*/  VIADD R11, R11, 0x500 ;  /* 0x000005000b0b7836 */ /* 0x000fe40000000000 */
[----:B------:R-:W-:Y:S02]  /*1d40*/  IMAD.MOV.U32 R13, RZ, RZ, RZ ;  /* 0x000000ffff0d7224 */ /* 0x000fe400078e00ff */
[----:B------:R-:W-:-:S05]  /*1d50*/  IMAD.WIDE.U32 R10, R11, 0x8, R2 ;  /* 0x000000080b0a7825 */ /* 0x000fca00078e0002 */
[----:B------:R0:W-:Y:S02]  /*1d60*/  REDG.E.ADD.64.STRONG.GPU desc[UR16][R10.64], R12 ;  /* 0x0000000c0a00798e */ /* 0x0001e4000c12e510 */
.L_x_143:
[----:B------:R-:W-:Y:S05]  /*1d70*/  BSYNC.RECONVERGENT B1 ;  /* 0x0000000000017941 */ /* 0x000fea0003800200 */
.L_x_142:
[----:B------:R-:W-:Y:S04]  /*1d80*/  BSSY.RECONVERGENT B1, `(.L_x_144) ;  /* 0x0000007000017945 */ /* 0x000fe80003800200 */
[----:B------:R-:W-:Y:S05]  /*1d90*/  @!P4 BRA `(.L_x_145) ;  /* 0x000000000014c947 */ /* 0x000fea0003800000 */
[----:B01234-:R-:W-:Y:S01]  /*1da0*/  LEA R11, R7, R36, 0x8 ;  /* 0x00000024070b7211 */ /* 0x01ffe200078e40ff */
[----:B------:R-:W-:-:S04]  /*1db0*/  IMAD.MOV.U32 R9, RZ, RZ, RZ ;  /* 0x000000ffff097224 */ /* 0x000fc800078e00ff */
[----:B------:R-:W-:-:S04]  /*1dc0*/  VIADD R11, R11, 0x600 ;  /* 0x000006000b0b7836 */ /* 0x000fc80000000000 */
[----:B------:R-:W-:-:S05]  /*1dd0*/  IMAD.WIDE.U32 R10, R11, 0x8, R2 ;  /* 0x000000080b0a7825 */ /* 0x000fca00078e0002 */
[----:B------:R0:W-:Y:S02]  /*1de0*/  REDG.E.ADD.64.STRONG.GPU desc[UR16][R10.64], R8 ;  /* 0x000000080a00798e */ /* 0x0001e4000c12e510 */
.L_x_145:
[----:B------:R-:W-:Y:S05]  /*1df0*/  BSYNC.RECONVERGENT B1 ;  /* 0x0000000000017941 */ /* 0x000fea0003800200 */
.L_x_144:
[----:B------:R-:W-:Y:S04]  /*1e00*/  BSSY.RECONVERGENT B1, `(.L_x_146) ;  /* 0x0000008000017945 */ /* 0x000fe80003800200 */
[----:B------:R-:W-:Y:S05]  /*1e10*/  @!P5 BRA `(.L_x_147) ;  /* 0x000000000018d947 */ /* 0x000fea0003800000 */
[----:B0-----:R-:W-:Y:S02]  /*1e20*/  IMAD R9, R7, 0x100, R36 ;  /* 0x0000010007097824 */ /* 0x001fe400078e0224 */
[----:B-1234-:R-:W-:Y:S02]  /*1e30*/  IMAD.MOV.U32 R10, RZ, RZ, R6 ;  /* 0x000000ffff0a7224 */ /* 0x01efe400078e0006 */
[----:B------:R-:W-:Y:S02]  /*1e40*/  VIADD R9, R9, 0x700 ;  /* 0x0000070009097836 */ /* 0x000fe40000000000 */
[----:B------:R-:W-:Y:S02]  /*1e50*/  IMAD.MOV.U32 R11, RZ, RZ, RZ ;  /* 0x000000ffff0b7224 */ /* 0x000fe400078e00ff */
[----:B------:R-:W-:-:S05]  /*1e60*/  IMAD.WIDE.U32 R8, R9, 0x8, R2 ;  /* 0x0000000809087825 */ /* 0x000fca00078e0002 */
[----:B------:R0:W-:Y:S02]  /*1e70*/  REDG.E.ADD.64.STRONG.GPU desc[UR16][R8.64], R10 ;  /* 0x0000000a0800798e */ /* 0x0001e4000c12e510 */
.L_x_147:
[----:B------:R-:W-:Y:S05]  /*1e80*/  BSYNC.RECONVERGENT B1 ;  /* 0x0000000000017941 */ /* 0x000fea0003800200 */
.L_x_146:
[----:B------:R-:W-:-:S05]  /*1e90*/  VIADD R7, R7, 0x8 ;  /* 0x0000000807077836 */ /* 0x000fca0000000000 */
[----:B------:R-:W-:-:S13]  /*1ea0*/  ISETP.NE.AND P0, PT, R7, R4, PT ;  /* 0x000000040700720c */ /* 0x000fda0003f05270 */
[----:B------:R-:W-:Y:S05]  /*1eb0*/  @P0 BRA `(.L_x_148) ;  /* 0xfffffff8009c0947 */ /* 0x000fea000383ffff */
[----:B------:R-:W-:-:S07]  /*1ec0*/  IMAD.MOV.U32 R3, RZ, RZ, R4 ;  /* 0x000000ffff037224 */ /* 0x000fce00078e0004 */
.L_x_131:
[C---:B01234-:R-:W-:Y:S02]  /*1ed0*/  LOP3.LUT R12, R5.reuse, 0x7, RZ, 0xc0, !PT ;  /* 0x00000007050c7812 */ /* 0x05ffe400078ec0ff */
[C---:B------:R-:W-:Y:S02]  /*1ee0*/  LOP3.LUT R13, R5.reuse, 0x3, RZ, 0xc0, !PT ;  /* 0x00000003050d7812 */ /* 0x040fe400078ec0ff */
[C---:B------:R-:W-:Y:S02]  /*1ef0*/  ISETP.NE.AND P0, PT, R12.reuse, RZ, PT ;  /* 0x000000ff0c00720c */ /* 0x040fe40003f05270 */
[----:B------:R-:W-:Y:S01]  /*1f00*/  LOP3.LUT R2, R5, 0x1, RZ, 0xc0, !PT ;  /* 0x0000000105027812 */ /* 0x000fe200078ec0ff */
[----:B------:R-:W-:Y:S01]  /*1f10*/  VIADD R5, R12, 0xffffffff ;  /* 0xffffffff0c057836 */ /* 0x000fe20000000000 */
[----:B------:R-:W-:-:S09]  /*1f20*/  IADD3 R15, PT, PT, R13, -0x1, RZ ;  /* 0xffffffff0d0f7810 */ /* 0x000fd20007ffe0ff */
[----:B------:R-:W-:Y:S05]  /*1f30*/  @!P0 BRA `(.L_x_149) ;  /* 0x0000000400708947 */ /* 0x000fea0003800000 */
[----:B------:R-:W-:-:S13]  /*1f40*/  ISETP.GE.U32.AND P0, PT, R5, 0x3, PT ;  /* 0x000000030500780c */ /* 0x000fda0003f06070 */
[----:B------:R-:W-:Y:S05]  /*1f50*/  @!P0 BRA `(.L_x_150) ;  /* 0x0000000000c08947 */ /* 0x000fea0003800000 */
[----:B------:R-:W-:Y:S01]  /*1f60*/  IMAD R6, R3, 0x400, R0 ;  /* 0x0000040003067824 */ /* 0x000fe200078e0200 */
[----:B------:R-:W-:Y:S04]  /*1f70*/  BSSY.RECONVERGENT B1, `(.L_x_151) ;  /* 0x000000f000017945 */ /* 0x000fe80003800200 */
[----:B------:R-:W0:Y:S04]  /*1f80*/  LDS R8, [R6] ;  /* 0x0000000006087984 */ /* 0x000e280000000800 */
[----:B------:R-:W1:Y:S04]  /*1f90*/  LDS R10, [R6+0x400] ;  /* 0x00040000060a7984 */ /* 0x000e680000000800 */
[----:B------:R-:W2:Y:S04]  /*1fa0*/  LDS R11, [R6+0x800] ;  /* 0x00080000060b7984 */ /* 0x000ea80000000800 */
[----:B------:R-:W3:Y:S01]  /*1fb0*/  LDS R16, [R6+0xc00] ;  /* 0x000c000006107984 */ /* 0x000ee20000000800 */
[----:B0-----:R-:W-:-:S02]  /*1fc0*/  ISETP.NE.AND P0, PT, R8, RZ, PT ;  /* 0x000000ff0800720c */ /* 0x001fc40003f05270 */
[----:B-1----:R-:W-:Y:S02]  /*1fd0*/  ISETP.NE.AND P1, PT, R10, RZ, PT ;  /* 0x000000ff0a00720c */ /* 0x002fe40003f25270 */
[----:B--2---:R-:W-:Y:S02]  /*1fe0*/  ISETP.NE.AND P2, PT, R11, RZ, PT ;  /* 0x000000ff0b00720c */ /* 0x004fe40003f45270 */
[----:B---3--:R-:W-:-:S07]  /*1ff0*/  ISETP.NE.AND P3, PT, R16, RZ, PT ;  /* 0x000000ff1000720c */ /* 0x008fce0003f65270 */
[----:B------:R-:W-:Y:S06]  /*2000*/  @!P0 BRA `(.L_x_152) ;  /* 0x0000000000148947 */ /* 0x000fec0003800000 */
[----:B------:R-:W0:Y:S01]  /*2010*/  LDC.64 R6, c[0x0][0x380] ;  /* 0x0000e000ff067b82 */ /* 0x000e220000000a00 */
[----:B------:R-:W-:-:S04]  /*2020*/  IMAD R9, R3, 0x100, R36 ;  /* 0x0000010003097824 */ /* 0x000fc800078e0224 */
[----:B0-----:R-:W-:-:S04]  /*2030*/  IMAD.WIDE.U32 R6, R9, 0x8, R6 ;  /* 0x0000000809067825 */ /* 0x001fc800078e0006 */
[----:B------:R-:W-:-:S05]  /*2040*/  IMAD.MOV.U32 R9, RZ, RZ, RZ ;  /* 0x000000ffff097224 */ /* 0x000fca00078e00ff */
[----:B------:R0:W-:Y:S02]  /*2050*/  REDG.E.ADD.64.STRONG.GPU desc[UR16][R6.64], R8 ;  /* 0x000000080600798e */ /* 0x0001e4000c12e510 */
.L_x_152:
[----:B------:R-:W-:Y:S05]  /*2060*/  BSYNC.RECONVERGENT B1 ;  /* 0x0000000000017941 */ /* 0x000fea0003800200 */
.L_x_151:
[----:B------:R-:W-:Y:S04]  /*2070*/  BSSY.RECONVERGENT B1, `(.L_x_153) ;  /* 0x0000009000017945 */ /* 0x000fe80003800200 */
[----:B------:R-:W-:Y:S05]  /*2080*/  @!P1 BRA `(.L_x_154) ;  /* 0x00000000001c9947 */ /* 0x000fea0003800000 */
[----:B0-----:R-:W0:Y:S01]  /*2090*/  LDC.64 R6, c[0x0][0x380] ;  /* 0x0000e000ff067b82 */ /* 0x001e220000000a00 */
[----:B------:R-:W-:Y:S02]  /*20a0*/  IMAD R9, R3, 0x100, R36 ;  /* 0x0000010003097824 */ /* 0x000fe400078e0224 */
[----:B------:R-:W-:Y:S02]  /*20b0*/  IMAD.MOV.U32 R8, RZ, RZ, R10 ;  /* 0x000000ffff087224 */ /* 0x000fe400078e000a */
[----:B------:R-:W-:-:S04]  /*20c0*/  VIADD R9, R9, 0x100 ;  /* 0x0000010009097836 */ /* 0x000fc80000000000 */
[----:B0-----:R-:W-:-:S04]  /*20d0*/  IMAD.WIDE.U32 R6, R9, 0x8, R6 ;  /* 0x0000000809067825 */ /* 0x001fc800078e0006 */
[----:B------:R-:W-:-:S05]  /*20e0*/  IMAD.MOV.U32 R9, RZ, RZ, RZ ;  /* 0x000000ffff097224 */ /* 0x000fca00078e00ff */
[----:B------:R1:W-:Y:S02]  /*20f0*/  REDG.E.ADD.64.STRONG.GPU desc[UR16][R6.64], R8 ;  /* 0x000000080600798e */ /* 0x0003e4000c12e510 */
.L_x_154:
[----:B------:R-:W-:Y:S05]  /*2100*/  BSYNC.RECONVERGENT B1 ;  /* 0x0000000000017941 */ /* 0x000fea0003800200 */
.L_x_153:
[----:B------:R-:W-:Y:S04]  /*2110*/  BSSY.RECONVERGENT B1, `(.L_x_155) ;  /* 0x0000009000017945 */ /* 0x000fe80003800200 */
[----:B------:R-:W-:Y:S05]  /*2120*/  @!P2 BRA `(.L_x_156) ;  /* 0x00000000001ca947 */ /* 0x000fea0003800000 */
[----:B01----:R-:W0:Y:S01]  /*2130*/  LDC.64 R6, c[0x0][0x380] ;  /* 0x0000e000ff067b82 */ /* 0x003e220000000a00 */
[----:B------:R-:W-:Y:S02]  /*2140*/  IMAD R9, R3, 0x100, R36 ;  /* 0x0000010003097824 */ /* 0x000fe400078e0224 */
[----:B------:R-:W-:-:S03]  /*2150*/  IMAD.MOV.U32 R8, RZ, RZ, R11 ;  /* 0x000000ffff087224 */ /* 0x000fc600078e000b */
[----:B------:R-:W-:-:S05]  /*2160*/  IADD3 R9, PT, PT, R9, 0x200, RZ ;  /* 0x0000020009097810 */ /* 0x000fca0007ffe0ff */
[----:B0-----:R-:W-:-:S04]  /*2170*/  IMAD.WIDE.U32 R6, R9, 0x8, R6 ;  /* 0x0000000809067825 */ /* 0x001fc800078e0006 */
[----:B------:R-:W-:-:S05]  /*2180*/  IMAD.MOV.U32 R9, RZ, RZ, RZ ;  /* 0x000000ffff097224 */ /* 0x000fca00078e00ff */
[----:B------:R2:W-:Y:S02]  /*2190*/  REDG.E.ADD.64.STRONG.GPU desc[UR16][R6.64], R8 ;  /* 0x000000080600798e */ /* 0x0005e4000c12e510 */
.L_x_156:
[----:B------:R-:W-:Y:S05]  /*21a0*/  BSYNC.RECONVERGENT B1 ;  /* 0x0000000000017941 */ /* 0x000fea0003800200 */
.L_x_155:
[----:B------:R-:W-:Y:S04]  /*21b0*/  BSSY.RECONVERGENT B1, `(.L_x_157) ;  /* 0x0000009000017945 */ /* 0x000fe80003800200 */
[----:B------:R-:W-:Y:S05]  /*21c0*/  @!P3 BRA `(.L_x_158) ;  /* 0x00000000001cb947 */ /* 0x000fea0003800000 */
[----:B012---:R-:W0:Y:S01]  /*21d0*/  LDC.64 R6, c[0x0][0x380] ;  /* 0x0000e000ff067b82 */ /* 0x007e220000000a00 */
[----:B------:R-:W-:Y:S02]  /*21e0*/  IMAD R9, R3, 0x100, R36 ;  /* 0x0000010003097824 */ /* 0x000fe400078e0224 */
[----:B------:R-:W-:Y:S02]  /*21f0*/  IMAD.MOV.U32 R8, RZ, RZ, R16 ;  /* 0x000000ffff087224 */ /* 0x000fe400078e0010 */
[----:B------:R-:W-:-:S04]  /*2200*/  VIADD R9, R9, 0x300 ;  /* 0x0000030009097836 */ /* 0x000fc80000000000 */
[----:B0-----:R-:W-:-:S04]  /*2210*/  IMAD.WIDE.U32 R6, R9, 0x8, R6 ;  /* 0x0000000809067825 */ /* 0x001fc800078e0006 */
[----:B------:R-:W-:-:S05]  /*2220*/  IMAD.MOV.U32 R9, RZ, RZ, RZ ;  /* 0x000000ffff097224 */ /* 0x000fca00078e00ff */
[----:B------:R3:W-:Y:S02]  /*2230*/  REDG.E.ADD.64.STRONG.GPU desc[UR16][R6.64], R8 ;  /* 0x000000080600798e */ /* 0x0007e4000c12e510 */
.L_x_158:
[----:B------:R-:W-:Y:S05]  /*2240*/  BSYNC.RECONVERGENT B1 ;  /* 0x0000000000017941 */ /* 0x000fea0003800200 */
.L_x_157:
[----:B------:R-:W-:-:S07]  /*2250*/  VIADD R3, R3, 0x4 ;  /* 0x0000000403037836 */ /* 0x000fce0000000000 */
.L_x_150:
[----:B------:R-:W-:Y:S01]  /*2260*/  ISETP.NE.AND P0, PT, R13, RZ, PT ;  /* 0x000000ff0d00720c */ /* 0x000fe20003f05270 */
[----:B------:R-:W-:-:S12]  /*2270*/  BSSY.RECONVERGENT B1, `(.L_x_149) ;  /* 0x0000028000017945 */ /* 0x000fd80003800200 */
[----:B------:R-:W-:Y:S05]  /*2280*/  @!P0 BRA `(.L_x_159) ;  /* 0x0000000000988947 */ /* 0x000fea0003800000 */
[----:B------:R-:W-:-:S13]  /*2290*/  ISETP.NE.AND P0, PT, R15, RZ, PT ;  /* 0x000000ff0f00720c */ /* 0x000fda0003f05270 */
[----:B------:R-:W-:Y:S05]  /*22a0*/  @!P0 BRA `(.L_x_160) ;  /* 0x0000000000648947 */ /* 0x000fea0003800000 */
[----:B0123--:R-:W-:Y:S01]  /*22b0*/  IMAD R6, R3, 0x400, R0 ;  /* 0x0000040003067824 */ /* 0x00ffe200078e0200 */
[----:B------:R-:W-:Y:S04]  /*22c0*/  BSSY.RECONVERGENT B2, `(.L_x_161) ;  /* 0x000000c000027945 */ /* 0x000fe80003800200 */
[----:B------:R-:W0:Y:S04]  /*22d0*/  LDS R10, [R6] ;  /* 0x00000000060a7984 */ /* 0x000e280000000800 */
[----:B------:R-:W1:Y:S01]  /*22e0*/  LDS R11, [R6+0x400] ;  /* 0x00040000060b7984 */ /* 0x000e620000000800 */
[----:B0-----:R-:W-:-:S02]  /*22f0*/  ISETP.NE.AND P0, PT, R10, RZ, PT ;  /* 0x000000ff0a00720c */ /* 0x001fc40003f05270 */
[----:B-1----:R-:W-:-:S11]  /*2300*/  ISETP.NE.AND P1, PT, R11, RZ, PT ;  /* 0x000000ff0b00720c */ /* 0x002fd60003f25270 */
[----:B------:R-:W-:Y:S05]  /*2310*/  @!P0 BRA `(.L_x_162) ;  /* 0x0000000000188947 */ /* 0x000fea0003800000 */
[----:B------:R-:W0:Y:S01]  /*2320*/  LDC.64 R6, c[0x0][0x380] ;  /* 0x0000e000ff067b82 */ /* 0x000e220000000a00 */
[----:B------:R-:W-:-:S05]  /*2330*/  LEA R9, R3, R36, 0x8 ;  /* 0x0000002403097211 */ /* 0x000fca00078e40ff */
[----:B0-----:R-:W-:-:S04]  /*2340*/  IMAD.WIDE.U32 R8, R9, 0x8, R6 ;  /* 0x0000000809087825 */ /* 0x001fc800078e0006 */
[----:B------:R-:W-:Y:S02]  /*2350*/  IMAD.MOV.U32 R6, RZ, RZ, R10 ;  /* 0x000000ffff067224 */ /* 0x000fe400078e000a */
[----:B------:R-:W-:-:S05]  /*2360*/  IMAD.MOV.U32 R7, RZ, RZ, RZ ;  /* 0x000000ffff077224 */ /* 0x000fca00078e00ff */
[----:B------:R0:W-:Y:S02]  /*2370*/  REDG.E.ADD.64.STRONG.GPU desc[UR16][R8.64], R6 ;  /* 0x000000060800798e */ /* 0x0001e4000c12e510 */
.L_x_162:
[----:B------:R-:W-:Y:S05]  /*2380*/  BSYNC.RECONVERGENT B2 ;  /* 0x0000000000027941 */ /* 0x000fea0003800200 */
.L_x_161:
[----:B------:R-:W-:Y:S04]  /*2390*/  BSSY.RECONVERGENT B2, `(.L_x_163) ;  /* 0x0000009000027945 */ /* 0x000fe80003800200 */
[----:B------:R-:W-:Y:S05]  /*23a0*/  @!P1 BRA `(.L_x_164) ;  /* 0x00000000001c9947 */ /* 0x000fea0003800000 */
[----:B0-----:R-:W0:Y:S01]  /*23b0*/  LDC.64 R6, c[0x0][0x380] ;  /* 0x0000e000ff067b82 */ /* 0x001e220000000a00 */
[----:B------:R-:W-:-:S04]  /*23c0*/  IMAD R8, R3, 0x100, R36 ;  /* 0x0000010003087824 */ /* 0x000fc800078e0224 */
[----:B------:R-:W-:-:S04]  /*23d0*/  VIADD R9, R8, 0x100 ;  /* 0x0000010008097836 */ /* 0x000fc80000000000 */
[----:B0-----:R-:W-:-:S04]  /*23e0*/  IMAD.WIDE.U32 R8, R9, 0x8, R6 ;  /* 0x0000000809087825 */ /* 0x001fc800078e0006 */
[----:B------:R-:W-:Y:S02]  /*23f0*/  IMAD.MOV.U32 R6, RZ, RZ, R11 ;  /* 0x000000ffff067224 */ /* 0x000fe400078e000b */
[----:B------:R-:W-:-:S05]  /*2400*/  IMAD.MOV.U32 R7, RZ, RZ, RZ ;  /* 0x000000ffff077224 */ /* 0x000fca00078e00ff */
[----:B------:R1:W-:Y:S02]  /*2410*/  REDG.E.ADD.64.STRONG.GPU desc[UR16][R8.64], R6 ;  /* 0x000000060800798e */ /* 0x0003e4000c12e510 */
.L_x_164:
[----:B------:R-:W-:Y:S05]  /*2420*/  BSYNC.RECONVERGENT B2 ;  /* 0x0000000000027941 */ /* 0x000fea0003800200 */
.L_x_163:
[----:B------:R-:W-:-:S07]  /*2430*/  VIADD R3, R3, 0x2 ;  /* 0x0000000203037836 */ /* 0x000fce0000000000 */
.L_x_160:
[----:B------:R-:W-:-:S13]  /*2440*/  ISETP.NE.AND P0, PT, R2, RZ, PT ;  /* 0x000000ff0200720c */ /* 0x000fda0003f05270 */
[----:B------:R-:W-:Y:S05]  /*2450*/  @!P0 BRA `(.L_x_159) ;  /* 0x0000000000248947 */ /* 0x000fea0003800000 */
[----:B0123--:R-:W-:-:S05]  /*2460*/  IMAD R6, R3, 0x400, R0 ;  /* 0x0000040003067824 */ /* 0x00ffca00078e0200 */
[----:B------:R-:W0:Y:S02]  /*2470*/  LDS R8, [R6] ;  /* 0x0000000006087984 */ /* 0x000e240000000800 */
[----:B0-----:R-:W-:-:S13]  /*2480*/  ISETP.NE.AND P0, PT, R8, RZ, PT ;  /* 0x000000ff0800720c */ /* 0x001fda0003f05270 */
[----:B------:R-:W-:Y:S05]  /*2490*/  @!P0 BRA `(.L_x_159) ;  /* 0x0000000000148947 */ /* 0x000fea0003800000 */
[----:B------:R-:W0:Y:S01]  /*24a0*/  LDC.64 R6, c[0x0][0x380] ;  /* 0x0000e000ff067b82 */ /* 0x000e220000000a00 */
[----:B------:R-:W-:Y:S01]  /*24b0*/  LEA R3, R3, R36, 0x8 ;  /* 0x0000002403037211 */ /* 0x000fe200078e40ff */
[----:B------:R-:W-:-:S04]  /*24c0*/  IMAD.MOV.U32 R9, RZ, RZ, RZ ;  /* 0x000000ffff097224 */ /* 0x000fc800078e00ff */
[----:B0-----:R-:W-:-:S05]  /*24d0*/  IMAD.WIDE.U32 R6, R3, 0x8, R6 ;  /* 0x0000000803067825 */ /* 0x001fca00078e0006 */
[----:B------:R4:W-:Y:S02]  /*24e0*/  REDG.E.ADD.64.STRONG.GPU desc[UR16][R6.64], R8 ;  /* 0x000000080600798e */ /* 0x0009e4000c12e510 */
.L_x_159:
[----:B------:R-:W-:Y:S05]  /*24f0*/  BSYNC.RECONVERGENT B1 ;  /* 0x0000000000017941 */ /* 0x000fea0003800200 */
.L_x_149:
[----:B------:R-:W-:-:S13]  /*2500*/  ISETP.GT.U32.AND P0, PT, R36, 0x7f, PT ;  /* 0x0000007f2400780c */ /* 0x000fda0003f04070 */
[----:B------:R-:W-:Y:S05]  /*2510*/  @P0 BRA `(.L_x_130) ;  /* 0x0000000800a40947 */ /* 0x000fea0003800000 */
[----:B------:R-:W-:Y:S01]  /*2520*/  ISETP.GE.U32.AND P0, PT, R14, 0x7, PT ;  /* 0x000000070e00780c */ /* 0x000fe20003f06070 */
[----:B------:R-:W-:-:S12]  /*2530*/  IMAD.MOV.U32 R3, RZ, RZ, RZ ;  /* 0x000000ffff037224 */ /* 0x000fd800078e00ff */
[----:B------:R-:W-:Y:S05]  /*2540*/  @!P0 BRA `(.L_x_165) ;  /* 0x0000000400248947 */ /* 0x000fea0003800000 */
[----:B01234-:R-:W0:Y:S01]  /*2550*/  LDC.64 R6, c[0x0][0x380] ;  /* 0x0000e000ff067b82 */ /* 0x01fe220000000a00 */
[----:B------:R-:W-:-:S07]  /*2560*/  IMAD.MOV.U32 R3, RZ, RZ, RZ ;  /* 0x000000ffff037224 */ /* 0x000fce00078e00ff */
.L_x_182:
[C---:B01234-:R-:W-:Y:S01]  /*2570*/  IMAD R10, R3.reuse, 0x400, R0 ;  /* 0x00000400030a7824 */ /* 0x05ffe200078e0200 */
[----:B------:R-:W-:Y:S01]  /*2580*/  BSSY.RECONVERGENT B1, `(.L_x_166) ;  /* 0x0000012000017945 */ /* 0x000fe20003800200 */
[C---:B------:R-:W-:Y:S02]  /*2590*/  IMAD R9, R3.reuse, 0x100, R36 ;  /* 0x0000010003097824 */ /* 0x040fe400078e0224 */
[----:B------:R-:W-:Y:S01]  /*25a0*/  VIADD R3, R3, 0x8 ;  /* 0x0000000803037836 */ /* 0x000fe20000000000 */
[----:B------:R-:W1:Y:S01]  /*25b0*/  LDS R14, [R10+0x200] ;  /* 0x000200000a0e7984 */ /* 0x000e620000000800 */
[----:B0-----:R-:W-:-:S03]  /*25c0*/  IMAD.WIDE.U32 R8, R9, 0x8, R6 ;  /* 0x0000000809087825 */ /* 0x001fc600078e0006 */
[----:B------:R-:W0:Y:S04]  /*25d0*/  LDS R16, [R10+0x600] ;  /* 0x000600000a107984 */ /* 0x000e280000000800 */
[----:B------:R2:W3:Y:S04]  /*25e0*/  LDS R17, [R10+0xa00] ;  /* 0x000a00000a117984 */ /* 0x0004e80000000800 */
[----:B------:R2:W4:Y:S04]  /*25f0*/  LDS R18, [R10+0xe00] ;  /* 0x000e00000a127984 */ /* 0x0005280000000800 */
[----:B------:R2:W2:Y:S04]  /*2600*/  LDS R19, [R10+0x1200] ;  /* 0x001200000a137984 */ /* 0x0004a80000000800 */
[----:B------:R0:W2:Y:S04]  /*2610*/  LDS R20, [R10+0x1600] ;  /* 0x001600000a147984 */ /* 0x0000a80000000800 */
[----:B------:R0:W2:Y:S04]  /*2620*/  LDS R21, [R10+0x1a00] ;  /* 0x001a00000a157984 */ /* 0x0000a80000000800 */
[----:B------:R0:W2:Y:S01]  /*2630*/  LDS R22, [R10+0x1e00] ;  /* 0x001e00000a167984 */ /* 0x0000a20000000800 */
[----:B-1----:R-:W-:-:S02]  /*2640*/  ISETP.NE.AND P0, PT, R14, RZ, PT ;  /* 0x000000ff0e00720c */ /* 0x002fc40003f05270 */
[----:B0-----:R-:W-:-:S11]  /*2650*/  ISETP.NE.AND P1, PT, R16, RZ, PT ;  /* 0x000000ff1000720c */ /* 0x001fd60003f25270 */
[----:B---34-:R-:W-:Y:S05]  /*2660*/  @!P0 BRA `(.L_x_167) ;  /* 0x00000000000c8947 */ /* 0x018fea0003800000 */
[----:B--2---:R-:W-:Y:S02]  /*2670*/  IMAD.MOV.U32 R10, RZ, RZ, R14 ;  /* 0x000000ffff0a7224 */ /* 0x004fe400078e000e */
[----:B------:R-:W-:-:S05]  /*2680*/  IMAD.MOV.U32 R11, RZ, RZ, RZ ;  /* 0x000000ffff0b7224 */ /* 0x000fca00078e00ff */
[----:B------:R0:W-:Y:S02]  /*2690*/  REDG.E.ADD.64.STRONG.GPU desc[UR16][R8.64+0x400], R10 ;  /* 0x0004000a0800798e */ /* 0x0001e4000c12e510 */
.L_x_167:
[----:B------:R-:W-:Y:S05]  /*26a0*/  BSYNC.RECONVERGENT B1 ;  /* 0x0000000000017941 */ /* 0x000fea0003800200 */
.L_x_166:
[----:B------:R-:W-:Y:S04]  /*26b0*/  BSSY.RECONVERGENT B1, `(.L_x_168) ;  /* 0x0000005000017945 */ /* 0x000fe80003800200 */
[----:B------:R-:W-:Y:S05]  /*26c0*/  @!P1 BRA `(.L_x_169) ;  /* 0x00000000000c9947 */ /* 0x000fea0003800000 */
[----:B0-2---:R-:W-:Y:S01]  /*26d0*/  MOV R10, R16 ;  /* 0x00000010000a7202 */ /* 0x005fe20000000f00 */
[----:B------:R-:W-:-:S05]  /*26e0*/  IMAD.MOV.U32 R11, RZ, RZ, RZ ;  /* 0x000000ffff0b7224 */ /* 0x000fca00078e00ff */
[----:B------:R1:W-:Y:S02]  /*26f0*/  REDG.E.ADD.64.STRONG.GPU desc[UR16][R8.64+0xc00], R10 ;  /* 0x000c000a0800798e */ /* 0x0003e4000c12e510 */
.L_x_169:
[----:B------:R-:W-:Y:S05]  /*2700*/  BSYNC.RECONVERGENT B1 ;  /* 0x0000000000017941 */ /* 0x000fea0003800200 */
.L_x_168:
[----:B------:R-:W-:Y:S01]  /*2710*/  ISETP.NE.AND P6, PT, R17, RZ, PT ;  /* 0x000000ff1100720c */ /* 0x000fe20003fc5270 */
[----:B------:R-:W-:Y:S01]  /*2720*/  BSSY.RECONVERGENT B1, `(.L_x_170) ;  /* 0x000000b000017945 */ /* 0x000fe20003800200 */
[----:B------:R-:W-:Y:S02]  /*2730*/  ISETP.NE.AND P0, PT, R3, R4, PT ;  /* 0x000000040300720c */ /* 0x000fe40003f05270 */
[----:B------:R-:W-:Y:S02]  /*2740*/  ISETP.NE.AND P1, PT, R18, RZ, PT ;  /* 0x000000ff1200720c */ /* 0x000fe40003f25270 */
[----:B--2---:R-:W-:Y:S02]  /*2750*/  ISETP.NE.AND P2, PT, R19, RZ, PT ;  /* 0x000000ff1300720c */ /* 0x004fe40003f45270 */
[----:B------:R-:W-:Y:S02]  /*2760*/  ISETP.NE.AND P3, PT, R20, RZ, PT ;  /* 0x000000ff1400720c */ /* 0x000fe40003f65270 */
[----:B------:R-:W-:-:S02]  /*2770*/  ISETP.NE.AND P4, PT, R21, RZ, PT ;  /* 0x000000ff1500720c */ /* 0x000fc40003f85270 */
[----:B------:R-:W-:Y:S01]  /*2780*/  ISETP.NE.AND P5, PT, R22, RZ, PT ;  /* 0x000000ff1600720c */ /* 0x000fe20003fa5270 */
[----:B------:R-:W-:-:S12]  /*2790*/  @!P6 BRA `(.L_x_171) ;  /* 0x00000000000ce947 */ /* 0x000fd80003800000 */
[----:B01----:R-:W-:Y:S02]  /*27a0*/  IMAD.MOV.U32 R10, RZ, RZ, R17 ;  /* 0x000000ffff0a7224 */ /* 0x003fe400078e0011 */
[----:B------:R-:W-:-:S05]  /*27b0*/  IMAD.MOV.U32 R11, RZ, RZ, RZ ;  /* 0x000000ffff0b7224 */ /* 0x000fca00078e00ff */
[----:B------:R2:W-:Y:S02]  /*27c0*/  REDG.E.ADD.64.STRONG.GPU desc[UR16][R8.64+0x1400], R10 ;  /* 0x0014000a0800798e */ /* 0x0005e4000c12e510 */
.L_x_171:
[----:B------:R-:W-:Y:S05]  /*27d0*/  BSYNC.RECONVERGENT B1 ;  /* 0x0000000000017941 */ /* 0x000fea0003800200 */
.L_x_170:
[----:B------:R-:W-:Y:S04]  /*27e0*/  BSSY.RECONVERGENT B1, `(.L_x_172) ;  /* 0x0000005000017945 */ /* 0x000fe80003800200 */
[----:B------:R-:W-:Y:S05]  /*27f0*/  @!P1 BRA `(.L_x_173) ;  /* 0x00000000000c9947 */ /* 0x000fea0003800000 */
[----:B012---:R-:W-:Y:S02]  /*2800*/  IMAD.MOV.U32 R10, RZ, RZ, R18 ;  /* 0x000000ffff0a7224 */ /* 0x007fe400078e0012 */
[----:B------:R-:W-:-:S05]  /*2810*/  IMAD.MOV.U32 R11, RZ, RZ, RZ ;  /* 0x000000ffff0b7224 */ /* 0x000fca00078e00ff */
[----:B------:R3:W-:Y:S02]  /*2820*/  REDG.E.ADD.64.STRONG.GPU desc[UR16][R8.64+0x1c00], R10 ;  /* 0x001c000a0800798e */ /* 0x0007e4000c12e510 */
.L_x_173:
[----:B------:R-:W-:Y:S05]  /*2830*/  BSYNC.RECONVERGENT B1 ;  /* 0x0000000000017941 */ /* 0x000fea0003800200 */
.L_x_172:
[----:B------:R-:W-:Y:S04]  /*2840*/  BSSY.RECONVERGENT B1, `(.L_x_174) ;  /* 0x0000005000017945 */ /* 0x000fe80003800200 */
[----:B------:R-:W-:Y:S05]  /*2850*/  @!P2 BRA `(.L_x_175) ;  /* 0x00000000000ca947 */ /* 0x000fea0003800000 */
[----:B0123--:R-:W-:Y:S02]  /*2860*/  IMAD.MOV.U32 R10, RZ, RZ, R19 ;  /* 0x000000ffff0a7224 */ /* 0x00ffe400078e0013 */
[----:B------:R-:W-:-:S05]  /*2870*/  IMAD.MOV.U32 R11, RZ, RZ, RZ ;  /* 0x000000ffff0b7224 */ /* 0x000fca00078e00ff */
[----:B------:R4:W-:Y:S02]  /*2880*/  REDG.E.ADD.64.STRONG.GPU desc[UR16][R8.64+0x2400], R10 ;  /* 0x0024000a0800798e */ /* 0x0009e4000c12e510 */
.L_x_175:
[----:B------:R-:W-:Y:S05]  /*2890*/  BSYNC.RECONVERGENT B1 ;  /* 0x0000000000017941 */ /* 0x000fea0003800200 */
.L_x_174:
[----:B------:R-:W-:Y:S04]  /*28a0*/  BSSY.RECONVERGENT B1, `(.L_x_176) ;  /* 0x0000005000017945 */ /* 0x000fe80003800200 */
[----:B------:R-:W-:Y:S05]  /*28b0*/  @!P3 BRA `(.L_x_177) ;  /* 0x00000000000cb947 */ /* 0x000fea0003800000 */
[----:B01234-:R-:W-:Y:S02]  /*28c0*/  HFMA2 R11, -RZ, RZ, 0, 0 ;  /* 0x00000000ff0b7431 */ /* 0x01ffe400000001ff */
[----:B------:R-:W-:-:S05]  /*28d0*/  IMAD.MOV.U32 R10, RZ, RZ, R20 ;  /* 0x000000ffff0a7224 */ /* 0x000fca00078e0014 */
[----:B------:R0:W-:Y:S02]  /*28e0*/  REDG.E.ADD.64.STRONG.GPU desc[UR16][R8.64+0x2c00], R10 ;  /* 0x002c000a0800798e */ /* 0x0001e4000c12e510 */
.L_x_177:
[----:B------:R-:W-:Y:S05]  /*28f0*/  BSYNC.RECONVERGENT B1 ;  /* 0x0000000000017941 */ /* 0x000fea0003800200 */
.L_x_176:
[----:B------:R-:W-:Y:S04]  /*2900*/  BSSY.RECONVERGENT B1, `(.L_x_178) ;  /* 0x0000005000017945 */ /* 0x000fe80003800200 */
[----:B------:R-:W-:Y:S05]  /*2910*/  @!P4 BRA `(.L_x_179) ;  /* 0x00000000000cc947 */ /* 0x000fea0003800000 */
[----:B01234-:R-:W-:Y:S02]  /*2920*/  IMAD.MOV.U32 R10, RZ, RZ, R21 ;  /* 0x000000ffff0a7224 */ /* 0x01ffe400078e0015 */
[----:B------:R-:W-:-:S05]  /*2930*/  IMAD.MOV.U32 R11, RZ, RZ, RZ ;  /* 0x000000ffff0b7224 */ /* 0x000fca00078e00ff */
[----:B------:R0:W-:Y:S02]  /*2940*/  REDG.E.ADD.64.STRONG.GPU desc[UR16][R8.64+0x3400], R10 ;  /* 0x0034000a0800798e */ /* 0x0001e4000c12e510 */
.L_x_179:
[----:B------:R-:W-:Y:S05]  /*2950*/  BSYNC.RECONVERGENT B1 ;  /* 0x0000000000017941 */ /* 0x000fea0003800200 */
.L_x_178:
[----:B------:R-:W-:Y:S04]  /*2960*/  BSSY.RECONVERGENT B1, `(.L_x_180) ;  /* 0x0000005000017945 */ /* 0x000fe80003800200 */
[----:B------:R-:W-:Y:S05]  /*2970*/  @!P5 BRA `(.L_x_181) ;  /* 0x00000000000cd947 */ /* 0x000fea0003800000 */
[----:B01234-:R-:W-:Y:S02]  /*2980*/  IMAD.MOV.U32 R10, RZ, RZ, R22 ;  /* 0x000000ffff0a7224 */ /* 0x01ffe400078e0016 */
[----:B------:R-:W-:-:S05]  /*2990*/  IMAD.MOV.U32 R11, RZ, RZ, RZ ;  /* 0x000000ffff0b7224 */ /* 0x000fca00078e00ff */
[----:B------:R0:W-:Y:S02]  /*29a0*/  REDG.E.ADD.64.STRONG.GPU desc[UR16][R8.64+0x3c00], R10 ;  /* 0x003c000a0800798e */ /* 0x0001e4000c12e510 */
.L_x_181:
[----:B------:R-:W-:Y:S05]  /*29b0*/  BSYNC.RECONVERGENT B1 ;  /* 0x0000000000017941 */ /* 0x000fea0003800200 */
.L_x_180:
[----:B------:R-:W-:Y:S05]  /*29c0*/  @P0 BRA `(.L_x_182) ;  /* 0xfffffff800e80947 */ /* 0x000fea000383ffff */
[----:B------:R-:W-:-:S07]  /*29d0*/  IMAD.MOV.U32 R3, RZ, RZ, R4 ;  /* 0x000000ffff037224 */ /* 0x000fce00078e0004 */
.L_x_165:
[----:B------:R-:W-:-:S13]  /*29e0*/  ISETP.NE.AND P0, PT, R12, RZ, PT ;  /* 0x000000ff0c00720c */ /* 0x000fda0003f05270 */
[----:B------:R-:W-:Y:S05]  /*29f0*/  @!P0 BRA `(.L_x_130) ;  /* 0x00000004006c8947 */ /* 0x000fea0003800000 */
[----:B------:R-:W-:-:S13]  /*2a00*/  ISETP.GE.U32.AND P0, PT, R5, 0x3, PT ;  /* 0x000000030500780c */ /* 0x000fda0003f06070 */
[----:B------:R-:W-:Y:S05]  /*2a10*/  @!P0 BRA `(.L_x_183) ;  /* 0x0000000000c08947 */ /* 0x000fea0003800000 */
[----:B------:R-:W-:Y:S01]  /*2a20*/  IMAD R4, R3, 0x400, R0 ;  /* 0x0000040003047824 */ /* 0x000fe200078e0200 */
[----:B------:R-:W-:Y:S04]  /*2a30*/  BSSY.RECONVERGENT B1, `(.L_x_184) ;  /* 0x000000f000017945 */ /* 0x000fe80003800200 */
[----:B01234-:R-:W0:Y:S04]  /*2a40*/  LDS R6, [R4+0x200] ;  /* 0x0002000004067984 */ /* 0x01fe280000000800 */
        /* <DEDUP_REMOVED lines=13> */
.L_x_185:
[----:B------:R-:W-:Y:S05]  /*2b20*/  BSYNC.RECONVERGENT B1 ;  /* 0x0000000000017941 */ /* 0x000fea0003800200 */
.L_x_184:
[----:B------:R-:W-:Y:S04]  /*2b30*/  BSSY.RECONVERGENT B1, `(.L_x_186) ;  /* 0x0000009000017945 */ /* 0x000fe80003800200 */
[----:B------:R-:W-:Y:S05]  /*2b40*/  @!P1 BRA `(.L_x_187) ;  /* 0x00000000001c9947 */ /* 0x000fea0003800000 */
[----:B0-----:R-:W0:Y:S01]  /*2b50*/  LDC.64 R4, c[0x0][0x380] ;  /* 0x0000e000ff047b82 */ /* 0x001e220000000a00 */
[----:B------:R-:W-:Y:S01]  /*2b60*/  LEA R7, R3, R36, 0x8 ;  /* 0x0000002403077211 */ /* 0x000fe200078e40ff */
[----:B------:R-:W-:-:S04]  /*2b70*/  IMAD.MOV.U32 R6, RZ, RZ, R8 ;  /* 0x000000ffff067224 */ /* 0x000fc800078e0008 */
[----:B------:R-:W-:-:S04]  /*2b80*/  VIADD R7, R7, 0x100 ;  /* 0x0000010007077836 */ /* 0x000fc80000000000 */
[----:B0-----:R-:W-:-:S04]  /*2b90*/  IMAD.WIDE.U32 R4, R7, 0x8, R4 ;  /* 0x0000000807047825 */ /* 0x001fc800078e0004 */
[----:B------:R-:W-:-:S05]  /*2ba0*/  IMAD.MOV.U32 R7, RZ, RZ, RZ ;  /* 0x000000ffff077224 */ /* 0x000fca00078e00ff */
[----:B------:R1:W-:Y:S02]  /*2bb0*/  REDG.E.ADD.64.STRONG.GPU desc[UR16][R4.64+0x400], R6 ;  /* 0x000400060400798e */ /* 0x0003e4000c12e510 */
.L_x_187:
[----:B------:R-:W-:Y:S05]  /*2bc0*/  BSYNC.RECONVERGENT B1 ;  /* 0x0000000000017941 */ /* 0x000fea0003800200 */
.L_x_186:
[----:B------:R-:W-:Y:S04]  /*2bd0*/  BSSY.RECONVERGENT B1, `(.L_x_188) ;  /* 0x0000009000017945 */ /* 0x000fe80003800200 */
[----:B------:R-:W-:Y:S05]  /*2be0*/  @!P2 BRA `(.L_x_189) ;  /* 0x00000000001ca947 */ /* 0x000fea0003800000 */
[----:B01----:R-:W0:Y:S01]  /*2bf0*/  LDC.64 R4, c[0x0][0x380] ;  /* 0x0000e000ff047b82 */ /* 0x003e220000000a00 */
[----:B------:R-:W-:Y:S02]  /*2c00*/  IMAD R7, R3, 0x100, R36 ;  /* 0x0000010003077824 */ /* 0x000fe400078e0224 */
[----:B------:R-:W-:Y:S02]  /*2c10*/  IMAD.MOV.U32 R6, RZ, RZ, R9 ;  /* 0x000000ffff067224 */ /* 0x000fe400078e0009 */
[----:B------:R-:W-:-:S04]  /*2c20*/  VIADD R7, R7, 0x200 ;  /* 0x0000020007077836 */ /* 0x000fc80000000000 */
[----:B0-----:R-:W-:-:S04]  /*2c30*/  IMAD.WIDE.U32 R4, R7, 0x8, R4 ;  /* 0x0000000807047825 */ /* 0x001fc800078e0004 */
[----:B------:R-:W-:-:S05]  /*2c40*/  IMAD.MOV.U32 R7, RZ, RZ, RZ ;  /* 0x000000ffff077224 */ /* 0x000fca00078e00ff */
[----:B------:R2:W-:Y:S02]  /*2c50*/  REDG.E.ADD.64.STRONG.GPU desc[UR16][R4.64+0x400], R6 ;  /* 0x000400060400798e */ /* 0x0005e4000c12e510 */
.L_x_189:
[----:B------:R-:W-:Y:S05]  /*2c60*/  BSYNC.RECONVERGENT B1 ;  /* 0x0000000000017941 */ /* 0x000fea0003800200 */
.L_x_188:
[----:B------:R-:W-:Y:S04]  /*2c70*/  BSSY.RECONVERGENT B1, `(.L_x_190) ;  /* 0x0000009000017945 */ /* 0x000fe80003800200 */
[----:B------:R-:W-:Y:S05]  /*2c80*/  @!P3 BRA `(.L_x_191) ;  /* 0x00000000001cb947 */ /* 0x000fea0003800000 */
[----:B012---:R-:W0:Y:S01]  /*2c90*/  LDC.64 R4, c[0x0][0x380] ;  /* 0x0000e000ff047b82 */ /* 0x007e220000000a00 */
[----:B------:R-:W-:Y:S02]  /*2ca0*/  IMAD R7, R3, 0x100, R36 ;  /* 0x0000010003077824 */ /* 0x000fe400078e0224 */
[----:B------:R-:W-:-:S03]  /*2cb0*/  IMAD.MOV.U32 R6, RZ, RZ, R10 ;  /* 0x000000ffff067224 */ /* 0x000fc600078e000a */
[----:B------:R-:W-:-:S05]  /*2cc0*/  IADD3 R7, PT, PT, R7, 0x300, RZ ;  /* 0x0000030007077810 */ /* 0x000fca0007ffe0ff */
[----:B0-----:R-:W-:-:S04]  /*2cd0*/  IMAD.WIDE.U32 R4, R7, 0x8, R4 ;  /* 0x0000000807047825 */ /* 0x001fc800078e0004 */
[----:B------:R-:W-:-:S05]  /*2ce0*/  IMAD.MOV.U32 R7, RZ, RZ, RZ ;  /* 0x000000ffff077224 */ /* 0x000fca00078e00ff */
[----:B------:R3:W-:Y:S02]  /*2cf0*/  REDG.E.ADD.64.STRONG.GPU desc[UR16][R4.64+0x400], R6 ;  /* 0x000400060400798e */ /* 0x0007e4000c12e510 */
.L_x_191:
[----:B------:R-:W-:Y:S05]  /*2d00*/  BSYNC.RECONVERGENT B1 ;  /* 0x0000000000017941 */ /* 0x000fea0003800200 */
.L_x_190:
[----:B------:R-:W-:-:S07]  /*2d10*/  VIADD R3, R3, 0x4 ;  /* 0x0000000403037836 */ /* 0x000fce0000000000 */
.L_x_183:
[----:B------:R-:W-:-:S13]  /*2d20*/  ISETP.NE.AND P0, PT, R13, RZ, PT ;  /* 0x000000ff0d00720c */ /* 0x000fda0003f05270 */
[----:B------:R-:W-:Y:S05]  /*2d30*/  @!P0 BRA `(.L_x_130) ;  /* 0x00000000009c8947 */ /* 0x000fea0003800000 */
[----:B------:R-:W-:-:S13]  /*2d40*/  ISETP.NE.AND P0, PT, R15, RZ, PT ;  /* 0x000000ff0f00720c */ /* 0x000fda0003f05270 */
[----:B------:R-:W-:Y:S05]  /*2d50*/  @!P0 BRA `(.L_x_192) ;  /* 0x0000000000648947 */ /* 0x000fea0003800000 */
[----:B0123--:R-:W-:Y:S01]  /*2d60*/  IMAD R4, R3, 0x400, R0 ;  /* 0x0000040003047824 */ /* 0x00ffe200078e0200 */
[----:B------:R-:W-:Y:S04]  /*2d70*/  BSSY.RECONVERGENT B1, `(.L_x_193) ;  /* 0x000000c000017945 */ /* 0x000fe80003800200 */
[----:B----4-:R-:W0:Y:S04]  /*2d80*/  LDS R8, [R4+0x200] ;  /* 0x0002000004087984 */ /* 0x010e280000000800 */
[----:B------:R-:W1:Y:S01]  /*2d90*/  LDS R9, [R4+0x600] ;  /* 0x0006000004097984 */ /* 0x000e620000000800 */
[----:B0-----:R-:W-:-:S02]  /*2da0*/  ISETP.NE.AND P0, PT, R8, RZ, PT ;  /* 0x000000ff0800720c */ /* 0x001fc40003f05270 */
[----:B-1----:R-:W-:-:S11]  /*2db0*/  ISETP.NE.AND P1, PT, R9, RZ, PT ;  /* 0x000000ff0900720c */ /* 0x002fd60003f25270 */
[----:B------:R-:W-:Y:S05]  /*2dc0*/  @!P0 BRA `(.L_x_194) ;  /* 0x0000000000188947 */ /* 0x000fea0003800000 */
[----:B------:R-:W0:Y:S01]  /*2dd0*/  LDC.64 R4, c[0x0][0x380] ;  /* 0x0000e000ff047b82 */ /* 0x000e220000000a00 */
[----:B------:R-:W-:-:S04]  /*2de0*/  IMAD R7, R3, 0x100, R36 ;  /* 0x0000010003077824 */ /* 0x000fc800078e0224 */
[----:B0-----:R-:W-:-:S04]  /*2df0*/  IMAD.WIDE.U32 R6, R7, 0x8, R4 ;  /* 0x0000000807067825 */ /* 0x001fc800078e0004 */
[----:B------:R-:W-:Y:S02]  /*2e00*/  IMAD.MOV.U32 R4, RZ, RZ, R8 ;  /* 0x000000ffff047224 */ /* 0x000fe400078e0008 */
[----:B------:R-:W-:-:S05]  /*2e10*/  IMAD.MOV.U32 R5, RZ, RZ, RZ ;  /* 0x000000ffff057224 */ /* 0x000fca00078e00ff */
[----:B------:R0:W-:Y:S02]  /*2e20*/  REDG.E.ADD.64.STRONG.GPU desc[UR16][R6.64+0x400], R4 ;  /* 0x000400040600798e */ /* 0x0001e4000c12e510 */
.L_x_194:
[----:B------:R-:W-:Y:S05]  /*2e30*/  BSYNC.RECONVERGENT B1 ;  /* 0x0000000000017941 */ /* 0x000fea0003800200 */
.L_x_193:
[----:B------:R-:W-:Y:S04]  /*2e40*/  BSSY.RECONVERGENT B1, `(.L_x_195) ;  /* 0x0000009000017945 */ /* 0x000fe80003800200 */
[----:B------:R-:W-:Y:S05]  /*2e50*/  @!P1 BRA `(.L_x_196) ;  /* 0x00000000001c9947 */ /* 0x000fea0003800000 */
[----:B0-----:R-:W0:Y:S01]  /*2e60*/  LDC.64 R4, c[0x0][0x380] ;  /* 0x0000e000ff047b82 */ /* 0x001e220000000a00 */
[----:B------:R-:W-:-:S05]  /*2e70*/  IMAD R6, R3, 0x100, R36 ;  /* 0x0000010003067824 */ /* 0x000fca00078e0224 */
[----:B------:R-:W-:-:S05]  /*2e80*/  IADD3 R7, PT, PT, R6, 0x100, RZ ;  /* 0x0000010006077810 */ /* 0x000fca0007ffe0ff */
[----:B0-----:R-:W-:-:S04]  /*2e90*/  IMAD.WIDE.U32 R6, R7, 0x8, R4 ;  /* 0x0000000807067825 */ /* 0x001fc800078e0004 */
[----:B------:R-:W-:Y:S02]  /*2ea0*/  IMAD.MOV.U32 R4, RZ, RZ, R9 ;  /* 0x000000ffff047224 */ /* 0x000fe400078e0009 */
[----:B------:R-:W-:-:S05]  /*2eb0*/  IMAD.MOV.U32 R5, RZ, RZ, RZ ;  /* 0x000000ffff057224 */ /* 0x000fca00078e00ff */
[----:B------:R1:W-:Y:S02]  /*2ec0*/  REDG.E.ADD.64.STRONG.GPU desc[UR16][R6.64+0x400], R4 ;  /* 0x000400040600798e */ /* 0x0003e4000c12e510 */
.L_x_196:
[----:B------:R-:W-:Y:S05]  /*2ed0*/  BSYNC.RECONVERGENT B1 ;  /* 0x0000000000017941 */ /* 0x000fea0003800200 */
.L_x_195:
[----:B------:R-:W-:-:S07]  /*2ee0*/  VIADD R3, R3, 0x2 ;  /* 0x0000000203037836 */ /* 0x000fce0000000000 */
.L_x_192:
[----:B------:R-:W-:-:S13]  /*2ef0*/  ISETP.NE.AND P0, PT, R2, RZ, PT ;  /* 0x000000ff0200720c */ /* 0x000fda0003f05270 */
[----:B------:R-:W-:Y:S05]  /*2f00*/  @!P0 BRA `(.L_x_130) ;  /* 0x0000000000288947 */ /* 0x000fea0003800000 */
[----:B------:R-:W-:-:S05]  /*2f10*/  IMAD R2, R3, 0x400, R0 ;  /* 0x0000040003027824 */ /* 0x000fca00078e0200 */
[----:B01234-:R-:W0:Y:S02]  /*2f20*/  LDS R6, [R2+0x200] ;  /* 0x0002000002067984 */ /* 0x01fe240000000800 */
[----:B0-----:R-:W-:-:S13]  /*2f30*/  ISETP.NE.AND P0, PT, R6, RZ, PT ;  /* 0x000000ff0600720c */ /* 0x001fda0003f05270 */
[----:B------:R-:W-:Y:S05]  /*2f40*/  @!P0 BRA `(.L_x_130) ;  /* 0x0000000000188947 */ /* 0x000fea0003800000 */
[----:B------:R-:W0:Y:S01]  /*2f50*/  LDC.64 R4, c[0x0][0x380] ;  /* 0x0000e000ff047b82 */ /* 0x000e220000000a00 */
[----:B------:R-:W-:-:S04]  /*2f60*/  IMAD R3, R3, 0x100, R36 ;  /* 0x0000010003037824 */ /* 0x000fc800078e0224 */
[----:B0-----:R-:W-:-:S04]  /*2f70*/  IMAD.WIDE.U32 R2, R3, 0x8, R4 ;  /* 0x0000000803027825 */ /* 0x001fc800078e0004 */
[----:B------:R-:W-:Y:S02]  /*2f80*/  IMAD.MOV.U32 R4, RZ, RZ, R6 ;  /* 0x000000ffff047224 */ /* 0x000fe400078e0006 */
[----:B------:R-:W-:-:S05]  /*2f90*/  IMAD.MOV.U32 R5, RZ, RZ, RZ ;  /* 0x000000ffff057224 */ /* 0x000fca00078e00ff */
[----:B------:R0:W-:Y:S02]  /*2fa0*/  REDG.E.ADD.64.STRONG.GPU desc[UR16][R2.64+0x400], R4 ;  /* 0x000400040200798e */ /* 0x0001e4000c12e510 */
.L_x_130:
[----:B------:R-:W-:Y:S05]  /*2fb0*/  BSYNC.RECONVERGENT B0 ;  /* 0x0000000000007941 */ /* 0x000fea0003800200 */
.L_x_129:
[----:B------:R-:W1:Y:S01]  /*2fc0*/  LDCU.64 UR4, c[0x0][0x390] ;  /* 0x00007200ff0477ac */ /* 0x000e620008000a00 */
[----:B------:R-:W-:-:S04]  /*2fd0*/  UIADD3 UR6, UP1, UPT, UR6, 0x1, URZ ;  /* 0x0000000106067890 */ /* 0x000fc8000ff3e0ff */
[----:B------:R-:W-:Y:S02]  /*2fe0*/  UIADD3.X UR7, UPT, UPT, URZ, UR7, URZ, UP1, !UPT ;  /* 0x00000007ff077290 */ /* 0x000fe40008ffe4ff */
[----:B-1----:R-:W-:-:S04]  /*2ff0*/  UIADD3 UR9, UP0, UPT, UR4, -0x1, URZ ;  /* 0xffffffff04097890 */ /* 0x002fc8000ff1e0ff */
[----:B------:R-:W-:-:S04]  /*3000*/  UIADD3.X UR10, UPT, UPT, UR5, -0x1, URZ, UP0, !UPT ;  /* 0xffffffff050a7890 */ /* 0x000fc800087fe4ff */
[----:B------:R-:W-:-:S04]  /*3010*/  USHF.R.U64 UR9, UR9, 0x1e, UR10 ;  /* 0x0000001e09097899 */ /* 0x000fc8000800120a */
[----:B------:R-:W-:-:S04]  /*3020*/  UIADD3 UR9, UP0, UPT, UR9, 0x1, URZ ;  /* 0x0000000109097890 */ /* 0x000fc8000ff1e0ff */
[----:B------:R-:W-:Y:S02]  /*3030*/  ULEA.HI.X UR10, UR10, URZ, URZ, 0x2, UP0 ;  /* 0x000000ff0a0a7291 */ /* 0x000fe400080f14ff */
[----:B------:R-:W-:-:S04]  /*3040*/  UISETP.LT.U32.AND UP0, UPT, UR9, UR4, UPT ;  /* 0x000000040900728c */ /* 0x000fc8000bf01070 */
[----:B------:R-:W-:-:S04]  /*3050*/  UISETP.LT.U32.AND.EX UP0, UPT, UR10, UR5, UPT, UP0 ;  /* 0x000000050a00728c */ /* 0x000fc8000bf01100 */
[----:B------:R-:W-:Y:S02]  /*3060*/  USEL UR4, UR9, UR4, UP0 ;  /* 0x0000000409047287 */ /* 0x000fe40008000000 */
[----:B------:R-:W-:Y:S02]  /*3070*/  USEL UR5, UR10, UR5, UP0 ;  /* 0x000000050a057287 */ /* 0x000fe40008000000 */
[----:B------:R-:W-:-:S04]  /*3080*/  UISETP.NE.U32.AND UP0, UPT, UR6, UR4, UPT ;  /* 0x000000040600728c */ /* 0x000fc8000bf05070 */
[----:B------:R-:W-:Y:S01]  /*3090*/  UISETP.NE.AND.EX UP0, UPT, UR7, UR5, UPT, UP0 ;  /* 0x000000050700728c */ /* 0x000fe2000bf05300 */
[----:B------:R-:W-:Y:S08]  /*30a0*/  BAR.SYNC.DEFER_BLOCKING 0x0 ;  /* 0x0000000000007b1d */ /* 0x000ff00000010000 */
[----:B------:R-:W-:Y:S05]  /*30b0*/  BRA.U UP0, `(.L_x_197) ;  /* 0xffffffd1003c7547 */ /* 0x000fea000b83ffff */
[----:B------:R-:W-:Y:S05]  /*30c0*/  EXIT ;  /* 0x000000000000794d */ /* 0x000fea0003800000 */
.L_x_198:
        /* <DEDUP_REMOVED lines=11> */
.L_x_230:


//--------------------- .text._ZN3cub18CUB_300001_SM_10006detail10radix_sort31DeviceRadixSortSingleTileKernelINS1_5radix10policy_hubIxxyE10Policy1000ELNS0_9SortOrderE0ExxyNS1_21identity_decomposer_tEEEvPKT1_PSA_PKT2_PSE_T3_iiT4_ --------------------------
	.section	.text._ZN3cub18CUB_300001_SM_10006detail10radix_sort31DeviceRadixSortSingleTileKernelINS1_5radix10policy_hubIxxyE10Policy1000ELNS0_9SortOrderE0ExxyNS1_21identity_decomposer_tEEEvPKT1_PSA_PKT2_PSE_T3_iiT4_,"ax",@progbits
	.align	128
        .global         _ZN3cub18CUB_300001_SM_10006detail10radix_sort31DeviceRadixSortSingleTileKernelINS1_5radix10policy_hubIxxyE10Policy1000ELNS0_9SortOrderE0ExxyNS1_21identity_decomposer_tEEEvPKT1_PSA_PKT2_PSE_T3_iiT4_
        .type           _ZN3cub18CUB_300001_SM_10006detail10radix_sort31DeviceRadixSortSingleTileKernelINS1_5radix10policy_hubIxxyE10Policy1000ELNS0_9SortOrderE0ExxyNS1_21identity_decomposer_tEEEvPKT1_PSA_PKT2_PSE_T3_iiT4_,@function
        .size           _ZN3cub18CUB_300001_SM_10006detail10radix_sort31DeviceRadixSortSingleTileKernelINS1_5radix10policy_hubIxxyE10Policy1000ELNS0_9SortOrderE0ExxyNS1_21identity_decomposer_tEEEvPKT1_PSA_PKT2_PSE_T3_iiT4_,(.L_x_231 - _ZN3cub18CUB_300001_SM_10006detail10radix_sort31DeviceRadixSortSingleTileKernelINS1_5radix10policy_hubIxxyE10Policy1000ELNS0_9SortOrderE0ExxyNS1_21identity_decomposer_tEEEvPKT1_PSA_PKT2_PSE_T3_iiT4_)
        .other          _ZN3cub18CUB_300001_SM_10006detail10radix_sort31DeviceRadixSortSingleTileKernelINS1_5radix10policy_hubIxxyE10Policy1000ELNS0_9SortOrderE0ExxyNS1_21identity_decomposer_tEEEvPKT1_PSA_PKT2_PSE_T3_iiT4_,@"STO_CUDA_ENTRY STV_DEFAULT"
_ZN3cub18CUB_300001_SM_10006detail10radix_sort31DeviceRadixSortSingleTileKernelINS1_5radix10policy_hubIxxyE10Policy1000ELNS0_9SortOrderE0ExxyNS1_21identity_decomposer_tEEEvPKT1_PSA_PKT2_PSE_T3_iiT4_:
.text._ZN3cub18CUB_300001_SM_10006detail10radix_sort31DeviceRadixSortSingleTileKernelINS1_5radix10policy_hubIxxyE10Policy1000ELNS0_9SortOrderE0ExxyNS1_21identity_decomposer_tEEEvPKT1_PSA_PKT2_PSE_T3_iiT4_:
[----:B------:R-:W-:Y:S01]  /*0000*/  LDC R1, c[0x0][0x37c] ;  /* 0x0000df00ff017b82 */ /* 0x000fe20000000800 */
[----:B------:R-:W0:Y:S01]  /*0010*/  S2R R0, SR_TID.X ;  /* 0x0000000000007919 */ /* 0x000e220000002100 */
[----:B------:R-:W1:Y:S06]  /*0020*/  LDCU UR4, c[0x0][0x3a0] ;  /* 0x00007400ff0477ac */ /* 0x000e6c0008000800 */
[----:B------:R-:W2:Y:S01]  /*0030*/  LDC.64 R4, c[0x0][0x380] ;  /* 0x0000e000ff047b82 */ /* 0x000ea20000000a00 */
[----:B------:R-:W3:Y:S01]  /*0040*/  LDCU.64 UR10, c[0x0][0x358] ;  /* 0x00006b00ff0a77ac */ /* 0x000ee20008000a00 */
[----:B------:R-:W-:-:S06]  /*0050*/  IMAD.MOV.U32 R29, RZ, RZ, -0x1 ;  /* 0xffffffffff1d7424 */ /* 0x000fcc00078e00ff */
[----:B------:R-:W4:Y:S01]  /*0060*/  S2UR UR6, SR_CgaCtaId ;  /* 0x00000000000679c3 */ /* 0x000f220000008800 */
[----:B------:R-:W-:Y:S01]  /*0070*/  IMAD.MOV.U32 R33, RZ, RZ, -0x1 ;  /* 0xffffffffff217424 */ /* 0x000fe200078e00ff */
[----:B------:R-:W1:Y:S01]  /*0080*/  S2R R101, SR_LANEID ;  /* 0x0000000000657919 */ /* 0x000e620000000000 */
[----:B------:R-:W-:Y:S01]  /*0090*/  IMAD.MOV.U32 R75, RZ, RZ, -0x1 ;  /* 0xffffffffff4b7424 */ /* 0x000fe200078e00ff */
[----:B------:R-:W-:Y:S01]  /*00a0*/  MOV R61, 0xffffffff ;  /* 0xffffffff003d7802 */ /* 0x000fe20000000f00 */
[----:B------:R-:W-:Y:S01]  /*00b0*/  IMAD.MOV.U32 R74, RZ, RZ, -0x1 ;  /* 0xffffffffff4a7424 */ /* 0x000fe200078e00ff */
[----:B------:R-:W1:Y:S01]  /*00c0*/  LDCU UR9, c[0x0][0x3ac] ;  /* 0x00007580ff0977ac */ /* 0x000e620008000800 */
[----:B0-----:R-:W-:-:S04]  /*00d0*/  IMAD R9, R0, 0x9, RZ ;  /* 0x0000000900097824 */ /* 0x001fc800078e02ff */
[C---:B--2---:R-:W-:Y:S01]  /*00e0*/  IMAD.WIDE.U32 R4, R9.reuse, 0x8, R4 ;  /* 0x0000000809047825 */ /* 0x044fe200078e0004 */
[----:B-1----:R-:W-:-:S13]  /*00f0*/  ISETP.GE.AND P0, PT, R9, UR4, PT ;  /* 0x0000000409007c0c */ /* 0x002fda000bf06270 */
[----:B---3--:R-:W2:Y:S01]  /*0100*/  @!P0 LDG.E.64 R36, desc[UR10][R4.64] ;  /* 0x0000000a04248981 */ /* 0x008ea2000c1e1b00 */
[----:B------:R-:W-:-:S05]  /*0110*/  VIADD R6, R9, 0x1 ;  /* 0x0000000109067836 */ /* 0x000fca0000000000 */
[----:B------:R-:W-:Y:S01]  /*0120*/  ISETP.GE.AND P1, PT, R6, UR4, PT ;  /* 0x0000000406007c0c */ /* 0x000fe2000bf26270 */
[----:B------:R-:W-:-:S05]  /*0130*/  VIADD R6, R9, 0x2 ;  /* 0x0000000209067836 */ /* 0x000fca0000000000 */
[----:B------:R-:W-:Y:S02]  /*0140*/  ISETP.GE.AND P0, PT, R6, UR4, PT ;  /* 0x0000000406007c0c */ /* 0x000fe4000bf06270 */
[----:B------:R-:W-:Y:S02]  /*0150*/  P2R R6, PR, RZ, 0x2 ;  /* 0x00000002ff067803 */ /* 0x000fe40000000000 */
[----:B------:R-:W-:-:S03]  /*0160*/  P2R R44, PR, RZ, 0x1 ;  /* 0x00000001ff2c7803 */ /* 0x000fc60000000000 */
[----:B------:R-:W3:Y:S06]  /*0170*/  @!P1 LDG.E.64 R30, desc[UR10][R4.64+0x8] ;  /* 0x0000080a041e9981 */ /* 0x000eec000c1e1b00 */
[----:B------:R-:W4:Y:S01]  /*0180*/  @!P0 LDG.E.64 R34, desc[UR10][R4.64+0x10] ;  /* 0x0000100a04228981 */ /* 0x000f22000c1e1b00 */
[----:B------:R-:W-:Y:S01]  /*0190*/  ISETP.NE.AND P0, PT, R6, RZ, PT ;  /* 0x000000ff0600720c */ /* 0x000fe20003f05270 */
[C---:B------:R-:W-:Y:S01]  /*01a0*/  VIADD R8, R9.reuse, 0x3 ;  /* 0x0000000309087836 */ /* 0x040fe20000000000 */
[----:B------:R-:W0:Y:S01]  /*01b0*/  LDC.64 R6, c[0x0][0x390] ;  /* 0x0000e400ff067b82 */ /* 0x000e220000000a00 */
[C---:B------:R-:W-:Y:S01]  /*01c0*/  VIADD R10, R9.reuse, 0x4 ;  /* 0x00000004090a7836 */ /* 0x040fe20000000000 */
[----:B------:R-:W-:Y:S01]  /*01d0*/  P2R R32, PR, RZ, 0x1 ;  /* 0x00000001ff207803 */ /* 0x000fe20000000000 */
[C---:B------:R-:W-:Y:S01]  /*01e0*/  VIADD R11, R9.reuse, 0x5 ;  /* 0x00000005090b7836 */ /* 0x040fe20000000000 */
[----:B------:R-:W-:Y:S01]  /*01f0*/  ISETP.GE.AND P1, PT, R8, UR4, PT ;  /* 0x0000000408007c0c */ /* 0x000fe2000bf26270 */
[C---:B------:R-:W-:Y:S01]  /*0200*/  VIADD R28, R9.reuse, 0x6 ;  /* 0x00000006091c7836 */ /* 0x040fe20000000000 */
[C---:B------:R-:W-:Y:S01]  /*0210*/  ISETP.GE.AND P0, PT, R9.reuse, UR4, PT ;  /* 0x0000000409007c0c */ /* 0x040fe2000bf06270 */
[----:B------:R-:W-:Y:S01]  /*0220*/  VIADD R8, R9, 0x7 ;  /* 0x0000000709087836 */ /* 0x000fe20000000000 */
[----:B------:R-:W-:-:S02]  /*0230*/  ISETP.GE.AND P2, PT, R10, UR4, PT ;  /* 0x000000040a007c0c */ /* 0x000fc4000bf46270 */
[----:B------:R-:W-:Y:S02]  /*0240*/  ISETP.GE.AND P3, PT, R11, UR4, PT ;  /* 0x000000040b007c0c */ /* 0x000fe4000bf66270 */
[----:B------:R-:W-:Y:S01]  /*0250*/  ISETP.GE.AND P4, PT, R28, UR4, PT ;  /* 0x000000041c007c0c */ /* 0x000fe2000bf86270 */
[----:B------:R-:W-:Y:S01]  /*0260*/  IMAD.MOV.U32 R28, RZ, RZ, -0x1 ;  /* 0xffffffffff1c7424 */ /* 0x000fe200078e00ff */
[----:B------:R-:W-:-:S03]  /*0270*/  ISETP.GE.AND P5, PT, R8, UR4, PT ;  /* 0x0000000408007c0c */ /* 0x000fc6000bfa6270 */
[----:B------:R-:W4:Y:S04]  /*0280*/  @!P1 LDG.E.64 R46, desc[UR10][R4.64+0x18] ;  /* 0x0000180a042e9981 */ /* 0x000f28000c1e1b00 */
[----:B------:R-:W4:Y:S01]  /*0290*/  @!P2 LDG.E.64 R10, desc[UR10][R4.64+0x20] ;  /* 0x0000200a040aa981 */ /* 0x000f22000c1e1b00 */
[C---:B0-----:R-:W-:Y:S01]  /*02a0*/  IMAD.WIDE.U32 R6, R9.reuse, 0x8, R6 ;  /* 0x0000000809067825 */ /* 0x041fe200078e0006 */
[----:B------:R-:W-:Y:S02]  /*02b0*/  IADD3 R9, PT, PT, R9, 0x8, RZ ;  /* 0x0000000809097810 */ /* 0x000fe40007ffe0ff */
[----:B------:R-:W4:Y:S02]  /*02c0*/  @!P4 LDG.E.64 R38, desc[UR10][R4.64+0x30] ;  /* 0x0000300a0426c981 */ /* 0x000f24000c1e1b00 */
[----:B------:R-:W-:-:S02]  /*02d0*/  ISETP.GE.AND P6, PT, R9, UR4, PT ;  /* 0x0000000409007c0c */ /* 0x000fc4000bfc6270 */
[----:B------:R-:W4:Y:S01]  /*02e0*/  @!P5 LDG.E.64 R40, desc[UR10][R4.64+0x38] ;  /* 0x0000380a0428d981 */ /* 0x000f22000c1e1b00 */
[----:B------:R-:W0:Y:S10]  /*02f0*/  LDCU.64 UR4, c[0x0][0x3a8] ;  /* 0x00007500ff0477ac */ /* 0x000e340008000a00 */
[----:B------:R-:W4:Y:S01]  /*0300*/  @!P6 LDG.E.64 R42, desc[UR10][R4.64+0x40] ;  /* 0x0000400a042ae981 */ /* 0x000f22000c1e1b00 */
[----:B--2---:R-:W-:Y:S01]  /*0310*/  @!P0 IMAD.MOV.U32 R28, RZ, RZ, R36 ;  /* 0x000000ffff1c8224 */ /* 0x004fe200078e0024 */
[----:B------:R-:W-:-:S02]  /*0320*/  @!P0 LOP3.LUT R29, R37, 0x80000000, RZ, 0x3c, !PT ;  /* 0x80000000251d8812 */ /* 0x000fc400078e3cff */
[----:B------:R1:W2:Y:S01]  /*0330*/  @!P3 LDG.E.64 R36, desc[UR10][R4.64+0x28] ;  /* 0x0000280a0424b981 */ /* 0x0002a2000c1e1b00 */
[----:B------:R-:W-:Y:S06]  /*0340*/  BAR.SYNC.DEFER_BLOCKING 0x0 ;  /* 0x0000000000007b1d */ /* 0x000fec0000010000 */
[----:B------:R-:W5:Y:S01]  /*0350*/  @!P0 LDG.E.64 R2, desc[UR10][R6.64] ;  /* 0x0000000a06028981 */ /* 0x000f62000c1e1b00 */
[----:B------:R-:W-:Y:S01]  /*0360*/  ISETP.NE.AND P0, PT, R32, RZ, PT ;  /* 0x000000ff2000720c */ /* 0x000fe20003f05270 */
[----:B------:R-:W-:Y:S02]  /*0370*/  IMAD.MOV.U32 R32, RZ, RZ, -0x1 ;  /* 0xffffffffff207424 */ /* 0x000fe400078e00ff */
[----:B------:R-:W5:Y:S01]  /*0380*/  @!P1 LDG.E.64 R16, desc[UR10][R6.64+0x18] ;  /* 0x0000180a06109981 */ /* 0x000f62000c1e1b00 */
[----:B0-----:R-:W-:-:S03]  /*0390*/  UIADD3 UR7, UPT, UPT, UR4, 0x6, URZ ;  /* 0x0000000604077890 */ /* 0x001fc6000fffe0ff */
[----:B------:R-:W5:Y:S01]  /*03a0*/  @!P2 LDG.E.64 R18, desc[UR10][R6.64+0x20] ;  /* 0x0000200a0612a981 */ /* 0x000f62000c1e1b00 */
[----:B------:R-:W-:-:S03]  /*03b0*/  UIADD3 UR5, UPT, UPT, -UR4, UR5, URZ ;  /* 0x0000000504057290 */ /* 0x000fc6000fffe1ff */
[----:B------:R-:W5:Y:S02]  /*03c0*/  @!P3 LDG.E.64 R20, desc[UR10][R6.64+0x28] ;  /* 0x0000280a0614b981 */ /* 0x000f64000c1e1b00 */
[----:B---3--:R-:W-:Y:S01]  /*03d0*/  @!P0 IMAD.MOV.U32 R32, RZ, RZ, R30 ;  /* 0x000000ffff208224 */ /* 0x008fe200078e001e */
[----:B------:R-:W-:Y:S01]  /*03e0*/  @!P0 LOP3.LUT R33, R31, 0x80000000, RZ, 0x3c, !PT ;  /* 0x800000001f218812 */ /* 0x000fe200078e3cff */
[----:B------:R-:W5:Y:S01]  /*03f0*/  @!P0 LDG.E.64 R12, desc[UR10][R6.64+0x8] ;  /* 0x0000080a060c8981 */ /* 0x000f62000c1e1b00 */
[----:B------:R-:W-:-:S03]  /*0400*/  ISETP.NE.AND P0, PT, R44, RZ, PT ;  /* 0x000000ff2c00720c */ /* 0x000fc60003f05270 */
[----:B------:R-:W5:Y:S04]  /*0410*/  @!P4 LDG.E.64 R22, desc[UR10][R6.64+0x30] ;  /* 0x0000300a0616c981 */ /* 0x000f68000c1e1b00 */
[----:B------:R-:W5:Y:S04]  /*0420*/  @!P5 LDG.E.64 R24, desc[UR10][R6.64+0x38] ;  /* 0x0000380a0618d981 */ /* 0x000f68000c1e1b00 */
[----:B------:R-:W5:Y:S04]  /*0430*/  @!P6 LDG.E.64 R26, desc[UR10][R6.64+0x40] ;  /* 0x0000400a061ae981 */ /* 0x000f68000c1e1b00 */
[----:B------:R0:W5:Y:S01]  /*0440*/  @!P0 LDG.E.64 R14, desc[UR10][R6.64+0x10] ;  /* 0x0000100a060e8981 */ /* 0x000162000c1e1b00 */
[----:B------:R-:W-:-:S02]  /*0450*/  UMOV UR4, 0x400 ;  /* 0x0000040000047882 */ /* 0x000fc40000000000 */
[----:B----4-:R-:W-:Y:S01]  /*0460*/  ULEA UR4, UR6, UR4, 0x18 ;  /* 0x0000000406047291 */ /* 0x010fe2000f8ec0ff */
[----:B------:R-:W-:Y:S01]  /*0470*/  @!P0 LOP3.LUT R75, R35, 0x80000000, RZ, 0x3c, !PT ;  /* 0x80000000234b8812 */ /* 0x000fe200078e3cff */
[----:B------:R-:W-:Y:S01]  /*0480*/  IMAD.MOV.U32 R35, RZ, RZ, -0x1 ;  /* 0xffffffffff237424 */ /* 0x000fe200078e00ff */
[----:B------:R-:W-:-:S03]  /*0490*/  @!P1 LOP3.LUT R35, R47, 0x80000000, RZ, 0x3c, !PT ;  /* 0x800000002f239812 */ /* 0x000fc600078e3cff */
[C---:B------:R-:W-:Y:S01]  /*04a0*/  LEA R47, R0.reuse, UR4, 0x2 ;  /* 0x00000004002f7c11 */ /* 0x040fe2000f8e10ff */
[----:B------:R-:W-:Y:S01]  /*04b0*/  @!P0 IMAD.MOV.U32 R74, RZ, RZ, R34 ;  /* 0x000000ffff4a8224 */ /* 0x000fe200078e0022 */
[----:B------:R-:W-:Y:S01]  /*04c0*/  SHF.R.U32.HI R102, RZ, 0x5, R0 ;  /* 0x00000005ff667819 */ /* 0x000fe20000011600 */
[----:B------:R-:W-:Y:S02]  /*04d0*/  IMAD.MOV.U32 R60, RZ, RZ, -0x1 ;  /* 0xffffffffff3c7424 */ /* 0x000fe400078e00ff */
[----:B------:R-:W-:Y:S01]  /*04e0*/  IMAD R49, R0, 0x80, R47 ;  /* 0x0000008000317824 */ /* 0x000fe200078e022f */
[----:B------:R-:W-:Y:S01]  /*04f0*/  @!P2 LOP3.LUT R61, R11, 0x80000000, RZ, 0x3c, !PT ;  /* 0x800000000b3da812 */ /* 0x000fe200078e3cff */
[----:B------:R-:W-:Y:S01]  /*0500*/  IMAD.MOV.U32 R34, RZ, RZ, -0x1 ;  /* 0xffffffffff227424 */ /* 0x000fe200078e00ff */
[----:B-1----:R-:W-:Y:S01]  /*0510*/  MOV R4, 0xffffffff ;  /* 0xffffffff00047802 */ /* 0x002fe20000000f00 */
[----:B------:R-:W-:Y:S02]  /*0520*/  @!P2 IMAD.MOV.U32 R60, RZ, RZ, R10 ;  /* 0x000000ffff3ca224 */ /* 0x000fe400078e000a */
[----:B------:R-:W-:Y:S01]  /*0530*/  @!P1 IMAD.MOV.U32 R34, RZ, RZ, R46 ;  /* 0x000000ffff229224 */ /* 0x000fe200078e002e */
[----:B------:R-:W-:Y:S01]  /*0540*/  LEA R46, R102, UR4, 0x2 ;  /* 0x00000004662e7c11 */ /* 0x000fe2000f8e10ff */
[----:B------:R-:W-:-:S02]  /*0550*/  IMAD.MOV.U32 R10, RZ, RZ, -0x1 ;  /* 0xffffffffff0a7424 */ /* 0x000fc400078e00ff */
[----:B------:R-:W-:Y:S02]  /*0560*/  IMAD.MOV.U32 R11, RZ, RZ, -0x1 ;  /* 0xffffffffff0b7424 */ /* 0x000fe400078e00ff */
[----:B------:R-:W-:Y:S02]  /*0570*/  IMAD.MOV.U32 R8, RZ, RZ, -0x1 ;  /* 0xffffffffff087424 */ /* 0x000fe400078e00ff */
[----:B------:R-:W-:Y:S01]  /*0580*/  IMAD.MOV.U32 R9, RZ, RZ, -0x1 ;  /* 0xffffffffff097424 */ /* 0x000fe200078e00ff */
[----:B------:R-:W-:Y:S01]  /*0590*/  @!P4 LOP3.LUT R9, R39, 0x80000000, RZ, 0x3c, !PT ;  /* 0x800000002709c812 */ /* 0x000fe200078e3cff */
[----:B0-----:R-:W-:Y:S02]  /*05a0*/  IMAD.MOV.U32 R6, RZ, RZ, -0x1 ;  /* 0xffffffffff067424 */ /* 0x001fe400078e00ff */
[----:B------:R-:W-:Y:S01]  /*05b0*/  IMAD.MOV.U32 R7, RZ, RZ, -0x1 ;  /* 0xffffffffff077424 */ /* 0x000fe200078e00ff */
[----:B------:R-:W-:Y:S01]  /*05c0*/  @!P5 LOP3.LUT R7, R41, 0x80000000, RZ, 0x3c, !PT ;  /* 0x800000002907d812 */ /* 0x000fe200078e3cff */
[----:B------:R-:W-:Y:S01]  /*05d0*/  IMAD.MOV.U32 R5, RZ, RZ, -0x1 ;  /* 0xffffffffff057424 */ /* 0x000fe200078e00ff */
[----:B------:R-:W-:Y:S01]  /*05e0*/  @!P6 LOP3.LUT R5, R43, 0x80000000, RZ, 0x3c, !PT ;  /* 0x800000002b05e812 */ /* 0x000fe200078e3cff */
[----:B------:R-:W-:-:S02]  /*05f0*/  @!P4 IMAD.MOV.U32 R8, RZ, RZ, R38 ;  /* 0x000000ffff08c224 */ /* 0x000fc400078e0026 */
[----:B------:R-:W-:Y:S02]  /*0600*/  @!P5 IMAD.MOV.U32 R6, RZ, RZ, R40 ;  /* 0x000000ffff06d224 */ /* 0x000fe400078e0028 */
[----:B------:R-:W-:Y:S02]  /*0610*/  @!P6 IMAD.MOV.U32 R4, RZ, RZ, R42 ;  /* 0x000000ffff04e224 */ /* 0x000fe400078e002a */
[----:B------:R-:W-:Y:S01]  /*0620*/  IMAD R51, R0, -0x3c, R49 ;  /* 0xffffffc400337824 */ /* 0x000fe200078e0231 */
[----:B------:R-:W-:Y:S01]  /*0630*/  BAR.SYNC.DEFER_BLOCKING 0x0 ;  /* 0x0000000000007b1d */ /* 0x000fe20000010000 */
[----:B--2---:R-:W-:Y:S01]  /*0640*/  @!P3 IMAD.MOV.U32 R10, RZ, RZ, R36 ;  /* 0x000000ffff0ab224 */ /* 0x004fe200078e0024 */
[----:B------:R-:W-:-:S07]  /*0650*/  @!P3 LOP3.LUT R11, R37, 0x80000000, RZ, 0x3c, !PT ;  /* 0x80000000250bb812 */ /* 0x000fce00078e3cff */
.L_x_200:
[----:B------:R-:W-:Y:S01]  /*0660*/  UISETP.LT.AND UP0, UPT, UR5, 0x6, UPT ;  /* 0x000000060500788c */ /* 0x000fe2000bf01270 */
[----:B------:R-:W-:Y:S01]  /*0670*/  STS [R47], RZ ;  /* 0x000000ff2f007388 */ /* 0x000fe20000000800 */
[----:B------:R-:W-:Y:S01]  /*0680*/  UMOV UR6, 0x1 ;  /* 0x0000000100067882 */ /* 0x000fe20000000000 */
[----:B------:R-:W-:Y:S01]  /*0690*/  UIADD3 UR8, UPT, UPT, UR7, -0x6, URZ ;  /* 0xfffffffa07087890 */ /* 0x000fe2000fffe0ff */
[----:B0-----:R-:W-:Y:S01]  /*06a0*/  IMAD.MOV.U32 R41, RZ, RZ, R9 ;  /* 0x000000ffff297224 */ /* 0x001fe200078e0009 */
[----:B------:R-:W-:Y:S01]  /*06b0*/  USEL UR4, UR5, 0x6, UP0 ;  /* 0x0000000605047887 */ /* 0x000fe20008000000 */
[----:B------:R-:W-:Y:S01]  /*06c0*/  STS [R47+0x400], RZ ;  /* 0x000400ff2f007388 */ /* 0x000fe20000000800 */
[----:B------:R-:W-:Y:S01]  /*06d0*/  IMAD.MOV.U32 R43, RZ, RZ, R7 ;  /* 0x000000ffff2b7224 */ /* 0x000fe200078e0007 */
[----:B------:R-:W-:Y:S01]  /*06e0*/  MOV R45, R5 ;  /* 0x00000005002d7202 */ /* 0x000fe20000000f00 */
[----:B------:R-:W-:Y:S01]  /*06f0*/  USHF.L.U32 UR4, UR6, UR4, URZ ;  /* 0x0000000406047299 */ /* 0x000fe200080006ff */
[----:B------:R-:W-:Y:S01]  /*0700*/  SHF.R.U64 R30, R28, UR8, R29 ;  /* 0x000000081c1e7c19 */ /* 0x000fe2000800121d */
[----:B------:R-:W-:Y:S01]  /*0710*/  STS [R47+0x800], RZ ;  /* 0x000800ff2f007388 */ /* 0x000fe20000000800 */
[----:B------:R-:W-:Y:S01]  /*0720*/  IMAD.MOV.U32 R44, RZ, RZ, R4 ;  /* 0x000000ffff2c7224 */ /* 0x000fe200078e0004 */
[----:B------:R-:W-:Y:S01]  /*0730*/  UIADD3 UR4, UPT, UPT, UR4, -0x1, URZ ;  /* 0xffffffff04047890 */ /* 0x000fe2000fffe0ff */
[----:B------:R-:W-:Y:S01]  /*0740*/  ISETP.NE.AND P1, PT, R101, 0x1f, PT ;  /* 0x0000001f6500780c */ /* 0x000fe20003f25270 */
[----:B------:R-:W-:Y:S01]  /*0750*/  STS [R47+0xc00], RZ ;  /* 0x000c00ff2f007388 */ /* 0x000fe20000000800 */
[----:B------:R-:W0:Y:S01]  /*0760*/  S2UR UR6, SR_CgaCtaId ;  /* 0x00000000000679c3 */ /* 0x000e220000008800 */
[----:B------:R-:W-:Y:S01]  /*0770*/  SHF.R.U64 R4, R44, UR8, R45 ;  /* 0x000000082c047c19 */ /* 0x000fe2000800122d */
[----:B------:R-:W-:Y:S01]  /*0780*/  UISETP.GE.AND UP0, UPT, UR7, UR9, UPT ;  /* 0x000000090700728c */ /* 0x000fe2000bf06270 */
[----:B------:R-:W-:Y:S01]  /*0790*/  LOP3.LUT R30, R30, UR4, RZ, 0xc0, !PT ;  /* 0x000000041e1e7c12 */ /* 0x000fe2000f8ec0ff */
[----:B------:R-:W-:Y:S01]  /*07a0*/  STS [R47+0x1000], RZ ;  /* 0x001000ff2f007388 */ /* 0x000fe20000000800 */
[----:B------:R-:W-:-:S02]  /*07b0*/  LOP3.LUT R4, R4, UR4, RZ, 0xc0, !PT ;  /* 0x0000000404047c12 */ /* 0x000fc4000f8ec0ff */
[----:B------:R-:W-:Y:S01]  /*07c0*/  ISETP.NE.AND P2, PT, R102, 0x6, PT ;  /* 0x000000066600780c */ /* 0x000fe20003f45270 */
[----:B------:R-:W-:Y:S01]  /*07d0*/  IMAD.SHL.U32 R31, R30, 0x400, RZ ;  /* 0x000004001e1f7824 */ /* 0x000fe200078e00ff */
[----:B------:R-:W-:Y:S01]  /*07e0*/  SHF.R.U32.HI R30, RZ, 0x4, R30 ;  /* 0x00000004ff1e7819 */ /* 0x000fe2000001161e */
[----:B------:R-:W-:Y:S01]  /*07f0*/  STS [R47+0x1400], RZ ;  /* 0x001400ff2f007388 */ /* 0x000fe20000000800 */
[----:B------:R-:W-:Y:S01]  /*0800*/  IMAD.SHL.U32 R5, R4, 0x400, RZ ;  /* 0x0000040004057824 */ /* 0x000fe200078e00ff */
[----:B------:R-:W-:Y:S02]  /*0810*/  SHF.R.U32.HI R4, RZ, 0x4, R4 ;  /* 0x00000004ff047819 */ /* 0x000fe40000011604 */
[----:B------:R-:W-:Y:S01]  /*0820*/  LOP3.LUT R50, R31, 0x7c00, RZ, 0xc0, !PT ;  /* 0x00007c001f327812 */ /* 0x000fe200078ec0ff */
[----:B------:R-:W-:Y:S01]  /*0830*/  STS [R47+0x1800], RZ ;  /* 0x001800ff2f007388 */ /* 0x000fe20000000800 */
[----:B------:R-:W-:Y:S01]  /*0840*/  LOP3.LUT R30, R30, 0xffffffe, RZ, 0xc0, !PT ;  /* 0x0ffffffe1e1e7812 */ /* 0x000fe200078ec0ff */
[----:B------:R-:W-:Y:S01]  /*0850*/  IMAD.MOV.U32 R31, RZ, RZ, R33 ;  /* 0x000000ffff1f7224 */ /* 0x000fe200078e0021 */
[----:B------:R-:W-:Y:S01]  /*0860*/  LOP3.LUT R67, R4, 0xffffffe, RZ, 0xc0, !PT ;  /* 0x0ffffffe04437812 */ /* 0x000fe200078ec0ff */
[----:B------:R-:W-:Y:S01]  /*0870*/  STS [R47+0x1c00], RZ ;  /* 0x001c00ff2f007388 */ /* 0x000fe20000000800 */
[----:B------:R-:W-:Y:S01]  /*0880*/  IADD3 R50, PT, PT, R30, R47, R50 ;  /* 0x0000002f1e327210 */ /* 0x000fe20007ffe032 */
[----:B------:R-:W-:Y:S01]  /*0890*/  IMAD.MOV.U32 R30, RZ, RZ, R32 ;  /* 0x000000ffff1e7224 */ /* 0x000fe200078e0020 */
[----:B------:R-:W-:Y:S01]  /*08a0*/  ISETP.NE.AND P3, PT, R102, 0x7, PT ;  /* 0x000000076600780c */ /* 0x000fe20003f65270 */
[----:B------:R-:W-:Y:S03]  /*08b0*/  STS [R47+0x2000], RZ ;  /* 0x002000ff2f007388 */ /* 0x000fe60000000800 */
[----:B------:R-:W-:Y:S01]  /*08c0*/  SHF.R.U64 R32, R30, UR8, R31 ;  /* 0x000000081e207c19 */ /* 0x000fe2000800121f */
[----:B------:R-:W-:Y:S03]  /*08d0*/  STS [R47+0x2400], RZ ;  /* 0x002400ff2f007388 */ /* 0x000fe60000000800 */
[----:B------:R-:W-:Y:S01]  /*08e0*/  LOP3.LUT R32, R32, UR4, RZ, 0xc0, !PT ;  /* 0x0000000420207c12 */ /* 0x000fe2000f8ec0ff */
[----:B------:R-:W-:Y:S04]  /*08f0*/  STS [R47+0x2800], RZ ;  /* 0x002800ff2f007388 */ /* 0x000fe80000000800 */
[----:B------:R-:W-:Y:S01]  /*0900*/  STS [R47+0x2c00], RZ ;  /* 0x002c00ff2f007388 */ /* 0x000fe20000000800 */
[----:B------:R-:W-:Y:S01]  /*0910*/  IMAD.SHL.U32 R33, R32, 0x400, RZ ;  /* 0x0000040020217824 */ /* 0x000fe200078e00ff */
[----:B------:R-:W-:-:S02]  /*0920*/  SHF.R.U32.HI R32, RZ, 0x4, R32 ;  /* 0x00000004ff207819 */ /* 0x000fc40000011620 */
[----:B------:R-:W-:Y:S02]  /*0930*/  STS [R47+0x3000], RZ ;  /* 0x003000ff2f007388 */ /* 0x000fe40000000800 */
[----:B------:R-:W-:Y:S02]  /*0940*/  LOP3.LUT R52, R33, 0x7c00, RZ, 0xc0, !PT ;  /* 0x00007c0021347812 */ /* 0x000fe400078ec0ff */
[----:B------:R-:W-:Y:S01]  /*0950*/  STS [R47+0x3400], RZ ;  /* 0x003400ff2f007388 */ /* 0x000fe20000000800 */
[----:B------:R-:W-:-:S03]  /*0960*/  LOP3.LUT R32, R32, 0xffffffe, RZ, 0xc0, !PT ;  /* 0x0ffffffe20207812 */ /* 0x000fc600078ec0ff */
[----:B------:R-:W-:Y:S01]  /*0970*/  STS [R47+0x3800], RZ ;  /* 0x003800ff2f007388 */ /* 0x000fe20000000800 */
[----:B------:R-:W-:Y:S01]  /*0980*/  IADD3 R52, PT, PT, R32, R47, R52 ;  /* 0x0000002f20347210 */ /* 0x000fe20007ffe034 */
[----:B------:R-:W-:Y:S02]  /*0990*/  IMAD.MOV.U32 R32, RZ, RZ, R74 ;  /* 0x000000ffff207224 */ /* 0x000fe400078e004a */
[----:B------:R-:W-:Y:S04]  /*09a0*/  STS [R47+0x3c00], RZ ;  /* 0x003c00ff2f007388 */ /* 0x000fe80000000800 */
        /* <DEDUP_REMOVED lines=17> */
[----:B------:R-:W1:Y:S02]  /*0ac0*/  LDS.U16 R48, [R50] ;  /* 0x0000000032307984 */ /* 0x000e640000000400 */
[----:B-1----:R-:W-:-:S05]  /*0ad0*/  VIADD R33, R48, 0x1 ;  /* 0x0000000130217836 */ /* 0x002fca0000000000 */
[----:B------:R1:W-:Y:S04]  /*0ae0*/  STS.U16 [R50], R33 ;  /* 0x0000002132007388 */ /* 0x0003e80000000400 */
[----:B------:R-:W2:Y:S01]  /*0af0*/  LDS.U16 R54, [R52] ;  /* 0x0000000034367984 */ /* 0x000ea20000000400 */
[----:B-1----:R-:W-:-:S05]  /*0b00*/  IMAD.MOV.U32 R33, RZ, RZ, R75 ;  /* 0x000000ffff217224 */ /* 0x002fca00078e004b */
[----:B------:R-:W-:-:S04]  /*0b10*/  SHF.R.U64 R36, R32, UR8, R33 ;  /* 0x0000000820247c19 */ /* 0x000fc80008001221 */
[----:B------:R-:W-:-:S04]  /*0b20*/  LOP3.LUT R36, R36, UR4, RZ, 0xc0, !PT ;  /* 0x0000000424247c12 */ /* 0x000fc8000f8ec0ff */
[----:B------:R-:W-:Y:S02]  /*0b30*/  SHF.L.U32 R37, R36, 0xa, RZ ;  /* 0x0000000a24257819 */ /* 0x000fe400000006ff */
[----:B------:R-:W-:Y:S02]  /*0b40*/  SHF.R.U32.HI R38, RZ, 0x4, R36 ;  /* 0x00000004ff267819 */ /* 0x000fe40000011624 */
[----:B------:R-:W-:Y:S02]  /*0b50*/  LOP3.LUT R36, R37, 0x7c00, RZ, 0xc0, !PT ;  /* 0x00007c0025247812 */ /* 0x000fe400078ec0ff */
[----:B------:R-:W-:-:S04]  /*0b60*/  LOP3.LUT R38, R38, 0xffffffe, RZ, 0xc0, !PT ;  /* 0x0ffffffe26267812 */ /* 0x000fc800078ec0ff */
[----:B------:R-:W-:Y:S02]  /*0b70*/  IADD3 R55, PT, PT, R38, R47, R36 ;  /* 0x0000002f26377210 */ /* 0x000fe40007ffe024 */
[----:B------:R-:W-:-:S04]  /*0b80*/  SHF.R.U64 R36, R34, UR8, R35 ;  /* 0x0000000822247c19 */ /* 0x000fc80008001223 */
[----:B------:R-:W-:Y:S01]  /*0b90*/  LOP3.LUT R36, R36, UR4, RZ, 0xc0, !PT ;  /* 0x0000000424247c12 */ /* 0x000fe2000f8ec0ff */
[----:B--2---:R-:W-:-:S04]  /*0ba0*/  VIADD R37, R54, 0x1 ;  /* 0x0000000136257836 */ /* 0x004fc80000000000 */
[----:B------:R-:W-:Y:S01]  /*0bb0*/  IMAD.SHL.U32 R38, R36, 0x400, RZ ;  /* 0x0000040024267824 */ /* 0x000fe200078e00ff */
[----:B------:R-:W-:Y:S01]  /*0bc0*/  SHF.R.U32.HI R36, RZ, 0x4, R36 ;  /* 0x00000004ff247819 */ /* 0x000fe20000011624 */
[----:B------:R1:W-:Y:S03]  /*0bd0*/  STS.U16 [R52], R37 ;  /* 0x0000002534007388 */ /* 0x0003e60000000400 */
[----:B------:R-:W-:Y:S01]  /*0be0*/  LOP3.LUT R38, R38, 0x7c00, RZ, 0xc0, !PT ;  /* 0x00007c0026267812 */ /* 0x000fe200078ec0ff */
[----:B------:R-:W2:Y:S01]  /*0bf0*/  LDS.U16 R56, [R55] ;  /* 0x0000000037387984 */ /* 0x000ea20000000400 */
[----:B------:R-:W-:-:S04]  /*0c00*/  LOP3.LUT R57, R36, 0xffffffe, RZ, 0xc0, !PT ;  /* 0x0ffffffe24397812 */ /* 0x000fc800078ec0ff */
[----:B------:R-:W-:Y:S01]  /*0c10*/  IADD3 R57, PT, PT, R57, R47, R38 ;  /* 0x0000002f39397210 */ /* 0x000fe20007ffe026 */
[----:B-1----:R-:W-:Y:S02]  /*0c20*/  IMAD.MOV.U32 R37, RZ, RZ, R61 ;  /* 0x000000ffff257224 */ /* 0x002fe400078e003d */
[----:B--2---:R-:W-:-:S05]  /*0c30*/  VIADD R36, R56, 0x1 ;  /* 0x0000000138247836 */ /* 0x004fca0000000000 */
[----:B------:R1:W-:Y:S04]  /*0c40*/  STS.U16 [R55], R36 ;  /* 0x0000002437007388 */ /* 0x0003e80000000400 */
[----:B------:R-:W2:Y:S01]  /*0c50*/  LDS.U16 R58, [R57] ;  /* 0x00000000393a7984 */ /* 0x000ea20000000400 */
[----:B-1----:R-:W-:-:S05]  /*0c60*/  IMAD.MOV.U32 R36, RZ, RZ, R60 ;  /* 0x000000ffff247224 */ /* 0x002fca00078e003c */
[----:B------:R-:W-:-:S04]  /*0c70*/  SHF.R.U64 R38, R36, UR8, R37 ;  /* 0x0000000824267c19 */ /* 0x000fc80008001225 */
[----:B------:R-:W-:-:S05]  /*0c80*/  LOP3.LUT R38, R38, UR4, RZ, 0xc0, !PT ;  /* 0x0000000426267c12 */ /* 0x000fca000f8ec0ff */
[----:B------:R-:W-:Y:S01]  /*0c90*/  IMAD.SHL.U32 R39, R38, 0x400, RZ ;  /* 0x0000040026277824 */ /* 0x000fe200078e00ff */
[----:B------:R-:W-:-:S04]  /*0ca0*/  SHF.R.U32.HI R38, RZ, 0x4, R38 ;  /* 0x00000004ff267819 */ /* 0x000fc80000011626 */
[----:B------:R-:W-:Y:S01]  /*0cb0*/  LOP3.LUT R40, R39, 0x7c00, RZ, 0xc0, !PT ;  /* 0x00007c0027287812 */ /* 0x000fe200078ec0ff */
[----:B------:R-:W-:Y:S01]  /*0cc0*/  IMAD.MOV.U32 R39, RZ, RZ, R11 ;  /* 0x000000ffff277224 */ /* 0x000fe200078e000b */
[----:B------:R-:W-:-:S04]  /*0cd0*/  LOP3.LUT R59, R38, 0xffffffe, RZ, 0xc0, !PT ;  /* 0x0ffffffe263b7812 */ /* 0x000fc800078ec0ff */
[----:B------:R-:W-:Y:S01]  /*0ce0*/  IADD3 R59, PT, PT, R59, R47, R40 ;  /* 0x0000002f3b3b7210 */ /* 0x000fe20007ffe028 */
        /* <DEDUP_REMOVED lines=8> */
[----:B------:R-:W-:Y:S02]  /*0d70*/  LOP3.LUT R40, R11, 0x7c00, RZ, 0xc0, !PT ;  /* 0x00007c000b287812 */ /* 0x000fe400078ec0ff */
[----:B------:R-:W-:-:S04]  /*0d80*/  LOP3.LUT R61, R10, 0xffffffe, RZ, 0xc0, !PT ;  /* 0x0ffffffe0a3d7812 */ /* 0x000fc800078ec0ff */
[----:B------:R-:W-:Y:S01]  /*0d90*/  IADD3 R61, PT, PT, R61, R47, R40 ;  /* 0x0000002f3d3d7210 */ /* 0x000fe20007ffe028 */
[----:B------:R-:W-:-:S05]  /*0da0*/  IMAD.MOV.U32 R40, RZ, RZ, R8 ;  /* 0x000000ffff287224 */ /* 0x000fca00078e0008 */
[----:B------:R-:W-:Y:S02]  /*0db0*/  SHF.R.U64 R8, R40, UR8, R41 ;  /* 0x0000000828087c19 */ /* 0x000fe40008001229 */
[----:B--2---:R-:W-:Y:S02]  /*0dc0*/  IADD3 R10, PT, PT, R60, 0x1, RZ ;  /* 0x000000013c0a7810 */ /* 0x004fe40007ffe0ff */
[----:B------:R-:W-:-:S03]  /*0dd0*/  LOP3.LUT R8, R8, UR4, RZ, 0xc0, !PT ;  /* 0x0000000408087c12 */ /* 0x000fc6000f8ec0ff */
[----:B------:R1:W-:Y:S02]  /*0de0*/  STS.U16 [R59], R10 ;  /* 0x0000000a3b007388 */ /* 0x0003e40000000400 */
[----:B------:R-:W-:Y:S01]  /*0df0*/  IMAD.SHL.U32 R9, R8, 0x400, RZ ;  /* 0x0000040008097824 */ /* 0x000fe200078e00ff */
[----:B------:R-:W-:Y:S01]  /*0e00*/  SHF.R.U32.HI R8, RZ, 0x4, R8 ;  /* 0x00000004ff087819 */ /* 0x000fe20000011608 */
[----:B------:R-:W2:Y:S03]  /*0e10*/  LDS.U16 R62, [R61] ;  /* 0x000000003d3e7984 */ /* 0x000ea60000000400 */
[----:B------:R-:W-:Y:S02]  /*0e20*/  LOP3.LUT R42, R9, 0x7c00, RZ, 0xc0, !PT ;  /* 0x00007c00092a7812 */ /* 0x000fe400078ec0ff */
[----:B------:R-:W-:-:S04]  /*0e30*/  LOP3.LUT R63, R8, 0xffffffe, RZ, 0xc0, !PT ;  /* 0x0ffffffe083f7812 */ /* 0x000fc800078ec0ff */
[----:B------:R-:W-:Y:S01]  /*0e40*/  IADD3 R63, PT, PT, R63, R47, R42 ;  /* 0x0000002f3f3f7210 */ /* 0x000fe20007ffe02a */
[----:B------:R-:W-:-:S05]  /*0e50*/  IMAD.MOV.U32 R42, RZ, RZ, R6 ;  /* 0x000000ffff2a7224 */ /* 0x000fca00078e0006 */
[----:B------:R-:W-:-:S04]  /*0e60*/  SHF.R.U64 R6, R42, UR8, R43 ;  /* 0x000000082a067c19 */ /* 0x000fc8000800122b */
[----:B------:R-:W-:Y:S01]  /*0e70*/  LOP3.LUT R6, R6, UR4, RZ, 0xc0, !PT ;  /* 0x0000000406067c12 */ /* 0x000fe2000f8ec0ff */
[----:B------:R-:W-:Y:S02]  /*0e80*/  UMOV UR4, 0x400 ;  /* 0x0000040000047882 */ /* 0x000fe40000000000 */
[----:B0-----:R-:W-:Y:S02]  /*0e90*/  ULEA UR4, UR6, UR4, 0x18 ;  /* 0x0000000406047291 */ /* 0x001fe4000f8ec0ff */
[----:B------:R-:W-:Y:S01]  /*0ea0*/  IMAD.SHL.U32 R7, R6, 0x400, RZ ;  /* 0x0000040006077824 */ /* 0x000fe200078e00ff */
[----:B------:R-:W-:-:S04]  /*0eb0*/  SHF.R.U32.HI R6, RZ, 0x4, R6 ;  /* 0x00000004ff067819 */ /* 0x000fc80000011606 */
[----:B-1----:R-:W-:Y:S02]  /*0ec0*/  LOP3.LUT R10, R7, 0x7c00, RZ, 0xc0, !PT ;  /* 0x00007c00070a7812 */ /* 0x002fe400078ec0ff */
[----:B------:R-:W-:-:S04]  /*0ed0*/  LOP3.LUT R65, R6, 0xffffffe, RZ, 0xc0, !PT ;  /* 0x0ffffffe06417812 */ /* 0x000fc800078ec0ff */
[----:B------:R-:W-:Y:S01]  /*0ee0*/  IADD3 R65, PT, PT, R65, R47, R10 ;  /* 0x0000002f41417210 */ /* 0x000fe20007ffe00a */
[----:B--2---:R-:W-:-:S05]  /*0ef0*/  VIADD R8, R62, 0x1 ;  /* 0x000000013e087836 */ /* 0x004fca0000000000 */
[----:B------:R0:W-:Y:S04]  /*0f00*/  STS.U16 [R61], R8 ;  /* 0x000000083d007388 */ /* 0x0001e80000000400 */
[----:B------:R-:W1:Y:S01]  /*0f10*/  LDS.U16 R64, [R63] ;  /* 0x000000003f407984 */ /* 0x000e620000000400 */
[----:B0-----:R-:W-:-:S04]  /*0f20*/  LOP3.LUT R8, R5, 0x7c00, RZ, 0xc0, !PT ;  /* 0x00007c0005087812 */ /* 0x001fc800078ec0ff */
[----:B------:R-:W-:Y:S01]  /*0f30*/  IADD3 R67, PT, PT, R67, R47, R8 ;  /* 0x0000002f43437210 */ /* 0x000fe20007ffe008 */
[----:B-1----:R-:W-:-:S05]  /*0f40*/  VIADD R6, R64, 0x1 ;  /* 0x0000000140067836 */ /* 0x002fca0000000000 */
[----:B------:R-:W-:Y:S04]  /*0f50*/  STS.U16 [R63], R6 ;  /* 0x000000063f007388 */ /* 0x000fe80000000400 */
[----:B------:R-:W0:Y:S02]  /*0f60*/  LDS.U16 R66, [R65] ;  /* 0x0000000041427984 */ /* 0x000e240000000400 */
[----:B0-----:R-:W-:-:S05]  /*0f70*/  VIADD R4, R66, 0x1 ;  /* 0x0000000142047836 */ /* 0x001fca0000000000 */
[----:B------:R-:W-:Y:S04]  /*0f80*/  STS.U16 [R65], R4 ;  /* 0x0000000441007388 */ /* 0x000fe80000000400 */
[----:B------:R-:W0:Y:S02]  /*0f90*/  LDS.U16 R68, [R67] ;  /* 0x0000000043447984 */ /* 0x000e240000000400 */
[----:B0-----:R-:W-:-:S05]  /*0fa0*/  VIADD R6, R68, 0x1 ;  /* 0x0000000144067836 */ /* 0x001fca0000000000 */
[----:B------:R-:W-:Y:S01]  /*0fb0*/  STS.U16 [R67], R6 ;  /* 0x0000000643007388 */ /* 0x000fe20000000400 */
[----:B------:R-:W-:Y:S06]  /*0fc0*/  BAR.SYNC.DEFER_BLOCKING 0x0 ;  /* 0x0000000000007b1d */ /* 0x000fec0000010000 */
[----:B------:R-:W-:Y:S04]  /*0fd0*/  LDS R69, [R49] ;  /* 0x0000000031457984 */ /* 0x000fe80000000800 */
[----:B------:R-:W0:Y:S04]  /*0fe0*/  LDS R70, [R49+0x4] ;  /* 0x0000040031467984 */ /* 0x000e280000000800 */
[----:B------:R-:W1:Y:S04]  /*0ff0*/  LDS R71, [R49+0x8] ;  /* 0x0000080031477984 */ /* 0x000e680000000800 */
[----:B------:R-:W2:Y:S04]  /*1000*/  LDS R72, [R49+0xc] ;  /* 0x00000c0031487984 */ /* 0x000ea80000000800 */
[----:B------:R-:W3:Y:S04]  /*1010*/  LDS R73, [R49+0x10] ;  /* 0x0000100031497984 */ /* 0x000ee80000000800 */
[----:B------:R-:W4:Y:S04]  /*1020*/  LDS R74, [R49+0x14] ;  /* 0x00001400314a7984 */ /* 0x000f280000000800 */
[----:B------:R-:W4:Y:S04]  /*1030*/  LDS R75, [R49+0x18] ;  /* 0x00001800314b7984 */ /* 0x000f280000000800 */
[----:B------:R-:W4:Y:S04]  /*1040*/  LDS R76, [R49+0x1c] ;  /* 0x00001c00314c7984 */ /* 0x000f280000000800 */
[----:B------:R-:W4:Y:S04]  /*1050*/  LDS R77, [R49+0x20] ;  /* 0x00002000314d7984 */ /* 0x000f280000000800 */
[----:B------:R-:W4:Y:S04]  /*1060*/  LDS R78, [R49+0x24] ;  /* 0x00002400314e7984 */ /* 0x000f280000000800 */
[----:B------:R-:W4:Y:S01]  /*1070*/  LDS R79, [R49+0x28] ;  /* 0x00002800314f7984 */ /* 0x000f220000000800 */
[----:B0-----:R-:W-:-:S03]  /*1080*/  IMAD.IADD R70, R69, 0x1, R70 ;  /* 0x0000000145467824 */ /* 0x001fc600078e0246 */
[----:B------:R-:W0:Y:S01]  /*1090*/  LDS R80, [R49+0x2c] ;  /* 0x00002c0031507984 */ /* 0x000e220000000800 */
[----:B-1----:R-:W-:-:S03]  /*10a0*/  IMAD.IADD R71, R71, 0x1, R70 ;  /* 0x0000000147477824 */ /* 0x002fc600078e0246 */
[----:B------:R-:W1:Y:S01]  /*10b0*/  LDS R81, [R49+0x30] ;  /* 0x0000300031517984 */ /* 0x000e620000000800 */
[----:B--2---:R-:W-:-:S03]  /*10c0*/  IMAD.IADD R72, R72, 0x1, R71 ;  /* 0x0000000148487824 */ /* 0x004fc600078e0247 */
[----:B------:R-:W2:Y:S01]  /*10d0*/  LDS R82, [R49+0x34] ;  /* 0x0000340031527984 */ /* 0x000ea20000000800 */
[----:B---3--:R-:W-:-:S03]  /*10e0*/  IMAD.IADD R73, R73, 0x1, R72 ;  /* 0x0000000149497824 */ /* 0x008fc600078e0248 */
[----:B------:R-:W3:Y:S01]  /*10f0*/  LDS R83, [R49+0x38] ;  /* 0x0000380031537984 */ /* 0x000ee20000000800 */
[----:B----4-:R-:W-:-:S03]  /*1100*/  IMAD.IADD R74, R74, 0x1, R73 ;  /* 0x000000014a4a7824 */ /* 0x010fc600078e0249 */
[----:B------:R-:W4:Y:S01]  /*1110*/  LDS R84, [R49+0x3c] ;  /* 0x00003c0031547984 */ /* 0x000f220000000800 */
[----:B------:R-:W-:-:S03]  /*1120*/  IMAD.IADD R75, R75, 0x1, R74 ;  /* 0x000000014b4b7824 */ /* 0x000fc600078e024a */
[----:B------:R-:W4:Y:S02]  /*1130*/  LDS R85, [R49+0x40] ;  /* 0x0000400031557984 */ /* 0x000f240000000800 */
[----:B------:R-:W-:Y:S02]  /*1140*/  IADD3 R76, PT, PT, R76, R75, RZ ;  /* 0x0000004b4c4c7210 */ /* 0x000fe40007ffe0ff */
[----:B------:R-:W4:Y:S03]  /*1150*/  LDS R86, [R49+0x44] ;  /* 0x0000440031567984 */ /* 0x000f260000000800 */
[----:B------:R-:W-:Y:S01]  /*1160*/  IMAD.IADD R77, R77, 0x1, R76 ;  /* 0x000000014d4d7824 */ /* 0x000fe200078e024c */
[----:B------:R-:W4:Y:S03]  /*1170*/  LDS R87, [R49+0x48] ;  /* 0x0000480031577984 */ /* 0x000f260000000800 */
[----:B------:R-:W-:Y:S01]  /*1180*/  IMAD.IADD R78, R78, 0x1, R77 ;  /* 0x000000014e4e7824 */ /* 0x000fe200078e024d */
[----:B------:R-:W4:Y:S03]  /*1190*/  LDS R88, [R49+0x4c] ;  /* 0x00004c0031587984 */ /* 0x000f260000000800 */
[----:B------:R-:W-:Y:S01]  /*11a0*/  IMAD.IADD R79, R79, 0x1, R78 ;  /* 0x000000014f4f7824 */ /* 0x000fe200078e024e */
[----:B------:R-:W4:Y:S03]  /*11b0*/  LDS R89, [R49+0x50] ;  /* 0x0000500031597984 */ /* 0x000f260000000800 */
[----:B0-----:R-:W-:Y:S01]  /*11c0*/  IMAD.IADD R80, R80, 0x1, R79 ;  /* 0x0000000150507824 */ /* 0x001fe200078e024f */
[----:B------:R-:W0:Y:S03]  /*11d0*/  LDS R90, [R49+0x54] ;  /* 0x00005400315a7984 */ /* 0x000e260000000800 */
[----:B-1----:R-:W-:Y:S01]  /*11e0*/  IMAD.IADD R81, R81, 0x1, R80 ;  /* 0x0000000151517824 */ /* 0x002fe200078e0250 */
[----:B------:R-:W1:Y:S03]  /*11f0*/  LDS R91, [R49+0x58] ;  /* 0x00005800315b7984 */ /* 0x000e660000000800 */
[----:B--2---:R-:W-:Y:S01]  /*1200*/  IMAD.IADD R82, R82, 0x1, R81 ;  /* 0x0000000152527824 */ /* 0x004fe200078e0251 */
[----:B------:R-:W2:Y:S03]  /*1210*/  LDS R92, [R49+0x5c] ;  /* 0x00005c00315c7984 */ /* 0x000ea60000000800 */
[----:B---3--:R-:W-:Y:S01]  /*1220*/  IMAD.IADD R83, R83, 0x1, R82 ;  /* 0x0000000153537824 */ /* 0x008fe200078e0252 */
[----:B------:R-:W3:Y:S03]  /*1230*/  LDS R93, [R49+0x60] ;  /* 0x00006000315d7984 */ /* 0x000ee60000000800 */
[----:B----4-:R-:W-:Y:S01]  /*1240*/  IMAD.IADD R84, R84, 0x1, R83 ;  /* 0x0000000154547824 */ /* 0x010fe200078e0253 */
[----:B------:R-:W4:Y:S03]  /*1250*/  LDS R94, [R49+0x64] ;  /* 0x00006400315e7984 */ /* 0x000f260000000800 */
[----:B------:R-:W-:Y:S01]  /*1260*/  IMAD.IADD R85, R85, 0x1, R84 ;  /* 0x0000000155557824 */ /* 0x000fe200078e0254 */
[----:B------:R-:W4:Y:S04]  /*1270*/  LDS R95, [R49+0x68] ;  /* 0x00006800315f7984 */ /* 0x000f280000000800 */
[----:B------:R-:W-:Y:S01]  /*1280*/  IADD3 R86, PT, PT, R86, R85, RZ ;  /* 0x0000005556567210 */ /* 0x000fe20007ffe0ff */
[----:B------:R-:W4:Y:S04]  /*1290*/  LDS R96, [R49+0x6c] ;  /* 0x00006c0031607984 */ /* 0x000f280000000800 */
        /* <DEDUP_REMOVED lines=10> */
[----:B--2---:R-:W-:-:S04]  /*1340*/  IMAD.IADD R92, R92, 0x1, R91 ;  /* 0x000000015c5c7824 */ /* 0x004fc800078e025b */
[----:B---3--:R-:W-:-:S04]  /*1350*/  IMAD.IADD R93, R93, 0x1, R92 ;  /* 0x000000015d5d7824 */ /* 0x008fc800078e025c */
[----:B----4-:R-:W-:-:S04]  /*1360*/  IMAD.IADD R94, R94, 0x1, R93 ;  /* 0x000000015e5e7824 */ /* 0x010fc800078e025d */
[----:B------:R-:W-:-:S05]  /*1370*/  IMAD.IADD R95, R95, 0x1, R94 ;  /* 0x000000015f5f7824 */ /* 0x000fca00078e025e */
[----:B------:R-:W-:-:S05]  /*1380*/  IADD3 R96, PT, PT, R96, R95, RZ ;  /* 0x0000005f60607210 */ /* 0x000fca0007ffe0ff */
[----:B------:R-:W-:-:S04]  /*1390*/  IMAD.IADD R97, R97, 0x1, R96 ;  /* 0x0000000161617824 */ /* 0x000fc800078e0260 */
[----:B------:R-:W-:-:S04]  /*13a0*/  IMAD.IADD R98, R98, 0x1, R97 ;  /* 0x0000000162627824 */ /* 0x000fc800078e0261 */
[----:B------:R-:W-:-:S04]  /*13b0*/  IMAD.IADD R99, R99, 0x1, R98 ;  /* 0x0000000163637824 */ /* 0x000fc800078e0262 */
[----:B0-----:R-:W-:-:S04]  /*13c0*/  IMAD.IADD R100, R100, 0x1, R99 ;  /* 0x0000000164647824 */ /* 0x001fc800078e0263 */
[----:B-1----:R-:W-:-:S05]  /*13d0*/  IMAD.IADD R103, R5, 0x1, R100 ;  /* 0x0000000105677824 */ /* 0x002fca00078e0264 */
        /* <DEDUP_REMOVED lines=8> */
[----:B------:R-:W0:Y:S02]  /*1460*/  SHFL.UP P0, R104, R105, 0x10, RZ ;  /* 0x0600000069687989 */ /* 0x000e2400000000ff */
[----:B0-----:R-:W-:Y:S02]  /*1470*/  @P0 IADD3 R104, PT, PT, R105, R104, RZ ;  /* 0x0000006869680210 */ /* 0x001fe40007ffe0ff */
[----:B------:R-:W-:-:S03]  /*1480*/  ISETP.NE.AND P0, PT, R102, 0x1, PT ;  /* 0x000000016600780c */ /* 0x000fc60003f05270 */
[----:B------:R-:W-:Y:S01]  /*1490*/  @!P1 STS [R46+0x8400], R104 ;  /* 0x008400682e009388 */ /* 0x000fe20000000800 */
[----:B------:R-:W-:Y:S01]  /*14a0*/  BAR.SYNC.DEFER_BLOCKING 0x0 ;  /* 0x0000000000007b1d */ /* 0x000fe20000010000 */
[----:B------:R-:W-:Y:S01]  /*14b0*/  ISETP.NE.AND P1, PT, R102, 0x4, PT ;  /* 0x000000046600780c */ /* 0x000fe20003f25270 */
[----:B------:R-:W-:-:S04]  /*14c0*/  IMAD.IADD R103, R104, 0x1, -R103 ;  /* 0x0000000168677824 */ /* 0x000fc800078e0a67 */
[----:B------:R-:W0:Y:S04]  /*14d0*/  LDS.128 R4, [UR4+0x8400] ;  /* 0x00840004ff047984 */ /* 0x000e280008000c00 */
[----:B------:R-:W1:Y:S01]  /*14e0*/  LDS.128 R8, [UR4+0x8410] ;  /* 0x00841004ff087984 */ /* 0x000e620008000c00 */
[C---:B0-----:R-:W-:Y:S01]  /*14f0*/  SEL R53, R4.reuse, R53, !P0 ;  /* 0x0000003504357207 */ /* 0x041fe20004000000 */
[----:B------:R-:W-:Y:S01]  /*1500*/  IMAD.IADD R5, R4, 0x1, R5 ;  /* 0x0000000104057824 */ /* 0x000fe200078e0205 */
[----:B------:R-:W-:-:S03]  /*1510*/  ISETP.NE.AND P0, PT, R102, 0x2, PT ;  /* 0x000000026600780c */ /* 0x000fc60003f05270 */
[----:B------:R-:W-:Y:S01]  /*1520*/  IMAD.IADD R6, R6, 0x1, R5 ;  /* 0x0000000106067824 */ /* 0x000fe200078e0205 */
[----:B------:R-:W-:Y:S02]  /*1530*/  SEL R53, R5, R53, !P0 ;  /* 0x0000003505357207 */ /* 0x000fe40004000000 */
[----:B------:R-:W-:Y:S01]  /*1540*/  ISETP.NE.AND P0, PT, R102, 0x3, PT ;  /* 0x000000036600780c */ /* 0x000fe20003f05270 */
[----:B------:R-:W-:-:S03]  /*1550*/  IMAD.IADD R7, R7, 0x1, R6 ;  /* 0x0000000107077824 */ /* 0x000fc600078e0206 */
[----:B------:R-:W-:Y:S01]  /*1560*/  SEL R53, R6, R53, !P0 ;  /* 0x0000003506357207 */ /* 0x000fe20004000000 */
[C---:B-1----:R-:W-:Y:S01]  /*1570*/  IMAD.IADD R8, R7.reuse, 0x1, R8 ;  /* 0x0000000107087824 */ /* 0x042fe200078e0208 */
[----:B------:R-:W-:Y:S02]  /*1580*/  ISETP.NE.AND P0, PT, R102, 0x5, PT ;  /* 0x000000056600780c */ /* 0x000fe40003f05270 */
[----:B------:R-:W-:Y:S01]  /*1590*/  SEL R53, R7, R53, !P1 ;  /* 0x0000003507357207 */ /* 0x000fe20004800000 */
[----:B------:R-:W-:Y:S01]  /*15a0*/  IMAD.IADD R9, R9, 0x1, R8 ;  /* 0x0000000109097824 */ /* 0x000fe200078e0208 */
[----:B------:R-:W-:Y:S02]  /*15b0*/  ISETP.NE.AND P1, PT, R101, RZ, PT ;  /* 0x000000ff6500720c */ /* 0x000fe40003f25270 */
[----:B------:R-:W-:Y:S01]  /*15c0*/  SEL R53, R8, R53, !P0 ;  /* 0x0000003508357207 */ /* 0x000fe20004000000 */
[----:B------:R-:W-:Y:S01]  /*15d0*/  IMAD.IADD R10, R10, 0x1, R9 ;  /* 0x000000010a0a7824 */ /* 0x000fe200078e0209 */
[----:B------:R-:W-:-:S02]  /*15e0*/  ISETP.GT.U32.AND P0, PT, R0, 0x1f, PT ;  /* 0x0000001f0000780c */ /* 0x000fc40003f04070 */
[----:B------:R-:W-:Y:S01]  /*15f0*/  SEL R53, R9, R53, !P2 ;  /* 0x0000003509357207 */ /* 0x000fe20005000000 */
[----:B------:R-:W-:Y:S01]  /*1600*/  IMAD.IADD R11, R11, 0x1, R10 ;  /* 0x000000010b0b7824 */ /* 0x000fe200078e020a */
[----:B------:R-:W-:Y:S02]  /*1610*/  ISETP.GT.U32.OR P2, PT, R0, 0x1f, P1 ;  /* 0x0000001f0000780c */ /* 0x000fe40000f44470 */
[----:B------:R-:W-:Y:S02]  /*1620*/  SEL R4, R103, RZ, P1 ;  /* 0x000000ff67047207 */ /* 0x000fe40000800000 */
[----:B------:R-:W-:-:S05]  /*1630*/  SEL R53, R10, R53, !P3 ;  /* 0x000000350a357207 */ /* 0x000fca0005800000 */
[----:B------:R-:W-:Y:S01]  /*1640*/  @P0 IMAD.IADD R103, R53, 0x1, R4 ;  /* 0x0000000135670824 */ /* 0x000fe200078e0204 */
[----:B------:R-:W-:-:S03]  /*1650*/  ISETP.NE.AND P0, PT, R0, RZ, PT ;  /* 0x000000ff0000720c */ /* 0x000fc60003f05270 */
[----:B------:R-:W-:-:S05]  /*1660*/  @!P2 SHF.L.U32 R103, R11, 0x10, RZ ;  /* 0x000000100b67a819 */ /* 0x000fca00000006ff */
[----:B------:R-:W-:Y:S01]  /*1670*/  @!P2 STS [UR4+0x8428], R103 ;  /* 0x00842867ff00a988 */ /* 0x000fe20008000804 */
[----:B------:R-:W-:Y:S06]  /*1680*/  BAR.SYNC.DEFER_BLOCKING 0x0 ;  /* 0x0000000000007b1d */ /* 0x000fec0000010000 */
[----:B------:R-:W0:Y:S02]  /*1690*/  LDS R4, [UR4+0x8428] ;  /* 0x00842804ff047984 */ /* 0x000e240008000800 */
[----:B0-----:R-:W-:-:S05]  /*16a0*/  SEL R4, R4, RZ, P0 ;  /* 0x000000ff04047207 */ /* 0x001fca0000000000 */
[----:B------:R-:W-:-:S04]  /*16b0*/  IMAD.IADD R4, R4, 0x1, R103 ;  /* 0x0000000104047824 */ /* 0x000fc800078e0267 */
[--C-:B------:R-:W-:Y:S01]  /*16c0*/  IMAD.IADD R6, R69, 0x1, R4.reuse ;  /* 0x0000000145067824 */ /* 0x100fe200078e0204 */
[-C--:B------:R-:W-:Y:S01]  /*16d0*/  IADD3 R106, PT, PT, R77, R4.reuse, RZ ;  /* 0x000000044d6a7210 */ /* 0x080fe20007ffe0ff */
[--C-:B------:R-:W-:Y:S01]  /*16e0*/  IMAD.IADD R70, R70, 0x1, R4.reuse ;  /* 0x0000000146467824 */ /* 0x100fe200078e0204 */
[-C--:B------:R-:W-:Y:S01]  /*16f0*/  IADD3 R116, PT, PT, R87, R4.reuse, RZ ;  /* 0x0000000457747210 */ /* 0x080fe20007ffe0ff */
[--C-:B------:R-:W-:Y:S01]  /*1700*/  IMAD.IADD R8, R71, 0x1, R4.reuse ;  /* 0x0000000147087824 */ /* 0x100fe200078e0204 */
[----:B------:R-:W-:Y:S01]  /*1710*/  IADD3 R97, PT, PT, R97, R4, RZ ;  /* 0x0000000461617210 */ /* 0x000fe20007ffe0ff */
[--C-:B------:R-:W-:Y:S01]  /*1720*/  IMAD.IADD R72, R72, 0x1, R4.reuse ;  /* 0x0000000148487824 */ /* 0x100fe200078e0204 */
[----:B------:R-:W-:Y:S01]  /*1730*/  STS [R49], R4 ;  /* 0x0000000431007388 */ /* 0x000fe20000000800 */
[--C-:B------:R-:W-:Y:S02]  /*1740*/  IMAD.IADD R10, R73, 0x1, R4.reuse ;  /* 0x00000001490a7824 */ /* 0x100fe400078e0204 */
[--C-:B------:R-:W-:Y:S01]  /*1750*/  IMAD.IADD R74, R74, 0x1, R4.reuse ;  /* 0x000000014a4a7824 */ /* 0x100fe200078e0204 */
[----:B------:R-:W-:Y:S01]  /*1760*/  STS [R49+0x4], R6 ;  /* 0x0000040631007388 */ /* 0x000fe20000000800 */
[----:B------:R-:W-:-:S02]  /*1770*/  IMAD.IADD R104, R75, 0x1, R4 ;  /* 0x000000014b687824 */ /* 0x000fc400078e0204 */
[--C-:B------:R-:W-:Y:S01]  /*1780*/  IMAD.IADD R76, R76, 0x1, R4.reuse ;  /* 0x000000014c4c7824 */ /* 0x100fe200078e0204 */
[----:B------:R-:W-:Y:S01]  /*1790*/  STS [R49+0x8], R70 ;  /* 0x0000084631007388 */ /* 0x000fe20000000800 */
[--C-:B------:R-:W-:Y:S02]  /*17a0*/  IMAD.IADD R78, R78, 0x1, R4.reuse ;  /* 0x000000014e4e7824 */ /* 0x100fe400078e0204 */
[--C-:B------:R-:W-:Y:S01]  /*17b0*/  IMAD.IADD R108, R79, 0x1, R4.reuse ;  /* 0x000000014f6c7824 */ /* 0x100fe200078e0204 */
[----:B------:R-:W-:Y:S01]  /*17c0*/  STS [R49+0xc], R8 ;  /* 0x00000c0831007388 */ /* 0x000fe20000000800 */
        /* <DEDUP_REMOVED lines=27> */
[----:B------:R-:W-:-:S03]  /*1980*/  IMAD.IADD R100, R100, 0x1, R4 ;  /* 0x0000000164647824 */ /* 0x000fc600078e0204 */
[----:B------:R-:W-:Y:S04]  /*1990*/  STS [R49+0x34], R110 ;  /* 0x0000346e31007388 */ /* 0x000fe80000000800 */
        /* <DEDUP_REMOVED lines=18> */
[----:B------:R-:W-:Y:S01]  /*1ac0*/  STS [R49+0x80], R100 ;  /* 0x0000806431007388 */ /* 0x000fe20000000800 */
[----:B------:R-:W-:Y:S06]  /*1ad0*/  BAR.SYNC.DEFER_BLOCKING 0x0 ;  /* 0x0000000000007b1d */ /* 0x000fec0000010000 */
[----:B------:R-:W0:Y:S04]  /*1ae0*/  LDS.U16 R5, [R50] ;  /* 0x0000000032057984 */ /* 0x000e280000000400 */
[----:B------:R-:W1:Y:S04]  /*1af0*/  LDS.U16 R7, [R52] ;  /* 0x0000000034077984 */ /* 0x000e680000000400 */
[----:B------:R-:W2:Y:S04]  /*1b00*/  LDS.U16 R55, [R55] ;  /* 0x0000000037377984 */ /* 0x000ea80000000400 */
[----:B------:R-:W3:Y:S04]  /*1b10*/  LDS.U16 R57, [R57] ;  /* 0x0000000039397984 */ /* 0x000ee80000000400 */
[----:B------:R-:W4:Y:S04]  /*1b20*/  LDS.U16 R59, [R59] ;  /* 0x000000003b3b7984 */ /* 0x000f280000000400 */
[----:B------:R-:W4:Y:S04]  /*1b30*/  LDS.U16 R61, [R61] ;  /* 0x000000003d3d7984 */ /* 0x000f280000000400 */
[----:B------:R-:W4:Y:S04]  /*1b40*/  LDS.U16 R63, [R63] ;  /* 0x000000003f3f7984 */ /* 0x000f280000000400 */
[----:B------:R-:W4:Y:S04]  /*1b50*/  LDS.U16 R65, [R65] ;  /* 0x0000000041417984 */ /* 0x000f280000000400 */
[----:B------:R-:W4:Y:S01]  /*1b60*/  LDS.U16 R67, [R67] ;  /* 0x0000000043437984 */ /* 0x000f220000000400 */
[----:B0-----:R-:W-:-:S02]  /*1b70*/  IMAD.IADD R5, R48, 0x1, R5 ;  /* 0x0000000130057824 */ /* 0x001fc400078e0205 */
[----:B-1----:R-:W-:Y:S02]  /*1b80*/  IMAD.IADD R7, R54, 0x1, R7 ;  /* 0x0000000136077824 */ /* 0x002fe400078e0207 */
[----:B--2---:R-:W-:Y:S02]  /*1b90*/  IMAD.IADD R56, R56, 0x1, R55 ;  /* 0x0000000138387824 */ /* 0x004fe400078e0237 */
[----:B---3--:R-:W-:Y:S02]  /*1ba0*/  IMAD.IADD R58, R58, 0x1, R57 ;  /* 0x000000013a3a7824 */ /* 0x008fe400078e0239 */
[----:B----4-:R-:W-:Y:S02]  /*1bb0*/  IMAD.IADD R60, R60, 0x1, R59 ;  /* 0x000000013c3c7824 */ /* 0x010fe400078e023b */
[----:B------:R-:W-:Y:S01]  /*1bc0*/  IMAD.IADD R61, R62, 0x1, R61 ;  /* 0x000000013e3d7824 */ /* 0x000fe200078e023d */
[----:B------:R-:W-:Y:S01]  /*1bd0*/  IADD3 R64, PT, PT, R64, R63, RZ ;  /* 0x0000003f40407210 */ /* 0x000fe20007ffe0ff */
[----:B------:R-:W-:-:S02]  /*1be0*/  IMAD.IADD R66, R66, 0x1, R65 ;  /* 0x0000000142427824 */ /* 0x000fc400078e0241 */
[----:B------:R-:W-:Y:S01]  /*1bf0*/  IMAD.IADD R68, R68, 0x1, R67 ;  /* 0x0000000144447824 */ /* 0x000fe200078e0243 */
[----:B------:R-:W-:Y:S06]  /*1c00*/  BAR.SYNC.DEFER_BLOCKING 0x0 ;  /* 0x0000000000007b1d */ /* 0x000fec0000010000 */
[----:B------:R-:W-:Y:S05]  /*1c10*/  BRA.U UP0, `(.L_x_199) ;  /* 0x0000000100d07547 */ /* 0x000fea000b800000 */
[----:B------:R-:W-:Y:S01]  /*1c20*/  LEA R55, R5, UR4, 0x3 ;  /* 0x0000000405377c11 */ /* 0x000fe2000f8e18ff */
[----:B------:R-:W-:Y:S01]  /*1c30*/  UIADD3 UR7, UPT, UPT, UR7, 0x6, URZ ;  /* 0x0000000607077890 */ /* 0x000fe2000fffe0ff */
[----:B------:R-:W-:Y:S01]  /*1c40*/  LEA R57, R7, UR4, 0x3 ;  /* 0x0000000407397c11 */ /* 0x000fe2000f8e18ff */
[----:B------:R-:W-:Y:S01]  /*1c50*/  UIADD3 UR5, UPT, UPT, UR5, -0x6, URZ ;  /* 0xfffffffa05057890 */ /* 0x000fe2000fffe0ff */
[----:B------:R-:W-:Y:S01]  /*1c60*/  LEA R59, R56, UR4, 0x3 ;  /* 0x00000004383b7c11 */ /* 0x000fe2000f8e18ff */
[----:B------:R0:W-:Y:S01]  /*1c70*/  STS.64 [R55], R28 ;  /* 0x0000001c37007388 */ /* 0x0001e20000000a00 */
[----:B------:R-:W-:Y:S02]  /*1c80*/  LEA R63, R58, UR4, 0x3 ;  /* 0x000000043a3f7c11 */ /* 0x000fe4000f8e18ff */
[----:B------:R-:W-:Y:S01]  /*1c90*/  LEA R65, R60, UR4, 0x3 ;  /* 0x000000043c417c11 */ /* 0x000fe2000f8e18ff */
[----:B------:R0:W-:Y:S01]  /*1ca0*/  STS.64 [R57], R30 ;  /* 0x0000001e39007388 */ /* 0x0001e20000000a00 */
[----:B------:R-:W-:-:S02]  /*1cb0*/  LEA R67, R61, UR4, 0x3 ;  /* 0x000000043d437c11 */ /* 0x000fc4000f8e18ff */
[----:B------:R-:W-:Y:S01]  /*1cc0*/  LEA R69, R64, UR4, 0x3 ;  /* 0x0000000440457c11 */ /* 0x000fe2000f8e18ff */
[----:B------:R0:W-:Y:S01]  /*1cd0*/  STS.64 [R59], R32 ;  /* 0x000000203b007388 */ /* 0x0001e20000000a00 */
[----:B------:R-:W-:Y:S02]  /*1ce0*/  LEA R71, R66, UR4, 0x3 ;  /* 0x0000000442477c11 */ /* 0x000fe4000f8e18ff */
[----:B------:R-:W-:Y:S01]  /*1cf0*/  LEA R73, R68, UR4, 0x3 ;  /* 0x0000000444497c11 */ /* 0x000fe2000f8e18ff */
[----:B------:R0:W-:Y:S04]  /*1d00*/  STS.64 [R63], R34 ;  /* 0x000000223f007388 */ /* 0x0001e80000000a00 */
[----:B------:R0:W-:Y:S04]  /*1d10*/  STS.64 [R65], R36 ;  /* 0x0000002441007388 */ /* 0x0001e80000000a00 */
[----:B------:R0:W-:Y:S04]  /*1d20*/  STS.64 [R67], R38 ;  /* 0x0000002643007388 */ /* 0x0001e80000000a00 */
[----:B------:R0:W-:Y:S04]  /*1d30*/  STS.64 [R69], R40 ;  /* 0x0000002845007388 */ /* 0x0001e80000000a00 */
[----:B------:R0:W-:Y:S04]  /*1d40*/  STS.64 [R71], R42 ;  /* 0x0000002a47007388 */ /* 0x0001e80000000a00 */
[----:B------:R0:W-:Y:S01]  /*1d50*/  STS.64 [R73], R44 ;  /* 0x0000002c49007388 */ /* 0x0001e20000000a00 */
[----:B------:R-:W-:Y:S06]  /*1d60*/  BAR.SYNC.DEFER_BLOCKING 0x0 ;  /* 0x0000000000007b1d */ /* 0x000fec0000010000 */
[----:B------:R0:W1:Y:S04]  /*1d70*/  LDS.64 R28, [R51] ;  /* 0x00000000331c7984 */ /* 0x0000680000000a00 */
[----:B------:R0:W2:Y:S04]  /*1d80*/  LDS.64 R32, [R51+0x8] ;  /* 0x0000080033207984 */ /* 0x0000a80000000a00 */
[----:B------:R0:W3:Y:S04]  /*1d90*/  LDS.64 R74, [R51+0x10] ;  /* 0x00001000334a7984 */ /* 0x0000e80000000a00 */
[----:B------:R0:W4:Y:S04]  /*1da0*/  LDS.64 R34, [R51+0x18] ;  /* 0x0000180033227984 */ /* 0x0001280000000a00 */
[----:B------:R0:W0:Y:S04]  /*1db0*/  LDS.64 R60, [R51+0x20] ;  /* 0x00002000333c7984 */ /* 0x0000280000000a00 */
[----:B------:R0:W0:Y:S04]  /*1dc0*/  LDS.64 R10, [R51+0x28] ;  /* 0x00002800330a7984 */ /* 0x0000280000000a00 */
[----:B------:R0:W0:Y:S04]  /*1dd0*/  LDS.64 R8, [R51+0x30] ;  /* 0x0000300033087984 */ /* 0x0000280000000a00 */
[----:B------:R0:W0:Y:S04]  /*1de0*/  LDS.64 R6, [R51+0x38] ;  /* 0x0000380033067984 */ /* 0x0000280000000a00 */
[----:B------:R0:W0:Y:S01]  /*1df0*/  LDS.64 R4, [R51+0x40] ;  /* 0x0000400033047984 */ /* 0x0000220000000a00 */
[----:B------:R-:W-:Y:S06]  /*1e00*/  BAR.SYNC.DEFER_BLOCKING 0x0 ;  /* 0x0000000000007b1d */ /* 0x000fec0000010000 */
[----:B-----5:R0:W-:Y:S04]  /*1e10*/  STS.64 [R55], R2 ;  /* 0x0000000237007388 */ /* 0x0201e80000000a00 */
[----:B------:R0:W-:Y:S04]  /*1e20*/  STS.64 [R57], R12 ;  /* 0x0000000c39007388 */ /* 0x0001e80000000a00 */
[----:B------:R0:W-:Y:S04]  /*1e30*/  STS.64 [R59], R14 ;  /* 0x0000000e3b007388 */ /* 0x0001e80000000a00 */
[----:B------:R0:W-:Y:S04]  /*1e40*/  STS.64 [R63], R16 ;  /* 0x000000103f007388 */ /* 0x0001e80000000a00 */
[----:B------:R0:W-:Y:S04]  /*1e50*/  STS.64 [R65], R18 ;  /* 0x0000001241007388 */ /* 0x0001e80000000a00 */
[----:B------:R0:W-:Y:S04]  /*1e60*/  STS.64 [R67], R20 ;  /* 0x0000001443007388 */ /* 0x0001e80000000a00 */
[----:B------:R0:W-:Y:S04]  /*1e70*/  STS.64 [R69], R22 ;  /* 0x0000001645007388 */ /* 0x0001e80000000a00 */
[----:B------:R0:W-:Y:S04]  /*1e80*/  STS.64 [R71], R24 ;  /* 0x0000001847007388 */ /* 0x0001e80000000a00 */
[----:B------:R0:W-:Y:S01]  /*1e90*/  STS.64 [R73], R26 ;  /* 0x0000001a49007388 */ /* 0x0001e20000000a00 */
[----:B------:R-:W-:Y:S06]  /*1ea0*/  BAR.SYNC.DEFER_BLOCKING 0x0 ;  /* 0x0000000000007b1d */ /* 0x000fec0000010000 */
[----:B------:R0:W0:Y:S04]  /*1eb0*/  LDS.64 R2, [R51] ;  /* 0x0000000033027984 */ /* 0x0000280000000a00 */
[----:B------:R0:W0:Y:S04]  /*1ec0*/  LDS.64 R12, [R51+0x8] ;  /* 0x00000800330c7984 */ /* 0x0000280000000a00 */
[----:B------:R0:W0:Y:S04]  /*1ed0*/  LDS.64 R14, [R51+0x10] ;  /* 0x00001000330e7984 */ /* 0x0000280000000a00 */
[----:B------:R0:W0:Y:S04]  /*1ee0*/  LDS.64 R16, [R51+0x18] ;  /* 0x0000180033107984 */ /* 0x0000280000000a00 */
[----:B------:R0:W0:Y:S04]  /*1ef0*/  LDS.64 R18, [R51+0x20] ;  /* 0x0000200033127984 */ /* 0x0000280000000a00 */
[----:B------:R0:W0:Y:S04]  /*1f00*/  LDS.64 R20, [R51+0x28] ;  /* 0x0000280033147984 */ /* 0x0000280000000a00 */
[----:B------:R0:W0:Y:S04]  /*1f10*/  LDS.64 R22, [R51+0x30] ;  /* 0x0000300033167984 */ /* 0x0000280000000a00 */
[----:B------:R0:W0:Y:S04]  /*1f20*/  LDS.64 R24, [R51+0x38] ;  /* 0x0000380033187984 */ /* 0x0000280000000a00 */
[----:B------:R0:W0:Y:S01]  /*1f30*/  LDS.64 R26, [R51+0x40] ;  /* 0x00004000331a7984 */ /* 0x0000220000000a00 */
[----:B------:R-:W-:Y:S06]  /*1f40*/  BAR.SYNC.DEFER_BLOCKING 0x0 ;  /* 0x0000000000007b1d */ /* 0x000fec0000010000 */
[----:B-1234-:R-:W-:Y:S05]  /*1f50*/  BRA `(.L_x_200) ;  /* 0xffffffe400c07947 */ /* 0x01efea000383ffff */
.L_x_199:
[----:B------:R-:W-:Y:S01]  /*1f60*/  LEA R47, R5, UR4, 0x3 ;  /* 0x00000004052f7c11 */ /* 0x000fe2000f8e18ff */
[----:B------:R-:W0:Y:S01]  /*1f70*/  LDCU.64 UR6, c[0x0][0x3a0] ;  /* 0x00007400ff0677ac */ /* 0x000e220008000a00 */
[----:B------:R-:W-:Y:S01]  /*1f80*/  LEA R49, R7, UR4, 0x3 ;  /* 0x0000000407317c11 */ /* 0x000fe2000f8e18ff */
[----:B------:R-:W-:Y:S01]  /*1f90*/  IMAD R51, R0, -0x40, R51 ;  /* 0xffffffc000337824 */ /* 0x000fe200078e0233 */
[----:B------:R-:W-:Y:S01]  /*1fa0*/  LEA R53, R56, UR4, 0x3 ;  /* 0x0000000438357c11 */ /* 0x000fe2000f8e18ff */
[----:B------:R-:W-:Y:S01]  /*1fb0*/  STS.64 [R47], R28 ;  /* 0x0000001c2f007388 */ /* 0x000fe20000000a00 */
[----:B------:R-:W-:Y:S02]  /*1fc0*/  LEA R55, R58, UR4, 0x3 ;  /* 0x000000043a377c11 */ /* 0x000fe4000f8e18ff */
[----:B------:R-:W-:Y:S01]  /*1fd0*/  LEA R57, R60, UR4, 0x3 ;  /* 0x000000043c397c11 */ /* 0x000fe2000f8e18ff */
[----:B------:R-:W-:Y:S01]  /*1fe0*/  STS.64 [R49], R30 ;  /* 0x0000001e31007388 */ /* 0x000fe20000000a00 */
[----:B------:R-:W-:-:S02]  /*1ff0*/  LEA R61, R61, UR4, 0x3 ;  /* 0x000000043d3d7c11 */ /* 0x000fc4000f8e18ff */
[----:B------:R-:W-:Y:S01]  /*2000*/  LEA R59, R64, UR4, 0x3 ;  /* 0x00000004403b7c11 */ /* 0x000fe2000f8e18ff */
[----:B------:R-:W-:Y:S01]  /*2010*/  STS.64 [R53], R32 ;  /* 0x0000002035007388 */ /* 0x000fe20000000a00 */
[----:B------:R-:W-:Y:S02]  /*2020*/  LEA R63, R66, UR4, 0x3 ;  /* 0x00000004423f7c11 */ /* 0x000fe4000f8e18ff */
[----:B------:R-:W-:Y:S01]  /*2030*/  LEA R65, R68, UR4, 0x3 ;  /* 0x0000000444417c11 */ /* 0x000fe2000f8e18ff */
[----:B------:R-:W-:Y:S01]  /*2040*/  STS.64 [R55], R34 ;  /* 0x0000002237007388 */ /* 0x000fe20000000a00 */
[----:B0-----:R-:W-:Y:S01]  /*2050*/  IMAD.U32 R4, RZ, RZ, UR7 ;  /* 0x00000007ff047e24 */ /* 0x001fe2000f8e00ff */
[----:B------:R-:W-:Y:S02]  /*2060*/  ISETP.LT.U32.AND P2, PT, R0, UR6, PT ;  /* 0x0000000600007c0c */ /* 0x000fe4000bf41070 */
[----:B------:R-:W-:Y:S02]  /*2070*/  STS.64 [R57], R36 ;  /* 0x0000002439007388 */ /* 0x000fe40000000a00 */
[----:B------:R-:W-:-:S02]  /*2080*/  ISETP.GT.U32.AND.EX P2, PT, R4, RZ, PT, P2 ;  /* 0x000000ff0400720c */ /* 0x000fc40003f44120 */
[----:B------:R-:W-:Y:S04]  /*2090*/  STS.64 [R61], R38 ;  /* 0x000000263d007388 */ /* 0x000fe80000000a00 */
[----:B------:R0:W-:Y:S04]  /*20a0*/  STS.64 [R59], R40 ;  /* 0x000000283b007388 */ /* 0x0001e80000000a00 */
[----:B------:R-:W-:Y:S04]  /*20b0*/  STS.64 [R63], R42 ;  /* 0x0000002a3f007388 */ /* 0x000fe80000000a00 */
[----:B------:R-:W-:Y:S01]  /*20c0*/  STS.64 [R65], R44 ;  /* 0x0000002c41007388 */ /* 0x000fe20000000a00 */
[----:B------:R-:W-:Y:S08]  /*20d0*/  BAR.SYNC.DEFER_BLOCKING 0x0 ;  /* 0x0000000000007b1d */ /* 0x000ff00000010000 */
[----:B0-----:R-:W0:Y:S01]  /*20e0*/  LDC.64 R40, c[0x0][0x388] ;  /* 0x0000e200ff287b82 */ /* 0x001e220000000a00 */
[----:B------:R-:W1:Y:S04]  /*20f0*/  LDS.64 R10, [R51] ;  /* 0x00000000330a7984 */ /* 0x000e680000000a00 */
[----:B------:R-:W2:Y:S04]  /*2100*/  LDS.64 R28, [R51+0x800] ;  /* 0x00080000331c7984 */ /* 0x000ea80000000a00 */
[----:B------:R-:W3:Y:S04]  /*2110*/  LDS.64 R30, [R51+0x1000] ;  /* 0x00100000331e7984 */ /* 0x000ee80000000a00 */
[----:B------:R-:W4:Y:S04]  /*2120*/  LDS.64 R32, [R51+0x1800] ;  /* 0x0018000033207984 */ /* 0x000f280000000a00 */
[----:B------:R-:W4:Y:S04]  /*2130*/  LDS.64 R34, [R51+0x2000] ;  /* 0x0020000033227984 */ /* 0x000f280000000a00 */
[----:B------:R-:W4:Y:S04]  /*2140*/  LDS.64 R36, [R51+0x2800] ;  /* 0x0028000033247984 */ /* 0x000f280000000a00 */
[----:B------:R-:W4:Y:S04]  /*2150*/  LDS.64 R8, [R51+0x3000] ;  /* 0x0030000033087984 */ /* 0x000f280000000a00 */
[----:B------:R-:W-:Y:S04]  /*2160*/  LDS.64 R6, [R51+0x3800] ;  /* 0x0038000033067984 */ /* 0x000fe80000000a00 */
[----:B------:R-:W-:Y:S01]  /*2170*/  LDS.64 R4, [R51+0x4000] ;  /* 0x0040000033047984 */ /* 0x000fe20000000a00 */
[----:B------:R-:W-:Y:S06]  /*2180*/  BAR.SYNC.DEFER_BLOCKING 0x0 ;  /* 0x0000000000007b1d */ /* 0x000fec0000010000 */
[----:B-----5:R1:W-:Y:S04]  /*2190*/  STS.64 [R47], R2 ;  /* 0x000000022f007388 */ /* 0x0203e80000000a00 */
[----:B------:R2:W-:Y:S04]  /*21a0*/  STS.64 [R49], R12 ;  /* 0x0000000c31007388 */ /* 0x0005e80000000a00 */
[----:B------:R0:W-:Y:S04]  /*21b0*/  STS.64 [R53], R14 ;  /* 0x0000000e35007388 */ /* 0x0001e80000000a00 */
[----:B------:R3:W-:Y:S01]  /*21c0*/  STS.64 [R55], R16 ;  /* 0x0000001037007388 */ /* 0x0007e20000000a00 */
[----:B-1----:R-:W-:-:S02]  /*21d0*/  VIADD R2, R0, 0x100 ;  /* 0x0000010000027836 */ /* 0x002fc40000000000 */
[----:B------:R-:W-:Y:S01]  /*21e0*/  VIADD R3, R0, 0x200 ;  /* 0x0000020000037836 */ /* 0x000fe20000000000 */
[----:B------:R-:W-:Y:S01]  /*21f0*/  STS.64 [R57], R18 ;  /* 0x0000001239007388 */ /* 0x000fe20000000a00 */
[----:B--2---:R-:W1:Y:S01]  /*2200*/  LDC.64 R12, c[0x0][0x398] ;  /* 0x0000e600ff0c7b82 */ /* 0x004e620000000a00 */
[----:B------:R-:W-:Y:S02]  /*2210*/  ISETP.LT.U32.AND P1, PT, R2, UR6, PT ;  /* 0x0000000602007c0c */ /* 0x000fe4000bf21070 */
[----:B------:R-:W-:Y:S01]  /*2220*/  STS.64 [R61], R20 ;  /* 0x000000143d007388 */ /* 0x000fe20000000a00 */
[C---:B0-----:R-:W-:Y:S01]  /*2230*/  VIADD R14, R0.reuse, 0x300 ;  /* 0x00000300000e7836 */ /* 0x041fe20000000000 */
[----:B------:R-:W-:Y:S02]  /*2240*/  ISETP.LT.U32.AND P0, PT, R3, UR6, PT ;  /* 0x0000000603007c0c */ /* 0x000fe4000bf01070 */
[----:B------:R0:W-:Y:S01]  /*2250*/  STS.64 [R59], R22 ;  /* 0x000000163b007388 */ /* 0x0001e20000000a00 */
[----:B------:R-:W-:Y:S01]  /*2260*/  @P2 LOP3.LUT R15, R11, 0x80000000, RZ, 0x3c, !PT ;  /* 0x800000000b0f2812 */ /* 0x000fe200078e3cff */
[----:B---3--:R-:W-:Y:S01]  /*2270*/  VIADD R16, R0, 0x500 ;  /* 0x0000050000107836 */ /* 0x008fe20000000000 */
[----:B------:R-:W-:Y:S01]  /*2280*/  ISETP.LT.U32.AND P4, PT, R14, UR6, PT ;  /* 0x000000060e007c0c */ /* 0x000fe2000bf81070 */
[----:B------:R1:W-:Y:S01]  /*2290*/  STS.64 [R63], R24 ;  /* 0x000000183f007388 */ /* 0x0003e20000000a00 */
[----:B------:R-:W-:Y:S01]  /*22a0*/  LOP3.LUT R14, R0, 0x400, RZ, 0xfc, !PT ;  /* 0x00000400000e7812 */ /* 0x000fe200078efcff */
[----:B------:R-:W-:Y:S01]  /*22b0*/  IMAD.U32 R11, RZ, RZ, UR7 ;  /* 0x00000007ff0b7e24 */ /* 0x000fe2000f8e00ff */
[----:B------:R-:W-:Y:S01]  /*22c0*/  ISETP.LT.U32.AND P5, PT, R16, UR6, PT ;  /* 0x0000000610007c0c */ /* 0x000fe2000bfa1070 */
[----:B------:R2:W-:Y:S01]  /*22d0*/  STS.64 [R65], R26 ;  /* 0x0000001a41007388 */ /* 0x0005e20000000a00 */
[----:B------:R-:W-:Y:S01]  /*22e0*/  ISETP.LT.U32.AND P6, PT, R14, UR6, PT ;  /* 0x000000060e007c0c */ /* 0x000fe2000bfc1070 */
[----:B------:R-:W-:Y:S01]  /*22f0*/  @P2 IMAD.MOV.U32 R14, RZ, RZ, R10 ;  /* 0x000000ffff0e2224 */ /* 0x000fe200078e000a */
[C---:B------:R-:W-:Y:S01]  /*2300*/  IADD3 R10, PT, PT, R0.reuse, 0x700, RZ ;  /* 0x00000700000a7810 */ /* 0x040fe20007ffe0ff */
[----:B------:R-:W-:Y:S01]  /*2310*/  BAR.SYNC.DEFER_BLOCKING 0x0 ;  /* 0x0000000000007b1d */ /* 0x000fe20000010000 */
[----:B0-----:R-:W-:Y:S01]  /*2320*/  IMAD.WIDE.U32 R22, R0, 0x8, R40 ;  /* 0x0000000800167825 */ /* 0x001fe200078e0028 */
[----:B------:R-:W-:-:S03]  /*2330*/  ISETP.GT.U32.AND.EX P1, PT, R11, RZ, PT, P1 ;  /* 0x000000ff0b00720c */ /* 0x000fc60003f24110 */
[----:B-1----:R-:W-:-:S04]  /*2340*/  IMAD.WIDE.U32 R24, R0, 0x8, R12 ;  /* 0x0000000800187825 */ /* 0x002fc800078e000c */
[----:B------:R-:W-:Y:S02]  /*2350*/  IMAD.U32 R12, RZ, RZ, UR7 ;  /* 0x00000007ff0c7e24 */ /* 0x000fe4000f8e00ff */
[C---:B------:R-:W-:Y:S01]  /*2360*/  VIADD R17, R0.reuse, 0x600 ;  /* 0x0000060000117836 */ /* 0x040fe20000000000 */
[----:B------:R-:W-:Y:S01]  /*2370*/  LOP3.LUT R0, R0, 0x800, RZ, 0xfc, !PT ;  /* 0x0000080000007812 */ /* 0x000fe200078efcff */
[----:B------:R-:W-:Y:S01]  /*2380*/  IMAD.U32 R16, RZ, RZ, UR7 ;  /* 0x00000007ff107e24 */ /* 0x000fe2000f8e00ff */
[----:B------:R-:W-:Y:S01]  /*2390*/  ISETP.GT.U32.AND.EX P0, PT, R12, RZ, PT, P0 ;  /* 0x000000ff0c00720c */ /* 0x000fe20003f04100 */
[----:B------:R-:W-:Y:S01]  /*23a0*/  IMAD.U32 R18, RZ, RZ, UR7 ;  /* 0x00000007ff127e24 */ /* 0x000fe2000f8e00ff */
[----:B------:R-:W-:Y:S01]  /*23b0*/  ISETP.LT.U32.AND P3, PT, R17, UR6, PT ;  /* 0x0000000611007c0c */ /* 0x000fe2000bf61070 */
[----:B--2---:R-:W-:Y:S01]  /*23c0*/  IMAD.U32 R26, RZ, RZ, UR7 ;  /* 0x00000007ff1a7e24 */ /* 0x004fe2000f8e00ff */
[----:B------:R-:W-:Y:S01]  /*23d0*/  ISETP.GT.U32.AND.EX P4, PT, R16, RZ, PT, P4 ;  /* 0x000000ff1000720c */ /* 0x000fe20003f84140 */
[----:B------:R-:W-:Y:S01]  /*23e0*/  IMAD.U32 R27, RZ, RZ, UR7 ;  /* 0x00000007ff1b7e24 */ /* 0x000fe2000f8e00ff */
[----:B------:R-:W-:-:S02]  /*23f0*/  ISETP.GT.U32.AND.EX P6, PT, R18, RZ, PT, P6 ;  /* 0x000000ff1200720c */ /* 0x000fc40003fc4160 */
[----:B------:R-:W-:Y:S01]  /*2400*/  @P1 LOP3.LUT R29, R29, 0x80000000, RZ, 0x3c, !PT ;  /* 0x800000001d1d1812 */ /* 0x000fe200078e3cff */
[----:B------:R-:W0:Y:S01]  /*2410*/  @P2 LDS.64 R38, [R51] ;  /* 0x0000000033262984 */ /* 0x000e220000000a00 */
[----:B------:R-:W-:Y:S02]  /*2420*/  ISETP.GT.U32.AND.EX P5, PT, R26, RZ, PT, P5 ;  /* 0x000000ff1a00720c */ /* 0x000fe40003fa4150 */
[----:B------:R-:W-:Y:S01]  /*2430*/  ISETP.GT.U32.AND.EX P3, PT, R27, RZ, PT, P3 ;  /* 0x000000ff1b00720c */ /* 0x000fe20003f64130 */
[----:B------:R-:W1:Y:S01]  /*2440*/  LDS.64 R2, [R51+0x800] ;  /* 0x0008000033027984 */ /* 0x000e620000000a00 */
[----:B------:R-:W-:-:S03]  /*2450*/  @P0 LOP3.LUT R31, R31, 0x80000000, RZ, 0x3c, !PT ;  /* 0x800000001f1f0812 */ /* 0x000fc600078e3cff */
[----:B----4-:R-:W-:Y:S01]  /*2460*/  @P4 LOP3.LUT R33, R33, 0x80000000, RZ, 0x3c, !PT ;  /* 0x8000000021214812 */ /* 0x010fe200078e3cff */
[----:B------:R-:W-:Y:S01]  /*2470*/  @P2 STG.E.64 desc[UR10][R22.64], R14 ;  /* 0x0000000e16002986 */ /* 0x000fe2000c101b0a */
[----:B------:R-:W-:-:S03]  /*2480*/  @P6 LOP3.LUT R35, R35, 0x80000000, RZ, 0x3c, !PT ;  /* 0x8000000023236812 */ /* 0x000fc600078e3cff */
[----:B------:R-:W-:Y:S01]  /*2490*/  LDS.64 R12, [R51+0x1800] ;  /* 0x00180000330c7984 */ /* 0x000fe20000000a00 */
[----:B------:R-:W-:-:S03]  /*24a0*/  @P5 LOP3.LUT R37, R37, 0x80000000, RZ, 0x3c, !PT ;  /* 0x8000000025255812 */ /* 0x000fc600078e3cff */
[----:B------:R-:W-:Y:S01]  /*24b0*/  LDS.64 R14, [R51+0x2000] ;  /* 0x00200000330e7984 */ /* 0x000fe20000000a00 */
[----:B------:R-:W-:-:S03]  /*24c0*/  @P3 LOP3.LUT R9, R9, 0x80000000, RZ, 0x3c, !PT ;  /* 0x8000000009093812 */ /* 0x000fc600078e3cff */
[----:B------:R-:W-:Y:S04]  /*24d0*/  LDS.64 R16, [R51+0x2800] ;  /* 0x0028000033107984 */ /* 0x000fe80000000a00 */
[----:B------:R-:W-:Y:S04]  /*24e0*/  LDS.64 R18, [R51+0x3000] ;  /* 0x0030000033127984 */ /* 0x000fe80000000a00 */
[----:B------:R-:W-:Y:S04]  /*24f0*/  LDS.64 R20, [R51+0x3800] ;  /* 0x0038000033147984 */ /* 0x000fe80000000a00 */
[----:B0-----:R0:W-:Y:S01]  /*2500*/  @P2 STG.E.64 desc[UR10][R24.64], R38 ;  /* 0x0000002618002986 */ /* 0x0011e2000c101b0a */
[----:B------:R-:W-:-:S03]  /*2510*/  ISETP.LT.U32.AND P2, PT, R10, UR6, PT ;  /* 0x000000060a007c0c */ /* 0x000fc6000bf41070 */
[----:B------:R-:W2:Y:S04]  /*2520*/  LDS.64 R10, [R51+0x1000] ;  /* 0x00100000330a7984 */ /* 0x000ea80000000a00 */
[----:B------:R3:W-:Y:S04]  /*2530*/  @P1 STG.E.64 desc[UR10][R22.64+0x800], R28 ;  /* 0x0008001c16001986 */ /* 0x0007e8000c101b0a */
[----:B-1----:R3:W-:Y:S01]  /*2540*/  @P1 STG.E.64 desc[UR10][R24.64+0x800], R2 ;  /* 0x0008000218001986 */ /* 0x0027e2000c101b0a */
[----:B------:R-:W-:Y:S01]  /*2550*/  ISETP.LT.U32.AND P1, PT, R0, UR6, PT ;  /* 0x0000000600007c0c */ /* 0x000fe2000bf21070 */
[----:B0-----:R-:W-:-:S02]  /*2560*/  IMAD.U32 R38, RZ, RZ, UR7 ;  /* 0x00000007ff267e24 */ /* 0x001fc4000f8e00ff */
[----:B------:R-:W-:Y:S01]  /*2570*/  IMAD.U32 R0, RZ, RZ, UR7 ;  /* 0x00000007ff007e24 */ /* 0x000fe2000f8e00ff */
[----:B------:R3:W-:Y:S02]  /*2580*/  @P0 STG.E.64 desc[UR10][R22.64+0x1000], R30 ;  /* 0x0010001e16000986 */ /* 0x0007e4000c101b0a */
[----:B------:R-:W-:Y:S02]  /*2590*/  ISETP.GT.U32.AND.EX P2, PT, R38, RZ, PT, P2 ;  /* 0x000000ff2600720c */ /* 0x000fe40003f44120 */
[----:B------:R-:W-:-:S11]  /*25a0*/  ISETP.GT.U32.AND.EX P1, PT, R0, RZ, PT, P1 ;  /* 0x000000ff0000720c */ /* 0x000fd60003f24110 */
[----:B------:R-:W-:Y:S01]  /*25b0*/  @P2 LOP3.LUT R7, R7, 0x80000000, RZ, 0x3c, !PT ;  /* 0x8000000007072812 */ /* 0x000fe200078e3cff */
[----:B--2---:R3:W-:Y:S04]  /*25c0*/  @P0 STG.E.64 desc[UR10][R24.64+0x1000], R10 ;  /* 0x0010000a18000986 */ /* 0x0047e8000c101b0a */
[----:B------:R3:W-:Y:S04]  /*25d0*/  @P4 STG.E.64 desc[UR10][R22.64+0x1800], R32 ;  /* 0x0018002016004986 */ /* 0x0007e8000c101b0a */
        /* <DEDUP_REMOVED lines=8> */
[----:B------:R3:W-:Y:S01]  /*2660*/  @P2 STG.E.64 desc[UR10][R24.64+0x3800], R20 ;  /* 0x0038001418002986 */ /* 0x0007e2000c101b0a */
[----:B------:R-:W-:Y:S05]  /*2670*/  @!P1 EXIT ;  /* 0x000000000000994d */ /* 0x000fea0003800000 */
[----:B---3--:R-:W0:Y:S01]  /*2680*/  LDS.64 R2, [R51+0x4000] ;  /* 0x0040000033027984 */ /* 0x008e220000000a00 */
[----:B------:R-:W-:-:S05]  /*2690*/  LOP3.LUT R5, R5, 0x80000000, RZ, 0x3c, !PT ;  /* 0x8000000005057812 */ /* 0x000fca00078e3cff */
[----:B------:R-:W-:Y:S04]  /*26a0*/  STG.E.64 desc[UR10][R22.64+0x4000], R4 ;  /* 0x0040000416007986 */ /* 0x000fe8000c101b0a */
[----:B0-----:R-:W-:Y:S01]  /*26b0*/  STG.E.64 desc[UR10][R24.64+0x4000], R2 ;  /* 0x0040000218007986 */ /* 0x001fe2000c101b0a */
[----:B------:R-:W-:Y:S05]  /*26c0*/  EXIT ;  /* 0x000000000000794d */ /* 0x000fea0003800000 */
.L_x_201:
        /* <DEDUP_REMOVED lines=11> */
.L_x_231:


//--------------------- .text._ZN3cub18CUB_300001_SM_10006detail11EmptyKernelIvEEvv --------------------------
	.section	.text._ZN3cub18CUB_300001_SM_10006detail11EmptyKernelIvEEvv,"ax",@progbits
	.align	128
        .global         _ZN3cub18CUB_300001_SM_10006detail11EmptyKernelIvEEvv
        .type           _ZN3cub18CUB_300001_SM_10006detail11EmptyKernelIvEEvv,@function
        .size           _ZN3cub18CUB_300001_SM_10006detail11EmptyKernelIvEEvv,(.L_x_232 - _ZN3cub18CUB_300001_SM_10006detail11EmptyKernelIvEEvv)
        .other          _ZN3cub18CUB_300001_SM_10006detail11EmptyKernelIvEEvv,@"STO_CUDA_ENTRY STV_DEFAULT"
_ZN3cub18CUB_300001_SM_10006detail11EmptyKernelIvEEvv:
.text._ZN3cub18CUB_300001_SM_10006detail11EmptyKernelIvEEvv:
[----:B------:R-:W-:Y:S01]  /*0000*/  LDC R1, c[0x0][0x37c] ;  /* 0x0000df00ff017b82 */ /* 0x000fe20000000800 */
[----:B------:R-:W-:Y:S05]  /*0010*/  EXIT ;  /* 0x000000000000794d */ /* 0x000fea0003800000 */
.L_x_202:
        /* <DEDUP_REMOVED lines=14> */
.L_x_232:


//--------------------- .text._Z12print_arraysPxS_S_ --------------------------
	.section	.text._Z12print_arraysPxS_S_,"ax",@progbits
	.align	128
        .global         _Z12print_arraysPxS_S_
        .type           _Z12print_arraysPxS_S_,@function
        .size           _Z12print_arraysPxS_S_,(.L_x_233 - _Z12print_arraysPxS_S_)
        .other          _Z12print_arraysPxS_S_,@"STO_CUDA_ENTRY STV_DEFAULT"
_Z12print_arraysPxS_S_:
.text._Z12print_arraysPxS_S_:
[----:B------:R-:W0:Y:S01]  /*0000*/  LDC R1, c[0x0][0x37c] ;  /* 0x0000df00ff017b82 */ /* 0x000e220000000800 */
[----:B------:R-:W1:Y:S01]  /*0010*/  S2R R3, SR_TID.X ;  /* 0x0000000000037919 */ /* 0x000e620000002100 */
[----:B------:R-:W2:Y:S06]  /*0020*/  LDCU UR5, c[0x0][0x2fc] ;  /* 0x00005f80ff0577ac */ /* 0x000eac0008000800 */
[----:B------:R-:W1:Y:S01]  /*0030*/  S2UR UR6, SR_CTAID.X ;  /* 0x00000000000679c3 */ /* 0x000e620000002500 */
[----:B0-----:R-:W-:Y:S01]  /*0040*/  VIADD R1, R1, 0xfffffff0 ;  /* 0xfffffff001017836 */ /* 0x001fe20000000000 */
[----:B------:R-:W-:Y:S01]  /*0050*/  MOV R0, 0x1a0 ;  /* 0x000001a000007802 */ /* 0x000fe20000000f00 */
[----:B------:R-:W0:Y:S01]  /*0060*/  LDCU UR4, c[0x0][0x2f8] ;  /* 0x00005f00ff0477ac */ /* 0x000e220008000800 */
[----:B------:R-:W3:Y:S04]  /*0070*/  LDCU.64 UR8, c[0x4][0x188] ;  /* 0x01003100ff0877ac */ /* 0x000ee80008000a00 */
[----:B------:R-:W1:Y:S01]  /*0080*/  LDC R16, c[0x0][0x360] ;  /* 0x0000d800ff107b82 */ /* 0x000e620000000800 */
[----:B------:R-:W4:Y:S01]  /*0090*/  LDCU.64 UR36, c[0x0][0x358] ;  /* 0x00006b00ff2477ac */ /* 0x000f220008000a00 */
[----:B------:R-:W1:Y:S01]  /*00a0*/  LDCU.64 UR38, c[0x0][0x390] ;  /* 0x00007200ff2677ac */ /* 0x000e620008000a00 */
[----:B------:R-:W1:Y:S01]  /*00b0*/  LDCU.64 UR40, c[0x0][0x388] ;  /* 0x00007100ff2877ac */ /* 0x000e620008000a00 */
[----:B0-----:R-:W-:Y:S01]  /*00c0*/  IADD3 R17, P0, PT, R1, UR4, RZ ;  /* 0x0000000401117c10 */ /* 0x001fe2000ff1e0ff */
[----:B---3--:R-:W-:-:S04]  /*00d0*/  IMAD.U32 R4, RZ, RZ, UR8 ;  /* 0x00000008ff047e24 */ /* 0x008fc8000f8e00ff */
[----:B--2---:R-:W-:Y:S02]  /*00e0*/  IMAD.X R18, RZ, RZ, UR5, P0 ;  /* 0x00000005ff127e24 */ /* 0x004fe400080e06ff */
[----:B------:R-:W-:Y:S02]  /*00f0*/  IMAD.U32 R5, RZ, RZ, UR9 ;  /* 0x00000009ff057e24 */ /* 0x000fe4000f8e00ff */
[----:B------:R-:W-:Y:S02]  /*0100*/  IMAD.MOV.U32 R6, RZ, RZ, R17 ;  /* 0x000000ffff067224 */ /* 0x000fe400078e0011 */
[----:B-1----:R-:W-:Y:S02]  /*0110*/  IMAD R16, R16, UR6, R3 ;  /* 0x0000000610107c24 */ /* 0x002fe4000f8e0203 */
[----:B------:R0:W1:Y:S01]  /*0120*/  LDC.64 R2, c[0x4][R0] ;  /* 0x0100000000027b82 */ /* 0x0000620000000a00 */
[----:B------:R-:W-:Y:S02]  /*0130*/  IMAD.MOV.U32 R7, RZ, RZ, R18 ;  /* 0x000000ffff077224 */ /* 0x000fe400078e0012 */
[----:B----4-:R0:W-:Y:S05]  /*0140*/  STL [R1], R16 ;  /* 0x0000001001007387 */ /* 0x0101ea0000100800 */
[----:B------:R-:W-:-:S07]  /*0150*/  LEPC R20, `(.L_x_203) ;  /* 0x000000001014794e */ /* 0x000fce0000000000 */
[----:B01----:R-:W-:Y:S05]  /*0160*/  CALL.ABS.NOINC R2 ;  /* 0x0000000002007343 */ /* 0x003fea0003c00000 */
.L_x_203:
[----:B------:R-:W0:Y:S02]  /*0170*/  LDC.64 R2, c[0x0][0x380] ;  /* 0x0000e000ff027b82 */ /* 0x000e240000000a00 */
[----:B0-----:R-:W2:Y:S02]  /*0180*/  LDG.E.64 R2, desc[UR36][R2.64] ;  /* 0x0000002402027981 */ /* 0x001ea4000c1e1b00 */
[----:B--2---:R-:W-:-:S04]  /*0190*/  ISETP.GE.U32.AND P0, PT, R2, 0x1, PT ;  /* 0x000000010200780c */ /* 0x004fc80003f06070 */
[----:B------:R-:W-:-:S13]  /*01a0*/  ISETP.GE.AND.EX P0, PT, R3, RZ, PT, P0 ;  /* 0x000000ff0300720c */ /* 0x000fda0003f06300 */
[----:B------:R-:W-:Y:S05]  /*01b0*/  @!P0 BRA `(.L_x_204) ;  /* 0x0000000000788947 */ /* 0x000fea0003800000 */
[----:B------:R-:W-:Y:S01]  /*01c0*/  BSSY.RECONVERGENT B6, `(.L_x_204) ;  /* 0x000001d000067945 */ /* 0x000fe20003800200 */
[----:B------:R-:W-:Y:S02]  /*01d0*/  IMAD.MOV.U32 R19, RZ, RZ, RZ ;  /* 0x000000ffff137224 */ /* 0x000fe400078e00ff */
[----:B------:R-:W-:-:S07]  /*01e0*/  IMAD.MOV.U32 R2, RZ, RZ, RZ ;  /* 0x000000ffff027224 */ /* 0x000fce00078e00ff */
.L_x_206:
[C---:B------:R-:W-:Y:S01]  /*01f0*/  IMAD.SHL.U32 R10, R2.reuse, 0x8, RZ ;  /* 0x00000008020a7824 */ /* 0x040fe200078e00ff */
[----:B------:R-:W-:Y:S01]  /*0200*/  SHF.L.U64.HI R0, R2, 0x3, R19 ;  /* 0x0000000302007819 */ /* 0x000fe20000010213 */
[----:B------:R-:W0:Y:S03]  /*0210*/  LDCU.64 UR4, c[0x4][0x190] ;  /* 0x01003200ff0477ac */ /* 0x000e260008000a00 */
[C---:B------:R-:W-:Y:S02]  /*0220*/  IADD3 R8, P0, PT, R10.reuse, UR38, RZ ;  /* 0x000000260a087c10 */ /* 0x040fe4000ff1e0ff */
[----:B------:R-:W-:Y:S02]  /*0230*/  IADD3 R10, P1, PT, R10, UR40, RZ ;  /* 0x000000280a0a7c10 */ /* 0x000fe4000ff3e0ff */
[C---:B------:R-:W-:Y:S02]  /*0240*/  IADD3.X R9, PT, PT, R0.reuse, UR39, RZ, P0, !PT ;  /* 0x0000002700097c10 */ /* 0x040fe400087fe4ff */
[----:B------:R-:W-:-:S03]  /*0250*/  IADD3.X R11, PT, PT, R0, UR41, RZ, P1, !PT ;  /* 0x00000029000b7c10 */ /* 0x000fc60008ffe4ff */
[----:B------:R-:W2:Y:S04]  /*0260*/  LDG.E R3, desc[UR36][R8.64] ;  /* 0x0000002408037981 */ /* 0x000ea8000c1e1900 */
[----:B------:R-:W3:Y:S01]  /*0270*/  LDG.E R0, desc[UR36][R10.64] ;  /* 0x000000240a007981 */ /* 0x000ee2000c1e1900 */
[----:B------:R-:W-:Y:S01]  /*0280*/  MOV R12, 0x1a0 ;  /* 0x000001a0000c7802 */ /* 0x000fe20000000f00 */
[----:B0-----:R-:W-:Y:S01]  /*0290*/  IMAD.U32 R5, RZ, RZ, UR5 ;  /* 0x00000005ff057e24 */ /* 0x001fe2000f8e00ff */
[----:B------:R-:W-:Y:S01]  /*02a0*/  MOV R4, UR4 ;  /* 0x0000000400047c02 */ /* 0x000fe20008000f00 */
[----:B------:R-:W-:Y:S02]  /*02b0*/  IMAD.MOV.U32 R6, RZ, RZ, R17 ;  /* 0x000000ffff067224 */ /* 0x000fe400078e0011 */
[----:B------:R-:W-:Y:S01]  /*02c0*/  IMAD.MOV.U32 R7, RZ, RZ, R18 ;  /* 0x000000ffff077224 */ /* 0x000fe200078e0012 */
[----:B------:R-:W0:Y:S01]  /*02d0*/  LDC.64 R12, c[0x4][R12] ;  /* 0x010000000c0c7b82 */ /* 0x000e220000000a00 */
[----:B--2---:R1:W-:Y:S04]  /*02e0*/  STL.64 [R1], R2 ;  /* 0x0000000201007387 */ /* 0x0043e80000100a00 */
[----:B0--3--:R1:W-:Y:S02]  /*02f0*/  STL [R1+0x8], R0 ;  /* 0x0000080001007387 */ /* 0x0093e40000100800 */
[----:B------:R-:W-:-:S07]  /*0300*/  LEPC R20, `(.L_x_205) ;  /* 0x000000001014794e */ /* 0x000fce0000000000 */
[----:B-1----:R-:W-:Y:S05]  /*0310*/  CALL.ABS.NOINC R12 ;  /* 0x000000000c007343 */ /* 0x002fea0003c00000 */
.L_x_205:
[----:B------:R-:W0:Y:S02]  /*0320*/  LDC.64 R4, c[0x0][0x380] ;  /* 0x0000e000ff047b82 */ /* 0x000e240000000a00 */
[----:B0-----:R-:W2:Y:S01]  /*0330*/  LDG.E.64 R4, desc[UR36][R4.64] ;  /* 0x0000002404047981 */ /* 0x001ea2000c1e1b00 */
[----:B------:R-:W-:-:S05]  /*0340*/  IADD3 R2, P0, PT, R2, 0x1, RZ ;  /* 0x0000000102027810 */ /* 0x000fca0007f1e0ff */
[----:B------:R-:W-:Y:S01]  /*0350*/  IMAD.X R19, RZ, RZ, R19, P0 ;  /* 0x000000ffff137224 */ /* 0x000fe200000e0613 */
[----:B--2---:R-:W-:-:S04]  /*0360*/  ISETP.GT.U32.AND P0, PT, R4, R2, PT ;  /* 0x000000020400720c */ /* 0x004fc80003f04070 */
[----:B------:R-:W-:-:S13]  /*0370*/  ISETP.GT.AND.EX P0, PT, R5, R19, PT, P0 ;  /* 0x000000130500720c */ /* 0x000fda0003f04300 */
[----:B------:R-:W-:Y:S05]  /*0380*/  @P0 BRA `(.L_x_206) ;  /* 0xfffffffc00980947 */ /* 0x000fea000383ffff */
[----:B------:R-:W-:Y:S05]  /*0390*/  BSYNC.RECONVERGENT B6 ;  /* 0x0000000000067941 */ /* 0x000fea0003800200 */
.L_x_204:
[----:B------:R-:W-:Y:S01]  /*03a0*/  MOV R0, 0x1a0 ;  /* 0x000001a000007802 */ /* 0x000fe20000000f00 */
[----:B------:R0:W-:Y:S01]  /*03b0*/  STL [R1], R16 ;  /* 0x0000001001007387 */ /* 0x0001e20000100800 */
[----:B------:R-:W1:Y:S01]  /*03c0*/  LDCU.64 UR4, c[0x4][0x198] ;  /* 0x01003300ff0477ac */ /* 0x000e620008000a00 */
[----:B------:R-:W-:Y:S01]  /*03d0*/  IMAD.MOV.U32 R6, RZ, RZ, R17 ;  /* 0x000000ffff067224 */ /* 0x000fe200078e0011 */
[----:B------:R0:W2:Y:S01]  /*03e0*/  LDC.64 R2, c[0x4][R0] ;  /* 0x0100000000027b82 */ /* 0x0000a20000000a00 */
[----:B------:R-:W-:Y:S01]  /*03f0*/  IMAD.MOV.U32 R7, RZ, RZ, R18 ;  /* 0x000000ffff077224 */ /* 0x000fe200078e0012 */
[----:B-1----:R-:W-:Y:S01]  /*0400*/  MOV R4, UR4 ;  /* 0x0000000400047c02 */ /* 0x002fe20008000f00 */
[----:B0-----:R-:W-:-:S07]  /*0410*/  IMAD.U32 R5, RZ, RZ, UR5 ;  /* 0x00000005ff057e24 */ /* 0x001fce000f8e00ff */
[----:B------:R-:W-:-:S07]  /*0420*/  LEPC R20, `(.L_x_207) ;  /* 0x000000001014794e */ /* 0x000fce0000000000 */
[----:B--2---:R-:W-:Y:S05]  /*0430*/  CALL.ABS.NOINC R2 ;  /* 0x0000000002007343 */ /* 0x004fea0003c00000 */
.L_x_207:
[----:B------:R-:W-:Y:S05]  /*0440*/  EXIT ;  /* 0x000000000000794d */ /* 0x000fea0003800000 */
.L_x_208:
        /* <DEDUP_REMOVED lines=11> */
.L_x_233:


//--------------------- .text._Z18calculateFunction2v --------------------------
	.section	.text._Z18calculateFunction2v,"ax",@progbits
	.align	128
        .global         _Z18calculateFunction2v
        .type           _Z18calculateFunction2v,@function
        .size           _Z18calculateFunction2v,(.L_x_234 - _Z18calculateFunction2v)
        .other          _Z18calculateFunction2v,@"STO_CUDA_ENTRY STV_DEFAULT"
_Z18calculateFunction2v:
.text._Z18calculateFunction2v:
[----:B------:R-:W-:Y:S01]  /*0000*/  LDC R1, c[0x0][0x37c] ;  /* 0x0000df00ff017b82 */ /* 0x000fe20000000800 */
[----:B------:R-:W-:Y:S05]  /*0010*/  EXIT ;  /* 0x000000000000794d */ /* 0x000fea0003800000 */
.L_x_209:
        /* <DEDUP_REMOVED lines=14> */
.L_x_234:


//--------------------- .text._Z18calculateFunction1PxS_S_S_S_S_S_ --------------------------
	.section	.text._Z18calculateFunction1PxS_S_S_S_S_S_,"ax",@progbits
	.align	128
        .global         _Z18calculateFunction1PxS_S_S_S_S_S_
        .type           _Z18calculateFunction1PxS_S_S_S_S_S_,@function
        .size           _Z18calculateFunction1PxS_S_S_S_S_S_,(.L_x_227 - _Z18calculateFunction1PxS_S_S_S_S_S_)
        .other          _Z18calculateFunction1PxS_S_S_S_S_S_,@"STO_CUDA_ENTRY STV_DEFAULT"
_Z18calculateFunction1PxS_S_S_S_S_S_:
.text._Z18calculateFunction1PxS_S_S_S_S_S_:
        /* <DEDUP_REMOVED lines=9> */
[----:B------:R-:W4:Y:S07]  /*0090*/  LDCU.64 UR36, c[0x0][0x358] ;  /* 0x00006b00ff2477ac */ /* 0x000f2e0008000a00 */
[----:B------:R1:W4:Y:S01]  /*00a0*/  LDC.64 R8, c[0x4][R0] ;  /* 0x0100000000087b82 */ /* 0x0003220000000a00 */
[----:B0-----:R-:W-:Y:S01]  /*00b0*/  IADD3 R19, P0, PT, R1, UR4, RZ ;  /* 0x0000000401137c10 */ /* 0x001fe2000ff1e0ff */
[----:B---3--:R-:W-:-:S04]  /*00c0*/  IMAD.U32 R4, RZ, RZ, UR8 ;  /* 0x00000008ff047e24 */ /* 0x008fc8000f8e00ff */
[----:B--2---:R-:W-:Y:S02]  /*00d0*/  IMAD.X R18, RZ, RZ, UR5, P0 ;  /* 0x00000005ff127e24 */ /* 0x004fe400080e06ff */
[----:B------:R-:W-:Y:S02]  /*00e0*/  IMAD.U32 R5, RZ, RZ, UR9 ;  /* 0x00000009ff057e24 */ /* 0x000fe4000f8e00ff */
[----:B------:R-:W-:Y:S02]  /*00f0*/  IMAD.MOV.U32 R6, RZ, RZ, R19 ;  /* 0x000000ffff067224 */ /* 0x000fe400078e0013 */
[----:B-1----:R-:W-:Y:S01]  /*0100*/  IMAD R30, R2, UR6, R3 ;  /* 0x00000006021e7c24 */ /* 0x002fe2000f8e0203 */
[----:B------:R-:W0:Y:S01]  /*0110*/  LDCU UR6, c[0x0][0x370] ;  /* 0x00006e00ff0677ac */ /* 0x000e220008000800 */
[----:B------:R-:W-:-:S03]  /*0120*/  IMAD.MOV.U32 R7, RZ, RZ, R18 ;  /* 0x000000ffff077224 */ /* 0x000fc600078e0012 */
[----:B------:R1:W-:Y:S02]  /*0130*/  STL [R1], R30 ;  /* 0x0000001e01007387 */ /* 0x0003e40000100800 */
[----:B01--4-:R-:W-:-:S07]  /*0140*/  IMAD R2, R2, UR6, RZ ;  /* 0x0000000602027c24 */ /* 0x013fce000f8e02ff */
[----:B------:R-:W-:-:S07]  /*0150*/  LEPC R20, `(.L_x_210) ;  /* 0x000000001014794e */ /* 0x000fce0000000000 */
[----:B------:R-:W-:Y:S05]  /*0160*/  CALL.ABS.NOINC R8 ;  /* 0x0000000008007343 */ /* 0x000fea0003c00000 */
.L_x_210:
[----:B------:R-:W0:Y:S01]  /*0170*/  LDC.64 R4, c[0x0][0x3a0] ;  /* 0x0000e800ff047b82 */ /* 0x000e220000000a00 */
[----:B------:R-:W-:Y:S01]  /*0180*/  VIADD R3, R30, 0x1 ;  /* 0x000000011e037836 */ /* 0x000fe20000000000 */
[----:B------:R-:W-:Y:S01]  /*0190*/  SHF.R.S32.HI R9, RZ, 0x1f, R30 ;  /* 0x0000001fff097819 */ /* 0x000fe2000001141e */
[----:B------:R-:W1:Y:S01]  /*01a0*/  LDCU.64 UR4, c[0x4][0x170] ;  /* 0x01002e00ff0477ac */ /* 0x000e620008000a00 */
[----:B0-----:R-:W2:Y:S02]  /*01b0*/  LDG.E.64 R4, desc[UR36][R4.64] ;  /* 0x0000002404047981 */ /* 0x001ea4000c1e1b00 */
[----:B------:R-:W-:-:S13]  /*01c0*/  ISETP.NE.AND P1, PT, R3, R2, PT ;  /* 0x000000020300720c */ /* 0x000fda0003f25270 */
[----:B------:R-:W0:Y:S01]  /*01d0*/  @!P1 LDC.64 R2, c[0x0][0x398] ;  /* 0x0000e600ff029b82 */ /* 0x000e220000000a00 */
[-C--:B--2---:R-:W-:Y:S02]  /*01e0*/  IMAD R0, R5, R30.reuse, RZ ;  /* 0x0000001e05007224 */ /* 0x084fe400078e02ff */
[----:B------:R-:W-:-:S04]  /*01f0*/  IMAD.WIDE.U32 R6, R4, R30, RZ ;  /* 0x0000001e04067225 */ /* 0x000fc800078e00ff */
[C---:B------:R-:W-:Y:S01]  /*0200*/  IMAD R9, R4.reuse, R9, R0 ;  /* 0x0000000904097224 */ /* 0x040fe200078e0200 */
[----:B------:R-:W-:-:S03]  /*0210*/  IADD3 R16, P0, PT, R4, R6, RZ ;  /* 0x0000000604107210 */ /* 0x000fc60007f1e0ff */
[----:B------:R-:W-:-:S05]  /*0220*/  IMAD.IADD R22, R7, 0x1, R9 ;  /* 0x0000000107167824 */ /* 0x000fca00078e0209 */
[----:B------:R-:W-:-:S06]  /*0230*/  IADD3.X R17, P0, PT, R5, R22, RZ, P0, !PT ;  /* 0x0000001605117210 */ /* 0x000fcc000071e4ff */
[----:B0-----:R0:W2:Y:S01]  /*0240*/  @!P1 LDG.E.64 R16, desc[UR36][R2.64] ;  /* 0x0000002402109981 */ /* 0x0010a2000c1e1b00 */
[----:B------:R-:W-:Y:S01]  /*0250*/  MOV R0, 0x1a0 ;  /* 0x000001a000007802 */ /* 0x000fe20000000f00 */
[----:B-1----:R-:W-:Y:S01]  /*0260*/  IMAD.U32 R4, RZ, RZ, UR4 ;  /* 0x00000004ff047e24 */ /* 0x002fe2000f8e00ff */
[--C-:B------:R-:W-:Y:S01]  /*0270*/  SHF.R.S32.HI R24, RZ, 0x1f, R22.reuse ;  /* 0x0000001fff187819 */ /* 0x100fe20000011416 */
[----:B------:R1:W-:Y:S01]  /*0280*/  STL [R1], R30 ;  /* 0x0000001e01007387 */ /* 0x0003e20000100800 */
[----:B------:R1:W3:Y:S01]  /*0290*/  LDC.64 R8, c[0x4][R0] ;  /* 0x0100000000087b82 */ /* 0x0002e20000000a00 */
[----:B------:R-:W-:Y:S01]  /*02a0*/  SHF.R.S32.HI R23, RZ, 0x1f, R22 ;  /* 0x0000001fff177819 */ /* 0x000fe20000011416 */
[----:B------:R-:W-:Y:S01]  /*02b0*/  IMAD.MOV.U32 R7, RZ, RZ, R18 ;  /* 0x000000ffff077224 */ /* 0x000fe200078e0012 */
[----:B------:R-:W-:Y:S01]  /*02c0*/  LEA.HI.X.SX32 R25, P0, R5, R24, 0x1, P0 ;  /* 0x0000001805197211 */ /* 0x000fe20000010eff */
[----:B0-----:R-:W-:-:S03]  /*02d0*/  IMAD.MOV.U32 R2, RZ, RZ, R6 ;  /* 0x000000ffff027224 */ /* 0x001fc600078e0006 */
[----:B------:R-:W-:Y:S01]  /*02e0*/  LEA.HI.X.SX32 R26, R5, R23, 0x1, P0 ;  /* 0x00000017051a7211 */ /* 0x000fe200000f0eff */
[----:B------:R-:W-:Y:S02]  /*02f0*/  IMAD.U32 R5, RZ, RZ, UR5 ;  /* 0x00000005ff057e24 */ /* 0x000fe4000f8e00ff */
[----:B------:R-:W-:Y:S01]  /*0300*/  IMAD.MOV.U32 R6, RZ, RZ, R19 ;  /* 0x000000ffff067224 */ /* 0x000fe200078e0013 */
[--C-:B--2---:R-:W-:Y:S02]  /*0310*/  @!P1 SHF.R.S32.HI R25, RZ, 0x1f, R17.reuse ;  /* 0x0000001fff199819 */ /* 0x104fe40000011411 */
[----:B-1-3--:R-:W-:-:S07]  /*0320*/  @!P1 SHF.R.S32.HI R26, RZ, 0x1f, R17 ;  /* 0x0000001fff1a9819 */ /* 0x00afce0000011411 */
[----:B------:R-:W-:-:S07]  /*0330*/  LEPC R20, `(.L_x_211) ;  /* 0x000000001014794e */ /* 0x000fce0000000000 */
[----:B------:R-:W-:Y:S05]  /*0340*/  CALL.ABS.NOINC R8 ;  /* 0x0000000008007343 */ /* 0x000fea0003c00000 */
.L_x_211:
[C---:B------:R-:W-:Y:S01]  /*0350*/  ISETP.NE.U32.AND P0, PT, R25.reuse, R24, PT ;  /* 0x000000181900720c */ /* 0x040fe20003f05070 */
[----:B------:R-:W-:Y:S01]  /*0360*/  BSSY.RECONVERGENT B6, `(.L_x_212) ;  /* 0x00000fe000067945 */ /* 0x000fe20003800200 */
[----:B------:R-:W-:Y:S02]  /*0370*/  ISETP.GT.U32.AND P1, PT, R16, R2, PT ;  /* 0x000000021000720c */ /* 0x000fe40003f24070 */
[CC--:B------:R-:W-:Y:S02]  /*0380*/  ISETP.NE.AND.EX P0, PT, R26.reuse, R23.reuse, PT, P0 ;  /* 0x000000171a00720c */ /* 0x0c0fe40003f05300 */
[----:B------:R-:W-:Y:S02]  /*0390*/  ISETP.GT.U32.AND P2, PT, R25, R24, PT ;  /* 0x000000181900720c */ /* 0x000fe40003f44070 */
[----:B------:R-:W-:Y:S02]  /*03a0*/  ISETP.GT.U32.AND.EX P1, PT, R17, R22, PT, P1 ;  /* 0x000000161100720c */ /* 0x000fe40003f24110 */
[----:B------:R-:W-:-:S02]  /*03b0*/  ISETP.GT.AND.EX P2, PT, R26, R23, PT, P2 ;  /* 0x000000171a00720c */ /* 0x000fc40003f44320 */
[----:B------:R-:W-:-:S05]  /*03c0*/  SEL R0, RZ, 0xffffffff, P1 ;  /* 0xffffffffff007807 */ /* 0x000fca0000800000 */
[----:B------:R-:W-:-:S04]  /*03d0*/  @P0 SEL R0, RZ, 0xffffffff, P2 ;  /* 0xffffffffff000807 */ /* 0x000fc80001000000 */
[----:B------:R-:W-:-:S04]  /*03e0*/  LOP3.LUT R0, R0, 0x1, RZ, 0xc0, !PT ;  /* 0x0000000100007812 */ /* 0x000fc800078ec0ff */
[----:B------:R-:W-:-:S13]  /*03f0*/  ISETP.NE.U32.AND P0, PT, R0, 0x1, PT ;  /* 0x000000010000780c */ /* 0x000fda0003f05070 */
[----:B------:R-:W-:Y:S05]  /*0400*/  @!P0 BRA `(.L_x_213) ;  /* 0x0000000c00cc8947 */ /* 0x000fea0003800000 */
[----:B------:R-:W-:Y:S02]  /*0410*/  IMAD.MOV.U32 R28, RZ, RZ, R2 ;  /* 0x000000ffff1c7224 */ /* 0x000fe400078e0002 */
[----:B------:R-:W-:-:S07]  /*0420*/  IMAD.MOV.U32 R27, RZ, RZ, R22 ;  /* 0x000000ffff1b7224 */ /* 0x000fce00078e0016 */
.L_x_217:
[----:B------:R-:W0:Y:S02]  /*0430*/  LDC.64 R12, c[0x0][0x388] ;  /* 0x0000e200ff0c7b82 */ /* 0x000e240000000a00 */
[----:B0-----:R-:W2:Y:S06]  /*0440*/  LDG.E.64 R12, desc[UR36][R12.64] ;  /* 0x000000240c0c7981 */ /* 0x001eac000c1e1b00 */
[----:B------:R-:W0:Y:S02]  /*0450*/  LDC.64 R8, c[0x0][0x390] ;  /* 0x0000e400ff087b82 */ /* 0x000e240000000a00 */
[----:B0-----:R-:W3:Y:S06]  /*0460*/  LDG.E.64 R8, desc[UR36][R8.64] ;  /* 0x0000002408087981 */ /* 0x001eec000c1e1b00 */
[----:B------:R-:W0:Y:S02]  /*0470*/  LDC.64 R4, c[0x0][0x380] ;  /* 0x0000e000ff047b82 */ /* 0x000e240000000a00 */
[----:B0-----:R-:W5:Y:S01]  /*0480*/  LDG.E.64 R4, desc[UR36][R4.64] ;  /* 0x0000002404047981 */ /* 0x001f62000c1e1b00 */
[----:B------:R-:W-:Y:S01]  /*0490*/  UMOV UR4, 0x4321 ;  /* 0x0000432100047882 */ /* 0x000fe20000000000 */
[----:B------:R-:W-:Y:S01]  /*04a0*/  IMAD.MOV.U32 R15, RZ, RZ, 0x4b800000 ;  /* 0x4b800000ff0f7424 */ /* 0x000fe200078e00ff */
[----:B------:R-:W-:Y:S01]  /*04b0*/  BSSY.RECONVERGENT B0, `(.L_x_214) ;  /* 0x000009f000007945 */ /* 0x000fe20003800200 */
[----:B------:R-:W-:-:S02]  /*04c0*/  IMAD.MOV.U32 R32, RZ, RZ, 0x0 ;  /* 0x00000000ff207424 */ /* 0x000fc400078e00ff */
[----:B------:R-:W-:Y:S01]  /*04d0*/  IMAD.MOV.U32 R33, RZ, RZ, -0x80000000 ;  /* 0x80000000ff217424 */ /* 0x000fe200078e00ff */
[----:B--2---:R-:W-:Y:S01]  /*04e0*/  IADD3 RZ, P0, PT, RZ, -R12, RZ ;  /* 0x8000000cffff7210 */ /* 0x004fe20007f1e0ff */
[----:B------:R-:W-:Y:S01]  /*04f0*/  IMAD.MOV R11, RZ, RZ, -R12 ;  /* 0x000000ffff0b7224 */ /* 0x000fe200078e0a0c */
[----:B------:R-:W-:Y:S02]  /*0500*/  LOP3.LUT R0, RZ, R13, RZ, 0x33, !PT ;  /* 0x0000000dff007212 */ /* 0x000fe400078e33ff */
[----:B------:R-:W-:Y:S02]  /*0510*/  SHF.R.S32.HI R10, RZ, 0x1f, R13 ;  /* 0x0000001fff0a7819 */ /* 0x000fe4000001140d */
[----:B------:R-:W-:Y:S02]  /*0520*/  IADD3.X R0, P0, PT, RZ, R0, RZ, P0, !PT ;  /* 0x00000000ff007210 */ /* 0x000fe4000071e4ff */
[----:B------:R-:W-:-:S04]  /*0530*/  LOP3.LUT R3, RZ, R10, RZ, 0x33, !PT ;  /* 0x0000000aff037212 */ /* 0x000fc800078e33ff */
[----:B------:R-:W-:-:S04]  /*0540*/  IADD3.X R6, P0, PT, RZ, R3, RZ, P0, !PT ;  /* 0x00000003ff067210 */ /* 0x000fc8000071e4ff */
[----:B------:R-:W-:Y:S01]  /*0550*/  LOP3.LUT R7, R10, R6, RZ, 0xc0, !PT ;  /* 0x000000060a077212 */ /* 0x000fe200078ec0ff */
[----:B------:R-:W-:Y:S01]  /*0560*/  IMAD.X R3, RZ, RZ, R3, P0 ;  /* 0x000000ffff037224 */ /* 0x000fe200000e0603 */
[----:B------:R-:W-:-:S04]  /*0570*/  ISETP.GE.AND P0, PT, R13, RZ, PT ;  /* 0x000000ff0d00720c */ /* 0x000fc80003f06270 */
[----:B------:R-:W-:Y:S02]  /*0580*/  LOP3.LUT R3, R10, R3, RZ, 0xc0, !PT ;  /* 0x000000030a037212 */ /* 0x000fe400078ec0ff */
[----:B------:R-:W-:Y:S02]  /*0590*/  SEL R0, R0, R13, !P0 ;  /* 0x0000000d00007207 */ /* 0x000fe40004000000 */
[----:B------:R-:W-:Y:S02]  /*05a0*/  LOP3.LUT P4, RZ, R3, R7, RZ, 0xfc, !PT ;  /* 0x0000000703ff7212 */ /* 0x000fe4000788fcff */
[----:B------:R-:W-:Y:S01]  /*05b0*/  SEL R14, R11, R12, !P0 ;  /* 0x0000000c0b0e7207 */ /* 0x000fe20004000000 */
[----:B------:R-:W-:Y:S01]  /*05c0*/  IMAD.U32 R11, RZ, RZ, UR4 ;  /* 0x00000004ff0b7e24 */ /* 0x000fe2000f8e00ff */
[----:B------:R-:W-:Y:S02]  /*05d0*/  SEL R3, R0, R3, !P4 ;  /* 0x0000000300037207 */ /* 0x000fe40006000000 */
[----:B------:R-:W-:-:S02]  /*05e0*/  SEL R6, R14, R7, !P4 ;  /* 0x000000070e067207 */ /* 0x000fc40006000000 */
[----:B------:R-:W-:Y:S02]  /*05f0*/  ISETP.NE.AND P3, PT, R3, RZ, PT ;  /* 0x000000ff0300720c */ /* 0x000fe40003f65270 */
[----:B------:R-:W-:Y:S02]  /*0600*/  SEL R7, R0, RZ, P4 ;  /* 0x000000ff00077207 */ /* 0x000fe40002000000 */
[----:B------:R-:W-:Y:S02]  /*0610*/  SEL R10, R6, R3, !P3 ;  /* 0x00000003060a7207 */ /* 0x000fe40005800000 */
[----:B------:R-:W-:Y:S02]  /*0620*/  SEL R6, R7, R6, !P3 ;  /* 0x0000000607067207 */ /* 0x000fe40005800000 */
[----:B------:R-:W0:Y:S01]  /*0630*/  FLO.U32 R3, R10 ;  /* 0x0000000a00037300 */ /* 0x000e2200000e0000 */
[----:B------:R-:W-:-:S04]  /*0640*/  SEL R14, R14, RZ, P4 ;  /* 0x000000ff0e0e7207 */ /* 0x000fc80002000000 */
[----:B------:R-:W-:Y:S02]  /*0650*/  SEL R20, R14, R7, !P3 ;  /* 0x000000070e147207 */ /* 0x000fe40005800000 */
[----:B0-----:R-:W-:-:S04]  /*0660*/  IADD3 R3, PT, PT, -R3, 0x1f, RZ ;  /* 0x0000001f03037810 */ /* 0x001fc80007ffe1ff */
[-C--:B------:R-:W-:Y:S02]  /*0670*/  SHF.L.W.U32.HI R0, R6, R3.reuse, R10 ;  /* 0x0000000306007219 */ /* 0x080fe40000010e0a */
[----:B------:R-:W-:Y:S01]  /*0680*/  SHF.L.W.U32.HI R7, R20, R3, R6 ;  /* 0x0000000314077219 */ /* 0x000fe20000010e06 */
[----:B------:R-:W-:Y:S01]  /*0690*/  IMAD.MOV.U32 R6, RZ, RZ, RZ ;  /* 0x000000ffff067224 */ /* 0x000fe200078e00ff */
[----:B------:R-:W-:Y:S01]  /*06a0*/  PRMT R11, R0, R11, 0x3f ;  /* 0x0000003f000b7416 */ /* 0x000fe2000000000b */
[----:B------:R-:W-:-:S03]  /*06b0*/  IMAD.MOV R29, RZ, RZ, -R0 ;  /* 0x000000ffff1d7224 */ /* 0x000fc600078e0a00 */
[C---:B------:R-:W-:Y:S02]  /*06c0*/  FSETP.GEU.AND P1, PT, |R11|.reuse, 1.175494350822287508e-38, PT ;  /* 0x008000000b00780b */ /* 0x040fe40003f2e200 */
[----:B------:R-:W-:Y:S02]  /*06d0*/  FSETP.GT.AND P0, PT, |R11|, 8.50705917302346158658e+37, PT ;  /* 0x7e8000000b00780b */ /* 0x000fe40003f04200 */
[----:B------:R-:W-:-:S04]  /*06e0*/  FSEL R10, R15, 1, !P1 ;  /* 0x3f8000000f0a7808 */ /* 0x000fc80004800000 */
[----:B------:R-:W-:-:S05]  /*06f0*/  FSEL R10, R10, 0.25, !P0 ;  /* 0x3e8000000a0a7808 */ /* 0x000fca0004000000 */
[----:B------:R-:W-:-:S06]  /*0700*/  FMUL R15, R11, R10 ;  /* 0x0000000a0b0f7220 */ /* 0x000fcc0000400000 */
[----:B------:R-:W0:Y:S02]  /*0710*/  MUFU.RCP R15, R15 ;  /* 0x0000000f000f7308 */ /* 0x000e240000001000 */
[----:B0-----:R-:W-:-:S05]  /*0720*/  FMUL R10, R10, R15 ;  /* 0x0000000f0a0a7220 */ /* 0x001fca0000400000 */
[----:B------:R-:W-:-:S05]  /*0730*/  LEA R21, R10, 0xfffffe00, 0x9 ;  /* 0xfffffe000a157811 */ /* 0x000fca00078e48ff */
[----:B------:R-:W-:-:S04]  /*0740*/  IMAD.HI.U32 R10, P0, R21, R7, R6 ;  /* 0x00000007150a7227 */ /* 0x000fc80007800006 */
[----:B------:R-:W-:Y:S01]  /*0750*/  IMAD.X R11, RZ, RZ, RZ, P0 ;  /* 0x000000ffff0b7224 */ /* 0x000fe200000e06ff */
[----:B------:R-:W-:Y:S01]  /*0760*/  IADD3 R2, P0, PT, R2, 0x1, RZ ;  /* 0x0000000102027810 */ /* 0x000fe20007f1e0ff */
[----:B------:R-:W-:-:S03]  /*0770*/  IMAD.WIDE.U32 R10, R0, R21, R10 ;  /* 0x00000015000a7225 */ /* 0x000fc600078e000a */
[----:B------:R-:W-:Y:S02]  /*0780*/  IADD3.X R22, P0, PT, RZ, R22, RZ, P0, !PT ;  /* 0x00000016ff167210 */ /* 0x000fe4000071e4ff */
[----:B------:R-:W-:Y:S02]  /*0790*/  IADD3 R15, P2, PT, RZ, -R10, RZ ;  /* 0x8000000aff0f7210 */ /* 0x000fe40007f5e0ff */
[----:B------:R-:W-:-:S03]  /*07a0*/  IADD3.X R24, P0, PT, RZ, R24, RZ, P0, !PT ;  /* 0x00000018ff187210 */ /* 0x000fc6000071e4ff */
[----:B------:R-:W-:-:S04]  /*07b0*/  IMAD.HI.U32 R32, P1, R21, R15, R32 ;  /* 0x0000000f15207227 */ /* 0x000fc80007820020 */
[----:B------:R-:W-:Y:S01]  /*07c0*/  IMAD.X R29, R29, 0x1, ~R11, P2 ;  /* 0x000000011d1d7824 */ /* 0x000fe200010e0e0b */
[----:B------:R-:W-:Y:S01]  /*07d0*/  SEL R33, RZ, 0x1, !P1 ;  /* 0x00000001ff217807 */ /* 0x000fe20004800000 */
[----:B---3--:R-:W-:Y:S01]  /*07e0*/  IMAD.WIDE.U32 R10, R22, R8, RZ ;  /* 0x00000008160a7225 */ /* 0x008fe200078e00ff */
[----:B------:R-:W-:-:S03]  /*07f0*/  ISETP.GT.U32.AND P1, PT, R15, -0x1, PT ;  /* 0xffffffff0f00780c */ /* 0x000fc60003f24070 */
[----:B------:R-:W-:Y:S01]  /*0800*/  IMAD.WIDE.U32 R32, R21, R29, R32 ;  /* 0x0000001d15207225 */ /* 0x000fe200078e0020 */
[----:B------:R-:W-:-:S03]  /*0810*/  ISETP.GT.AND.EX P1, PT, R29, -0x1, PT, P1 ;  /* 0xffffffff1d00780c */ /* 0x000fc60003f24310 */
[----:B------:R-:W-:Y:S01]  /*0820*/  IMAD.X R23, RZ, RZ, R23, P0 ;  /* 0x000000ffff177224 */ /* 0x000fe200000e0617 */
[----:B------:R-:W-:Y:S02]  /*0830*/  IADD3 RZ, P2, PT, R32, R15, RZ ;  /* 0x0000000f20ff7210 */ /* 0x000fe40007f5e0ff */
[----:B------:R-:W-:Y:S02]  /*0840*/  SEL R21, R21, RZ, P1 ;  /* 0x000000ff15157207 */ /* 0x000fe40000800000 */
[----:B------:R-:W-:Y:S01]  /*0850*/  IADD3.X R34, P2, PT, R33, R29, RZ, P2, !PT ;  /* 0x0000001d21227210 */ /* 0x000fe2000175e4ff */
[----:B------:R-:W-:-:S03]  /*0860*/  IMAD.WIDE.U32 R32, P5, R9, R2, R10 ;  /* 0x0000000209207225 */ /* 0x000fc600078a000a */
[----:B------:R-:W-:Y:S01]  /*0870*/  IADD3 R21, P1, PT, R21, R34, RZ ;  /* 0x0000002215157210 */ /* 0x000fe20007f3e0ff */
[----:B------:R-:W-:-:S04]  /*0880*/  IMAD.WIDE.U32 R10, R2, R8, RZ ;  /* 0x00000008020a7225 */ /* 0x000fc800078e00ff */
[----:B------:R-:W-:Y:S01]  /*0890*/  IMAD.X R35, RZ, RZ, RZ, P5 ;  /* 0x000000ffff237224 */ /* 0x000fe200028e06ff */
[----:B------:R-:W-:Y:S01]  /*08a0*/  IADD3 R15, P5, PT, R11, R32, RZ ;  /* 0x000000200b0f7210 */ /* 0x000fe20007fbe0ff */
[----:B------:R-:W-:Y:S01]  /*08b0*/  IMAD.MOV.U32 R34, RZ, RZ, R33 ;  /* 0x000000ffff227224 */ /* 0x000fe200078e0021 */
[----:B------:R-:W-:Y:S02]  /*08c0*/  SHF.R.U32.HI R11, RZ, 0x1f, R29 ;  /* 0x0000001fff0b7819 */ /* 0x000fe4000001161d */
[----:B------:R-:W-:Y:S01]  /*08d0*/  SHF.R.S32.HI R29, RZ, 0x1f, R9 ;  /* 0x0000001fff1d7819 */ /* 0x000fe20000011409 */
[----:B------:R-:W-:Y:S01]  /*08e0*/  IMAD.WIDE.U32.X R32, R9, R22, R34, P5 ;  /* 0x0000001609207225 */ /* 0x000fe200028e0422 */
[----:B------:R-:W-:Y:S02]  /*08f0*/  LOP3.LUT R11, R11, 0x1, RZ, 0x3c, !PT ;  /* 0x000000010b0b7812 */ /* 0x000fe400078e3cff */
[----:B------:R-:W-:Y:S01]  /*0900*/  SEL R34, RZ, 0x1, !P2 ;  /* 0x00000001ff227807 */ /* 0x000fe20005000000 */
[----:B------:R-:W-:-:S02]  /*0910*/  IMAD R31, R22, R29, RZ ;  /* 0x0000001d161f7224 */ /* 0x000fc400078e02ff */
[----:B------:R-:W-:Y:S01]  /*0920*/  IMAD.WIDE.U32 R32, R29, R2, R32 ;  /* 0x000000021d207225 */ /* 0x000fe200078e0020 */
[----:B------:R-:W-:-:S03]  /*0930*/  SHF.R.S32.HI R29, RZ, 0x1f, R9 ;  /* 0x0000001fff1d7819 */ /* 0x000fc60000011409 */
[----:B------:R-:W-:Y:S02]  /*0940*/  IMAD.X R11, R11, 0x1, R34, P1 ;  /* 0x000000010b0b7824 */ /* 0x000fe400008e0622 */
[----:B------:R-:W-:Y:S02]  /*0950*/  IMAD R29, R29, R2, R31 ;  /* 0x000000021d1d7224 */ /* 0x000fe400078e021f */
[----:B------:R-:W-:Y:S01]  /*0960*/  IMAD.MOV.U32 R35, RZ, RZ, RZ ;  /* 0x000000ffff237224 */ /* 0x000fe200078e00ff */
[----:B------:R-:W-:Y:S01]  /*0970*/  ISETP.NE.AND P1, PT, R11, 0x2, PT ;  /* 0x000000020b00780c */ /* 0x000fe20003f25270 */
[----:B------:R-:W-:Y:S01]  /*0980*/  IMAD.IADD R33, R33, 0x1, R29 ;  /* 0x0000000121217824 */ /* 0x000fe200078e021d */
[----:B------:R-:W-:Y:S01]  /*0990*/  LOP3.LUT R29, RZ, R15, RZ, 0x33, !PT ;  /* 0x0000000fff1d7212 */ /* 0x000fe200078e33ff */
[----:B------:R-:W-:Y:S01]  /*09a0*/  IMAD.MOV R31, RZ, RZ, -R10 ;  /* 0x000000ffff1f7224 */ /* 0x000fe200078e0a0a */
[----:B------:R-:W-:Y:S01]  /*09b0*/  SEL R11, R21, 0xffffffff, P1 ;  /* 0xffffffff150b7807 */ /* 0x000fe20000800000 */
[----:B------:R-:W-:Y:S01]  /*09c0*/  IMAD R21, R23, R8, RZ ;  /* 0x0000000817157224 */ /* 0x000fe200078e02ff */
[----:B------:R-:W-:-:S03]  /*09d0*/  IADD3 RZ, P1, PT, RZ, -R10, RZ ;  /* 0x8000000affff7210 */ /* 0x000fc60007f3e0ff */
[----:B------:R-:W-:-:S04]  /*09e0*/  IMAD.HI.U32 R34, R11, R7, RZ ;  /* 0x000000070b227227 */ /* 0x000fc800078e00ff */
[-C--:B------:R-:W-:Y:S02]  /*09f0*/  IMAD R21, R9, R24.reuse, R21 ;  /* 0x0000001809157224 */ /* 0x080fe400078e0215 */
[----:B------:R-:W-:Y:S01]  /*0a00*/  IMAD.WIDE.U32 R8, R8, R24, R32 ;  /* 0x0000001808087225 */ /* 0x000fe200078e0020 */
[----:B------:R-:W-:-:S03]  /*0a10*/  SEL R33, RZ, 0x20, P3 ;  /* 0x00000020ff217807 */ /* 0x000fc60001800000 */
[----:B------:R-:W-:Y:S02]  /*0a20*/  IMAD.IADD R21, R9, 0x1, R21 ;  /* 0x0000000109157824 */ /* 0x000fe400078e0215 */
[----:B------:R-:W-:-:S03]  /*0a30*/  IMAD.WIDE.U32 R34, R0, R11, R34 ;  /* 0x0000000b00227225 */ /* 0x000fc600078e0022 */
[----:B------:R-:W-:Y:S02]  /*0a40*/  ISETP.GE.AND P2, PT, R21, RZ, PT ;  /* 0x000000ff1500720c */ /* 0x000fe40003f46270 */
[----:B------:R-:W-:Y:S02]  /*0a50*/  IADD3 RZ, P0, PT, R7, R34, RZ ;  /* 0x0000002207ff7210 */ /* 0x000fe40007f1e0ff */
[----:B------:R-:W-:Y:S02]  /*0a60*/  SEL R32, R31, R10, !P2 ;  /* 0x0000000a1f207207 */ /* 0x000fe40005000000 */
[----:B------:R-:W-:Y:S02]  /*0a70*/  SEL R34, RZ, 0x40, P4 ;  /* 0x00000040ff227807 */ /* 0x000fe40002000000 */
[----:B------:R-:W-:Y:S02]  /*0a80*/  IADD3.X RZ, P0, PT, R0, R35, RZ, P0, !PT ;  /* 0x0000002300ff7210 */ /* 0x000fe4000071e4ff */
[----:B------:R-:W-:-:S02]  /*0a90*/  IADD3.X R10, P1, PT, RZ, R29, RZ, P1, !PT ;  /* 0x0000001dff0a7210 */ /* 0x000fc40000f3e4ff */
[----:B------:R-:W-:Y:S02]  /*0aa0*/  LOP3.LUT R31, RZ, R8, RZ, 0x33, !PT ;  /* 0x00000008ff1f7212 */ /* 0x000fe400078e33ff */
[----:B------:R-:W-:Y:S02]  /*0ab0*/  IADD3 R29, PT, PT, R3, R33, R34 ;  /* 0x00000021031d7210 */ /* 0x000fe40007ffe022 */
[----:B------:R-:W-:Y:S02]  /*0ac0*/  SEL R34, R10, R15, !P2 ;  /* 0x0000000f0a227207 */ /* 0x000fe40005000000 */
[----:B------:R-:W-:Y:S02]  /*0ad0*/  IADD3.X R31, P1, PT, RZ, R31, RZ, P1, !PT ;  /* 0x0000001fff1f7210 */ /* 0x000fe40000f3e4ff */
[----:B------:R-:W-:Y:S02]  /*0ae0*/  LOP3.LUT R10, RZ, R21, RZ, 0x33, !PT ;  /* 0x00000015ff0a7212 */ /* 0x000fe400078e33ff */
[----:B------:R-:W-:-:S02]  /*0af0*/  VIMNMX.U32 R33, PT, PT, R11, -0x2, PT ;  /* 0xfffffffe0b217848 */ /* 0x000fc40003fe0000 */
[----:B------:R-:W-:Y:S01]  /*0b00*/  SEL R15, R14, RZ, P3 ;  /* 0x000000ff0e0f7207 */ /* 0x000fe20001800000 */
[----:B------:R-:W-:Y:S01]  /*0b10*/  IMAD.X R14, RZ, RZ, R10, P1 ;  /* 0x000000ffff0e7224 */ /* 0x000fe200008e060a */
[----:B------:R-:W-:Y:S01]  /*0b20*/  SEL R36, R31, R8, !P2 ;  /* 0x000000081f247207 */ /* 0x000fe20005000000 */
[----:B------:R-:W-:Y:S01]  /*0b30*/  @!P0 VIADD R11, R33, 0x1 ;  /* 0x00000001210b8836 */ /* 0x000fe20000000000 */
[----:B------:R-:W-:Y:S02]  /*0b40*/  LOP3.LUT R33, R3, 0x1f, RZ, 0xc0, !PT ;  /* 0x0000001f03217812 */ /* 0x000fe400078ec0ff */
[----:B------:R-:W-:Y:S02]  /*0b50*/  SEL R14, R14, R21, !P2 ;  /* 0x000000150e0e7207 */ /* 0x000fe40005000000 */
[----:B------:R-:W-:Y:S02]  /*0b60*/  SHF.L.U32 R10, R15, R33, RZ ;  /* 0x000000210f0a7219 */ /* 0x000fe400000006ff */
[----:B------:R-:W-:-:S02]  /*0b70*/  SHF.L.W.U32.HI R31, R32, R3, R34 ;  /* 0x00000003201f7219 */ /* 0x000fc40000010e22 */
[----:B------:R-:W-:Y:S01]  /*0b80*/  SHF.L.U32 R33, R32, R33, RZ ;  /* 0x0000002120217219 */ /* 0x000fe200000006ff */
[----:B------:R-:W-:Y:S01]  /*0b90*/  IMAD.MOV.U32 R32, RZ, RZ, RZ ;  /* 0x000000ffff207224 */ /* 0x000fe200078e00ff */
[-C--:B------:R-:W-:Y:S02]  /*0ba0*/  SHF.L.W.U32.HI R34, R34, R3.reuse, R36 ;  /* 0x0000000322227219 */ /* 0x080fe40000010e24 */
[-C--:B------:R-:W-:Y:S02]  /*0bb0*/  SHF.L.W.U32.HI R35, R36, R3.reuse, R14 ;  /* 0x0000000324237219 */ /* 0x080fe40000010e0e */
[-C--:B------:R-:W-:Y:S02]  /*0bc0*/  SHF.L.W.U32.HI R20, R15, R3.reuse, R20 ;  /* 0x000000030f147219 */ /* 0x080fe40000010e14 */
[----:B------:R-:W-:-:S07]  /*0bd0*/  SHF.L.W.U32.HI R36, R14, R3, RZ ;  /* 0x000000030e247219 */ /* 0x000fce0000010eff */
.L_x_215:
[----:B------:R-:W-:Y:S01]  /*0be0*/  IADD3 RZ, P0, PT, -R7, R34, RZ ;  /* 0x0000002207ff7210 */ /* 0x000fe20007f1e1ff */
[----:B------:R-:W-:Y:S01]  /*0bf0*/  IMAD.MOV.U32 R14, RZ, RZ, RZ ;  /* 0x000000ffff0e7224 */ /* 0x000fe200078e00ff */
[----:B------:R-:W-:Y:S01]  /*0c00*/  PLOP3.LUT P2, PT, PT, PT, PT, 0x8, 0x80 ;  /* 0x000000000080781c */ /* 0x000fe20003f4e170 */
[----:B------:R-:W-:Y:S01]  /*0c10*/  VIADD R32, R32, 0x20 ;  /* 0x0000002020207836 */ /* 0x000fe20000000000 */
[----:B------:R-:W-:-:S04]  /*0c20*/  IADD3.X RZ, P0, PT, ~R0, R35, RZ, P0, !PT ;  /* 0x0000002300ff7210 */ /* 0x000fc8000071e5ff */
[----:B------:R-:W-:-:S03]  /*0c30*/  IADD3.X R15, PT, PT, R36, 0x1, RZ, P0, !PT ;  /* 0x00000001240f7810 */ /* 0x000fc600007fe4ff */
[----:B------:R-:W-:-:S05]  /*0c40*/  IMAD.HI.U32 R15, R36, R11, R14 ;  /* 0x0000000b240f7227 */ /* 0x000fca00078e000e */
[----:B------:R-:W-:-:S04]  /*0c50*/  ISETP.GE.U32.AND P0, PT, R15, R36, PT ;  /* 0x000000240f00720c */ /* 0x000fc80003f06070 */
[----:B------:R-:W-:-:S05]  /*0c60*/  SEL R37, R15, 0xffffffff, P0 ;  /* 0xffffffff0f257807 */ /* 0x000fca0000000000 */
[----:B------:R-:W-:-:S04]  /*0c70*/  IMAD.WIDE.U32 R14, R37, R7, RZ ;  /* 0x00000007250e7225 */ /* 0x000fc800078e00ff */
[----:B------:R-:W-:Y:S02]  /*0c80*/  IMAD.MOV.U32 R14, RZ, RZ, R15 ;  /* 0x000000ffff0e7224 */ /* 0x000fe400078e000f */
[----:B------:R-:W-:Y:S02]  /*0c90*/  IMAD R39, R7, R37, RZ ;  /* 0x0000002507277224 */ /* 0x000fe400078e02ff */
[----:B------:R-:W-:-:S03]  /*0ca0*/  IMAD.MOV.U32 R15, RZ, RZ, RZ ;  /* 0x000000ffff0f7224 */ /* 0x000fc600078e00ff */
[----:B------:R-:W-:Y:S01]  /*0cb0*/  IADD3 R39, P0, PT, -R39, R34, RZ ;  /* 0x0000002227277210 */ /* 0x000fe20007f1e1ff */
[----:B------:R-:W-:-:S03]  /*0cc0*/  IMAD.WIDE.U32 R14, R0, R37, R14 ;  /* 0x00000025000e7225 */ /* 0x000fc600078e000e */
[----:B------:R-:W-:-:S04]  /*0cd0*/  IADD3.X R41, P0, PT, R35, ~R14, RZ, P0, !PT ;  /* 0x8000000e23297210 */ /* 0x000fc8000071e4ff */
[----:B------:R-:W-:-:S13]  /*0ce0*/  IADD3.X R38, P0, PT, R36, ~R15, RZ, P0, !PT ;  /* 0x8000000f24267210 */ /* 0x000fda000071e4ff */
[----:B------:R-:W-:Y:S01]  /*0cf0*/  @!P0 IADD3 R39, P1, PT, R7, R39, RZ ;  /* 0x0000002707278210 */ /* 0x000fe20007f3e0ff */
[----:B------:R-:W-:-:S03]  /*0d00*/  @!P0 VIADD R37, R37, 0xffffffff ;  /* 0xffffffff25258836 */ /* 0x000fc60000000000 */
[----:B------:R-:W-:-:S04]  /*0d10*/  @!P0 IADD3.X R41, P1, PT, R0, R41, RZ, P1, !PT ;  /* 0x0000002900298210 */ /* 0x000fc80000f3e4ff */
[----:B------:R-:W-:-:S04]  /*0d20*/  @!P0 IADD3.X R38, P1, PT, RZ, R38, RZ, P1, !PT ;  /* 0x00000026ff268210 */ /* 0x000fc80000f3e4ff */
[----:B------:R-:W-:-:S13]  /*0d30*/  @!P0 PLOP3.LUT P2, PT, P1, PT, PT, 0x8, 0x80 ;  /* 0x000000000080881c */ /* 0x000fda0000f4e170 */
[----:B------:R-:W-:Y:S01]  /*0d40*/  @P2 VIADD R37, R37, 0xffffffff ;  /* 0xffffffff25252836 */ /* 0x000fe20000000000 */
[----:B------:R-:W-:-:S03]  /*0d50*/  @P2 IADD3 R39, P1, PT, R7, R39, RZ ;  /* 0x0000002707272210 */ /* 0x000fc60007f3e0ff */
[----:B------:R-:W-:Y:S01]  /*0d60*/  IMAD R14, R10, R37, RZ ;  /* 0x000000250a0e7224 */ /* 0x000fe200078e02ff */
[----:B------:R-:W-:-:S04]  /*0d70*/  @P2 IADD3.X R41, P1, PT, R0, R41, RZ, P1, !PT ;  /* 0x0000002900292210 */ /* 0x000fc80000f3e4ff */
[----:B------:R-:W-:Y:S01]  /*0d80*/  IADD3 R43, P0, PT, -R14, R33, RZ ;  /* 0x000000210e2b7210 */ /* 0x000fe20007f1e1ff */
[----:B------:R-:W-:-:S04]  /*0d90*/  IMAD.WIDE.U32 R14, R37, R10, RZ ;  /* 0x0000000a250e7225 */ /* 0x000fc800078e00ff */
[----:B------:R-:W-:Y:S02]  /*0da0*/  IMAD.MOV.U32 R14, RZ, RZ, R15 ;  /* 0x000000ffff0e7224 */ /* 0x000fe400078e000f */
[----:B------:R-:W-:Y:S02]  /*0db0*/  IMAD.MOV.U32 R15, RZ, RZ, RZ ;  /* 0x000000ffff0f7224 */ /* 0x000fe400078e00ff */
[----:B------:R-:W-:Y:S01]  /*0dc0*/  @P2 IMAD.X R38, RZ, RZ, R38, P1 ;  /* 0x000000ffff262224 */ /* 0x000fe200008e0626 */
[----:B------:R-:W-:Y:S01]  /*0dd0*/  ISETP.GT.U32.AND P2, PT, R32, R29, PT ;  /* 0x0000001d2000720c */ /* 0x000fe20003f44070 */
[----:B------:R-:W-:-:S04]  /*0de0*/  IMAD.WIDE.U32 R14, R20, R37, R14 ;  /* 0x00000025140e7225 */ /* 0x000fc800078e000e */
[----:B------:R-:W-:Y:S01]  /*0df0*/  IMAD.MOV.U32 R33, RZ, RZ, RZ ;  /* 0x000000ffff217224 */ /* 0x000fe200078e00ff */
[----:B------:R-:W-:-:S04]  /*0e00*/  IADD3.X R34, P0, PT, R31, ~R14, RZ, P0, !PT ;  /* 0x8000000e1f227210 */ /* 0x000fc8000071e4ff */
[----:B------:R-:W-:-:S04]  /*0e10*/  IADD3.X R35, P0, PT, R39, ~R15, RZ, P0, !PT ;  /* 0x8000000f27237210 */ /* 0x000fc8000071e4ff */
[----:B------:R-:W-:-:S04]  /*0e20*/  IADD3.X R36, P0, PT, R41, -0x1, RZ, P0, !PT ;  /* 0xffffffff29247810 */ /* 0x000fc8000071e4ff */
[----:B------:R-:W-:-:S13]  /*0e30*/  IADD3.X RZ, P0, PT, R38, -0x1, RZ, P0, !PT ;  /* 0xffffffff26ff7810 */ /* 0x000fda000071e4ff */
[----:B------:R-:W-:-:S04]  /*0e40*/  @!P0 IADD3 R43, P1, PT, R10, R43, RZ ;  /* 0x0000002b0a2b8210 */ /* 0x000fc80007f3e0ff */
[----:B------:R-:W-:Y:S01]  /*0e50*/  @!P0 IADD3.X R34, P1, PT, R20, R34, RZ, P1, !PT ;  /* 0x0000002214228210 */ /* 0x000fe20000f3e4ff */
[----:B------:R-:W-:-:S03]  /*0e60*/  IMAD.MOV.U32 R31, RZ, RZ, R43 ;  /* 0x000000ffff1f7224 */ /* 0x000fc600078e002b */
[----:B------:R-:W-:-:S05]  /*0e70*/  @!P0 IADD3.X R35, P1, PT, R7, R35, RZ, P1, !PT ;  /* 0x0000002307238210 */ /* 0x000fca0000f3e4ff */
[----:B------:R-:W-:Y:S01]  /*0e80*/  @!P0 IMAD.X R36, R0, 0x1, R36, P1 ;  /* 0x0000000100248824 */ /* 0x000fe200008e0624 */
[----:B------:R-:W-:Y:S07]  /*0e90*/  @!P2 BRA `(.L_x_215) ;  /* 0xfffffffc0050a947 */ /* 0x000fee000383ffff */
[----:B------:R-:W-:Y:S05]  /*0ea0*/  BSYNC.RECONVERGENT B0 ;  /* 0x0000000000007941 */ /* 0x000fea0003800200 */
.L_x_214:
[----:B------:R-:W-:Y:S02]  /*0eb0*/  ISETP.GT.U32.AND P0, PT, R8, -0x1, PT ;  /* 0xffffffff0800780c */ /* 0x000fe40003f04070 */
[-C--:B------:R-:W-:Y:S02]  /*0ec0*/  SHF.R.W.U32 R43, R43, R3.reuse, R34 ;  /* 0x000000032b2b7219 */ /* 0x080fe40000001e22 */
[-C--:B------:R-:W-:Y:S02]  /*0ed0*/  SHF.R.W.U32 R34, R34, R3.reuse, R35 ;  /* 0x0000000322227219 */ /* 0x080fe40000001e23 */
[----:B------:R-:W-:Y:S02]  /*0ee0*/  R2P PR, R29, 0x60 ;  /* 0x000000601d007804 */ /* 0x000fe40000000000 */
[-C--:B------:R-:W-:Y:S02]  /*0ef0*/  SHF.R.W.U32 R35, R35, R3.reuse, R36 ;  /* 0x0000000323237219 */ /* 0x080fe40000001e24 */
[----:B------:R-:W-:Y:S01]  /*0f00*/  ISETP.GT.AND.EX P0, PT, R21, -0x1, PT, P0 ;  /* 0xffffffff1500780c */ /* 0x000fe20003f04300 */
[----:B------:R-:W-:Y:S01]  /*0f10*/  IMAD.MOV.U32 R21, RZ, RZ, 0x0 ;  /* 0x00000000ff157424 */ /* 0x000fe200078e00ff */
[----:B------:R-:W-:-:S02]  /*0f20*/  SHF.R.W.U32 R36, R36, R3, RZ ;  /* 0x0000000324247219 */ /* 0x000fc40000001eff */
[----:B------:R-:W-:Y:S02]  /*0f30*/  SEL R43, R43, R34, !P5 ;  /* 0x000000222b2b7207 */ /* 0x000fe40006800000 */
[----:B------:R-:W-:Y:S02]  /*0f40*/  SEL R10, R35, R36, !P5 ;  /* 0x00000024230a7207 */ /* 0x000fe40006800000 */
[----:B------:R-:W-:Y:S02]  /*0f50*/  SEL R9, R34, R35, !P5 ;  /* 0x0000002322097207 */ /* 0x000fe40006800000 */
[----:B------:R-:W-:Y:S02]  /*0f60*/  SEL R36, R36, RZ, !P5 ;  /* 0x000000ff24247207 */ /* 0x000fe40006800000 */
[----:B------:R-:W-:Y:S02]  /*0f70*/  SEL R8, R43, R10, !P6 ;  /* 0x0000000a2b087207 */ /* 0x000fe40007000000 */
[----:B------:R-:W-:-:S02]  /*0f80*/  SEL R9, R9, R36, !P6 ;  /* 0x0000002409097207 */ /* 0x000fc40007000000 */
[----:B------:R-:W-:Y:S02]  /*0f90*/  SEL R10, R10, RZ, !P6 ;  /* 0x000000ff0a0a7207 */ /* 0x000fe40007000000 */
[----:B------:R-:W-:Y:S01]  /*0fa0*/  @!P0 IADD3 RZ, P1, PT, RZ, -R8, RZ ;  /* 0x80000008ffff8210 */ /* 0x000fe20007f3e0ff */
[----:B------:R-:W-:Y:S01]  /*0fb0*/  @!P0 IMAD.MOV R8, RZ, RZ, -R8 ;  /* 0x000000ffff088224 */ /* 0x000fe200078e0a08 */
[----:B------:R-:W-:Y:S02]  /*0fc0*/  @!P0 LOP3.LUT R0, RZ, R9, RZ, 0x33, !PT ;  /* 0x00000009ff008212 */ /* 0x000fe400078e33ff */
[----:B------:R-:W-:Y:S02]  /*0fd0*/  SEL R11, R36, RZ, !P6 ;  /* 0x000000ff240b7207 */ /* 0x000fe40007000000 */
[----:B------:R-:W-:Y:S02]  /*0fe0*/  @!P0 LOP3.LUT R3, RZ, R10, RZ, 0x33, !PT ;  /* 0x0000000aff038212 */ /* 0x000fe400078e33ff */
[----:B------:R-:W-:-:S02]  /*0ff0*/  @!P0 IADD3.X R9, P1, PT, RZ, R0, RZ, P1, !PT ;  /* 0x00000000ff098210 */ /* 0x000fc40000f3e4ff */
[----:B------:R-:W-:Y:S02]  /*1000*/  @!P0 LOP3.LUT R0, RZ, R11, RZ, 0x33, !PT ;  /* 0x0000000bff008212 */ /* 0x000fe400078e33ff */
[----:B------:R-:W-:Y:S02]  /*1010*/  @!P0 IADD3.X R10, P1, PT, RZ, R3, RZ, P1, !PT ;  /* 0x00000003ff0a8210 */ /* 0x000fe40000f3e4ff */
[----:B------:R-:W-:Y:S02]  /*1020*/  ISETP.NE.AND P2, PT, R29, 0x80, PT ;  /* 0x000000801d00780c */ /* 0x000fe40003f45270 */
[--C-:B------:R-:W-:Y:S01]  /*1030*/  SHF.R.S32.HI R14, RZ, 0x1f, R13.reuse ;  /* 0x0000001fff0e7819 */ /* 0x100fe2000001140d */
[----:B------:R-:W-:Y:S01]  /*1040*/  @!P0 IMAD.X R11, RZ, RZ, R0, P1 ;  /* 0x000000ffff0b8224 */ /* 0x000fe200008e0600 */
[----:B------:R-:W-:Y:S02]  /*1050*/  SHF.R.S32.HI R15, RZ, 0x1f, R13 ;  /* 0x0000001fff0f7819 */ /* 0x000fe4000001140d */
[----:B-----5:R-:W-:-:S02]  /*1060*/  SHF.R.S32.HI R6, RZ, 0x1f, R5 ;  /* 0x0000001fff067819 */ /* 0x020fc40000011405 */
[----:B------:R-:W-:Y:S02]  /*1070*/  SHF.R.S32.HI R7, RZ, 0x1f, R5 ;  /* 0x0000001fff077819 */ /* 0x000fe40000011405 */
[----:B------:R-:W-:Y:S02]  /*1080*/  SEL R9, R9, 0xffffffff, P2 ;  /* 0xffffffff09097807 */ /* 0x000fe40001000000 */
[----:B------:R-:W-:Y:S02]  /*1090*/  SEL R8, R8, 0xffffffff, P2 ;  /* 0xffffffff08087807 */ /* 0x000fe40001000000 */
[----:B------:R-:W-:Y:S02]  /*10a0*/  SEL R10, R10, 0xffffffff, P2 ;  /* 0xffffffff0a0a7807 */ /* 0x000fe40001000000 */
[----:B------:R-:W-:Y:S02]  /*10b0*/  SEL R11, R11, 0xffffffff, P2 ;  /* 0xffffffff0b0b7807 */ /* 0x000fe40001000000 */
[----:B------:R-:W-:-:S07]  /*10c0*/  MOV R20, 0x10e0 ;  /* 0x000010e000147802 */ /* 0x000fce0000000f00 */
[----:B------:R-:W-:Y:S05]  /*10d0*/  CALL.REL.NOINC `($_Z18calculateFunction1PxS_S_S_S_S_S_$_Z8fastExponnn) ;  /* 0x0000000000c87944 */ /* 0x000fea0003c00000 */
[--C-:B------:R-:W-:Y:S01]  /*10e0*/  IMAD.MOV.U32 R3, RZ, RZ, R4.reuse ;  /* 0x000000ffff037224 */ /* 0x100fe200078e0004 */
[----:B------:R-:W-:Y:S01]  /*10f0*/  MOV R0, 0x1a0 ;  /* 0x000001a000007802 */ /* 0x000fe20000000f00 */
[----:B------:R0:W-:Y:S01]  /*1100*/  STL [R1+0x8], R28 ;  /* 0x0000081c01007387 */ /* 0x0001e20000100800 */
[----:B------:R-:W1:Y:S01]  /*1110*/  LDCU.64 UR4, c[0x4][0x178] ;  /* 0x01002f00ff0477ac */ /* 0x000e620008000a00 */
[----:B------:R-:W-:Y:S01]  /*1120*/  IMAD.MOV.U32 R32, RZ, RZ, R4 ;  /* 0x000000ffff207224 */ /* 0x000fe200078e0004 */
[----:B------:R0:W2:Y:S01]  /*1130*/  LDC.64 R8, c[0x4][R0] ;  /* 0x0100000000087b82 */ /* 0x0000a20000000a00 */
[----:B------:R0:W-:Y:S01]  /*1140*/  STL.64 [R1], R2 ;  /* 0x0000000201007387 */ /* 0x0001e20000100a00 */
[----:B------:R-:W-:Y:S02]  /*1150*/  IMAD.MOV.U32 R33, RZ, RZ, R5 ;  /* 0x000000ffff217224 */ /* 0x000fe400078e0005 */
[----:B------:R-:W-:Y:S02]  /*1160*/  IMAD.MOV.U32 R6, RZ, RZ, R19 ;  /* 0x000000ffff067224 */ /* 0x000fe400078e0013 */
[----:B------:R-:W-:-:S02]  /*1170*/  IMAD.MOV.U32 R7, RZ, RZ, R18 ;  /* 0x000000ffff077224 */ /* 0x000fc400078e0012 */
[----:B-1----:R-:W-:Y:S02]  /*1180*/  IMAD.U32 R4, RZ, RZ, UR4 ;  /* 0x00000004ff047e24 */ /* 0x002fe4000f8e00ff */
[----:B0-----:R-:W-:-:S07]  /*1190*/  IMAD.U32 R5, RZ, RZ, UR5 ;  /* 0x00000005ff057e24 */ /* 0x001fce000f8e00ff */
[----:B------:R-:W-:-:S07]  /*11a0*/  LEPC R20, `(.L_x_216) ;  /* 0x000000001014794e */ /* 0x000fce0000000000 */
[----:B--2---:R-:W-:Y:S05]  /*11b0*/  CALL.ABS.NOINC R8 ;  /* 0x0000000008007343 */ /* 0x004fea0003c00000 */
.L_x_216:
[----:B------:R-:W0:Y:S01]  /*11c0*/  LDCU.64 UR4, c[0x0][0x3a8] ;  /* 0x00007500ff0477ac */ /* 0x000e220008000a00 */
[----:B------:R-:W-:Y:S01]  /*11d0*/  IMAD.SHL.U32 R6, R28, 0x8, RZ ;  /* 0x000000081c067824 */ /* 0x000fe200078e00ff */
[----:B------:R-:W-:Y:S01]  /*11e0*/  ISETP.NE.U32.AND P0, PT, R24, R25, PT ;  /* 0x000000191800720c */ /* 0x000fe20003f05070 */
[----:B------:R-:W-:Y:S01]  /*11f0*/  IMAD.MOV.U32 R3, RZ, RZ, R22 ;  /* 0x000000ffff037224 */ /* 0x000fe200078e0016 */
[----:B------:R-:W1:Y:S01]  /*1200*/  LDCU.64 UR6, c[0x0][0x3b0] ;  /* 0x00007600ff0677ac */ /* 0x000e620008000a00 */
[----:B------:R-:W-:Y:S02]  /*1210*/  SHF.L.U64.HI R0, R28, 0x3, R27 ;  /* 0x000000031c007819 */ /* 0x000fe4000001021b */
[----:B------:R-:W-:Y:S02]  /*1220*/  ISETP.NE.AND.EX P0, PT, R23, R26, PT, P0 ;  /* 0x0000001a1700720c */ /* 0x000fe40003f05300 */
[C---:B0-----:R-:W-:Y:S02]  /*1230*/  IADD3 R4, P1, PT, R6.reuse, UR4, RZ ;  /* 0x0000000406047c10 */ /* 0x041fe4000ff3e0ff */
[----:B-1----:R-:W-:-:S02]  /*1240*/  IADD3 R6, P2, PT, R6, UR6, RZ ;  /* 0x0000000606067c10 */ /* 0x002fc4000ff5e0ff */
[----:B------:R-:W-:Y:S02]  /*1250*/  IADD3.X R5, PT, PT, R0, UR5, RZ, P1, !PT ;  /* 0x0000000500057c10 */ /* 0x000fe40008ffe4ff */
[----:B------:R-:W-:Y:S02]  /*1260*/  ISETP.GE.U32.AND P1, PT, R2, R16, PT ;  /* 0x000000100200720c */ /* 0x000fe40003f26070 */
[----:B------:R-:W-:Y:S01]  /*1270*/  IADD3.X R7, PT, PT, R0, UR7, RZ, P2, !PT ;  /* 0x0000000700077c10 */ /* 0x000fe200097fe4ff */
[----:B------:R0:W-:Y:S01]  /*1280*/  STG.E.64 desc[UR36][R4.64], R2 ;  /* 0x0000000204007986 */ /* 0x0001e2000c101b24 */
[----:B------:R-:W-:Y:S02]  /*1290*/  ISETP.GE.U32.AND P2, PT, R24, R25, PT ;  /* 0x000000191800720c */ /* 0x000fe40003f46070 */
[----:B------:R-:W-:Y:S01]  /*12a0*/  ISETP.GE.U32.AND.EX P1, PT, R22, R17, PT, P1 ;  /* 0x000000111600720c */ /* 0x000fe20003f26110 */
[----:B------:R0:W-:Y:S01]  /*12b0*/  STG.E.64 desc[UR36][R6.64], R32 ;  /* 0x0000002006007986 */ /* 0x0001e2000c101b24 */
[----:B------:R-:W-:-:S02]  /*12c0*/  ISETP.GE.AND.EX P2, PT, R23, R26, PT, P2 ;  /* 0x0000001a1700720c */ /* 0x000fc40003f46320 */
[----:B------:R-:W-:Y:S02]  /*12d0*/  SEL R0, RZ, 0xffffffff, P1 ;  /* 0xffffffffff007807 */ /* 0x000fe40000800000 */
[----:B------:R-:W-:Y:S02]  /*12e0*/  @P0 SEL R0, RZ, 0xffffffff, P2 ;  /* 0xffffffffff000807 */ /* 0x000fe40001000000 */
[----:B------:R-:W-:Y:S02]  /*12f0*/  IADD3 R28, P1, PT, R28, 0x1, RZ ;  /* 0x000000011c1c7810 */ /* 0x000fe40007f3e0ff */
[----:B------:R-:W-:-:S03]  /*1300*/  LOP3.LUT R0, R0, 0x1, RZ, 0xc0, !PT ;  /* 0x0000000100007812 */ /* 0x000fc600078ec0ff */
[----:B------:R-:W-:Y:S01]  /*1310*/  IMAD.X R27, RZ, RZ, R27, P1 ;  /* 0x000000ffff1b7224 */ /* 0x000fe200008e061b */
[----:B------:R-:W-:-:S13]  /*1320*/  ISETP.NE.U32.AND P0, PT, R0, 0x1, PT ;  /* 0x000000010000780c */ /* 0x000fda0003f05070 */
[----:B0-----:R-:W-:Y:S05]  /*1330*/  @!P0 BRA `(.L_x_217) ;  /* 0xfffffff0003c8947 */ /* 0x001fea000383ffff */
.L_x_213:
[----:B------:R-:W-:Y:S05]  /*1340*/  BSYNC.RECONVERGENT B6 ;  /* 0x0000000000067941 */ /* 0x000fea0003800200 */
.L_x_212:
[----:B------:R-:W-:Y:S01]  /*1350*/  MOV R0, 0x1a0 ;  /* 0x000001a000007802 */ /* 0x000fe20000000f00 */
[----:B------:R0:W-:Y:S01]  /*1360*/  STL [R1], R30 ;  /* 0x0000001e01007387 */ /* 0x0001e20000100800 */
[----:B------:R-:W1:Y:S01]  /*1370*/  LDCU.64 UR4, c[0x4][0x180] ;  /* 0x01003000ff0477ac */ /* 0x000e620008000a00 */
[----:B------:R-:W-:Y:S01]  /*1380*/  IMAD.MOV.U32 R6, RZ, RZ, R19 ;  /* 0x000000ffff067224 */ /* 0x000fe200078e0013 */
[----:B------:R0:W2:Y:S01]  /*1390*/  LDC.64 R2, c[0x4][R0] ;  /* 0x0100000000027b82 */ /* 0x0000a20000000a00 */
[----:B------:R-:W-:Y:S02]  /*13a0*/  IMAD.MOV.U32 R7, RZ, RZ, R18 ;  /* 0x000000ffff077224 */ /* 0x000fe400078e0012 */
[----:B-1----:R-:W-:Y:S02]  /*13b0*/  IMAD.U32 R4, RZ, RZ, UR4 ;  /* 0x00000004ff047e24 */ /* 0x002fe4000f8e00ff */
[----:B0-----:R-:W-:-:S07]  /*13c0*/  IMAD.U32 R5, RZ, RZ, UR5 ;  /* 0x00000005ff057e24 */ /* 0x001fce000f8e00ff */
[----:B------:R-:W-:-:S07]  /*13d0*/  LEPC R20, `(.L_x_218) ;  /* 0x000000001014794e */ /* 0x000fce0000000000 */
[----:B--2---:R-:W-:Y:S05]  /*13e0*/  CALL.ABS.NOINC R2 ;  /* 0x0000000002007343 */ /* 0x004fea0003c00000 */
.L_x_218:
[----:B------:R-:W-:Y:S05]  /*13f0*/  EXIT ;  /* 0x000000000000794d */ /* 0x000fea0003800000 */
        .type           $_Z18calculateFunction1PxS_S_S_S_S_S_$_Z8fastExponnn,@function
        .size           $_Z18calculateFunction1PxS_S_S_S_S_S_$_Z8fastExponnn,(.L_x_227 - $_Z18calculateFunction1PxS_S_S_S_S_S_$_Z8fastExponnn)
$_Z18calculateFunction1PxS_S_S_S_S_S_$_Z8fastExponnn:
[----:B------:R-:W-:-:S05]  /*1400*/  VIADD R1, R1, 0xffffffb8 ;  /* 0xffffffb801017836 */ /* 0x000fca0000000000 */
[----:B------:R-:W-:Y:S04]  /*1410*/  STL [R1+0x40], R31 ;  /* 0x0000401f01007387 */ /* 0x000fe80000100800 */
[----:B------:R-:W-:Y:S04]  /*1420*/  STL [R1+0x3c], R30 ;  /* 0x00003c1e01007387 */ /* 0x000fe80000100800 */
[----:B------:R-:W-:Y:S04]  /*1430*/  STL [R1+0x38], R29 ;  /* 0x0000381d01007387 */ /* 0x000fe80000100800 */
[----:B------:R-:W-:Y:S04]  /*1440*/  STL [R1+0x34], R28 ;  /* 0x0000341c01007387 */ /* 0x000fe80000100800 */
[----:B------:R-:W-:Y:S04]  /*1450*/  STL [R1+0x30], R27 ;  /* 0x0000301b01007387 */ /* 0x000fe80000100800 */
[----:B------:R-:W-:Y:S04]  /*1460*/  STL [R1+0x18], R21 ;  /* 0x0000181501007387 */ /* 0x000fe80000100800 */
[----:B------:R-:W-:Y:S04]  /*1470*/  STL [R1+0x14], R20 ;  /* 0x0000141401007387 */ /* 0x000fe80000100800 */
[----:B------:R0:W-:Y:S04]  /*1480*/  STL [R1+0x2c], R26 ;  /* 0x00002c1a01007387 */ /* 0x0001e80000100800 */
[----:B------:R1:W-:Y:S04]  /*1490*/  STL [R1+0x28], R25 ;  /* 0x0000281901007387 */ /* 0x0003e80000100800 */
[----:B------:R2:W-:Y:S01]  /*14a0*/  STL [R1+0x24], R24 ;  /* 0x0000241801007387 */ /* 0x0005e20000100800 */
[----:B0-----:R-:W0:Y:S05]  /*14b0*/  BMOV.32.CLEAR R26, B6 ;  /* 0x00000000061a7355 */ /* 0x001e2a0000100000 */
[----:B------:R3:W-:Y:S01]  /*14c0*/  STL [R1+0x20], R23 ;  /* 0x0000201701007387 */ /* 0x0007e20000100800 */
[----:B-1----:R-:W-:-:S02]  /*14d0*/  IMAD.MOV.U32 R25, RZ, RZ, R12 ;  /* 0x000000ffff197224 */ /* 0x002fc400078e000c */
[----:B--2---:R-:W-:Y:S01]  /*14e0*/  IMAD.MOV.U32 R24, RZ, RZ, R4 ;  /* 0x000000ffff187224 */ /* 0x004fe200078e0004 */
[----:B------:R1:W-:Y:S04]  /*14f0*/  STL [R1+0x1c], R22 ;  /* 0x00001c1601007387 */ /* 0x0003e80000100800 */
[----:B------:R2:W-:Y:S01]  /*1500*/  STL [R1+0x10], R19 ;  /* 0x0000101301007387 */ /* 0x0005e20000100800 */
[----:B---3--:R-:W-:-:S03]  /*1510*/  IMAD.MOV.U32 R23, RZ, RZ, R5 ;  /* 0x000000ffff177224 */ /* 0x008fc600078e0005 */
[----:B------:R3:W-:Y:S01]  /*1520*/  STL [R1+0xc], R18 ;  /* 0x00000c1201007387 */ /* 0x0007e20000100800 */
[----:B-1----:R-:W-:-:S03]  /*1530*/  IMAD.MOV.U32 R22, RZ, RZ, R6 ;  /* 0x000000ffff167224 */ /* 0x002fc600078e0006 */
[----:B------:R1:W-:Y:S01]  /*1540*/  STL [R1+0x8], R17 ;  /* 0x0000081101007387 */ /* 0x0003e20000100800 */
[----:B--2---:R-:W-:-:S03]  /*1550*/  IMAD.MOV.U32 R19, RZ, RZ, R7 ;  /* 0x000000ffff137224 */ /* 0x004fc600078e0007 */
[----:B------:R2:W-:Y:S01]  /*1560*/  STL [R1+0x4], R16 ;  /* 0x0000041001007387 */ /* 0x0005e20000100800 */
[----:B---3--:R-:W-:-:S03]  /*1570*/  IMAD.MOV.U32 R18, RZ, RZ, R8 ;  /* 0x000000ffff127224 */ /* 0x008fc600078e0008 */
[----:B------:R3:W-:Y:S01]  /*1580*/  STL [R1], R2 ;  /* 0x0000000201007387 */ /* 0x0007e20000100800 */
[----:B-1----:R-:W-:Y:S02]  /*1590*/  IMAD.MOV.U32 R17, RZ, RZ, R13 ;  /* 0x000000ffff117224 */ /* 0x002fe400078e000d */
[----:B--2---:R-:W-:Y:S02]  /*15a0*/  IMAD.MOV.U32 R16, RZ, RZ, R14 ;  /* 0x000000ffff107224 */ /* 0x004fe400078e000e */
[----:B---3--:R-:W-:Y:S01]  /*15b0*/  IMAD.MOV.U32 R2, RZ, RZ, R15 ;  /* 0x000000ffff027224 */ /* 0x008fe200078e000f */
[----:B------:R-:W-:Y:S01]  /*15c0*/  LOP3.LUT P0, RZ, R18, R10, RZ, 0xfc, !PT ;  /* 0x0000000a12ff7212 */ /* 0x000fe2000780fcff */
[----:B------:R-:W-:Y:S01]  /*15d0*/  BSSY.RECONVERGENT B6, `(.L_x_219) ;  /* 0x00001e0000067945 */ /* 0x000fe20003800200 */
[----:B------:R-:W-:Y:S01]  /*15e0*/  CS2R R6, SRZ ;  /* 0x0000000000067805 */ /* 0x000fe2000001ff00 */
[----:B------:R-:W-:Y:S01]  /*15f0*/  IMAD.MOV.U32 R4, RZ, RZ, 0x1 ;  /* 0x00000001ff047424 */ /* 0x000fe200078e00ff */
[----:B------:R-:W-:Y:S01]  /*1600*/  LOP3.LUT P0, RZ, R9, R11, RZ, 0xfc, P0 ;  /* 0x0000000b09ff7212 */ /* 0x000fe2000000fcff */
[----:B------:R-:W-:-:S12]  /*1610*/  IMAD.MOV.U32 R5, RZ, RZ, RZ ;  /* 0x000000ffff057224 */ /* 0x000fd800078e00ff */
[----:B0-----:R-:W-:Y:S05]  /*1620*/  @!P0 BRA `(.L_x_220) ;  /* 0x0000001c00688947 */ /* 0x001fea0003800000 */
[----:B------:R-:W-:Y:S01]  /*1630*/  UMOV UR4, 0x80000000 ;  /* 0x8000000000047882 */ /* 0x000fe20000000000 */
[----:B------:R-:W-:Y:S01]  /*1640*/  IMAD.MOV.U32 R0, RZ, RZ, 0x4321 ;  /* 0x00004321ff007424 */ /* 0x000fe200078e00ff */
[----:B------:R-:W-:Y:S01]  /*1650*/  ISETP.GE.AND P2, PT, R11, RZ, PT ;  /* 0x000000ff0b00720c */ /* 0x000fe20003f46270 */
[----:B------:R-:W-:Y:S01]  /*1660*/  IMAD.U32 R3, RZ, RZ, UR4 ;  /* 0x00000004ff037e24 */ /* 0x000fe2000f8e00ff */
[----:B------:R-:W-:Y:S01]  /*1670*/  UMOV UR4, URZ ;  /* 0x000000ff00047c82 */ /* 0x000fe20008000000 */
[----:B------:R-:W-:Y:S01]  /*1680*/  IMAD.MOV.U32 R6, RZ, RZ, 0x0 ;  /* 0x00000000ff067424 */ /* 0x000fe200078e00ff */
[----:B------:R-:W-:Y:S01]  /*1690*/  UMOV UR5, URZ ;  /* 0x000000ff00057c82 */ /* 0x000fe20008000000 */
[----:B------:R-:W-:Y:S01]  /*16a0*/  IMAD.MOV.U32 R7, RZ, RZ, -0x80000000 ;  /* 0x80000000ff077424 */ /* 0x000fe200078e00ff */
[----:B------:R-:W-:Y:S01]  /*16b0*/  PRMT R0, R3, R0, 0x3f ;  /* 0x0000003f03007416 */ /* 0x000fe20000000000 */
[----:B------:R-:W-:Y:S01]  /*16c0*/  IMAD.MOV.U32 R3, RZ, RZ, 0x4b800000 ;  /* 0x4b800000ff037424 */ /* 0x000fe200078e00ff */
[----:B------:R-:W-:-:S02]  /*16d0*/  UMOV UR6, URZ ;  /* 0x000000ff00067c82 */ /* 0x000fc40008000000 */
        /* <DEDUP_REMOVED lines=8> */
[----:B------:R-:W-:-:S04]  /*1760*/  IMAD.WIDE.U32 R4, R3, -0x80000000, RZ ;  /* 0x8000000003047825 */ /* 0x000fc800078e00ff */
[----:B------:R-:W-:Y:S01]  /*1770*/  IMAD.MOV R15, RZ, RZ, -R4 ;  /* 0x000000ffff0f7224 */ /* 0x000fe200078e0a04 */
[----:B------:R-:W-:-:S03]  /*1780*/  IADD3 RZ, P1, PT, RZ, -R4, RZ ;  /* 0x80000004ffff7210 */ /* 0x000fc60007f3e0ff */
[----:B------:R-:W-:Y:S01]  /*1790*/  IMAD.HI.U32 R6, P0, R3, R15, R6 ;  /* 0x0000000f03067227 */ /* 0x000fe20007800006 */
[----:B------:R-:W-:-:S03]  /*17a0*/  IADD3.X R13, PT, PT, ~R5, -0x80000000, RZ, P1, !PT ;  /* 0x80000000050d7810 */ /* 0x000fc60000ffe5ff */
[----:B------:R-:W-:Y:S01]  /*17b0*/  IMAD.X R4, RZ, RZ, ~R5, P1 ;  /* 0x000000ffff047224 */ /* 0x000fe200008e0e05 */
[----:B------:R-:W-:Y:S02]  /*17c0*/  SEL R7, RZ, 0x1, !P0 ;  /* 0x00000001ff077807 */ /* 0x000fe40004000000 */
[----:B------:R-:W-:Y:S02]  /*17d0*/  SHF.R.U32.HI R0, RZ, 0x1f, R13 ;  /* 0x0000001fff007819 */ /* 0x000fe4000001160d */
[----:B------:R-:W-:Y:S01]  /*17e0*/  SHF.R.S32.HI R4, RZ, 0x1f, R4 ;  /* 0x0000001fff047819 */ /* 0x000fe20000011404 */
[----:B------:R-:W-:Y:S01]  /*17f0*/  IMAD.WIDE.U32 R6, R3, R13, R6 ;  /* 0x0000000d03067225 */ /* 0x000fe200078e0006 */
[----:B------:R-:W-:Y:S02]  /*1800*/  LOP3.LUT R0, R0, 0x1, RZ, 0x3c, !PT ;  /* 0x0000000100007812 */ /* 0x000fe400078e3cff */
[----:B------:R-:W-:Y:S02]  /*1810*/  LOP3.LUT R3, R4, R3, RZ, 0xc0, !PT ;  /* 0x0000000304037212 */ /* 0x000fe400078ec0ff */
[----:B------:R-:W-:-:S04]  /*1820*/  IADD3 RZ, P0, PT, R6, R15, RZ ;  /* 0x0000000f06ff7210 */ /* 0x000fc80007f1e0ff */
[----:B------:R-:W-:-:S04]  /*1830*/  IADD3.X R6, P0, PT, R7, R13, RZ, P0, !PT ;  /* 0x0000000d07067210 */ /* 0x000fc8000071e4ff */
[----:B------:R-:W-:Y:S02]  /*1840*/  IADD3 R6, P1, PT, R3, R6, RZ ;  /* 0x0000000603067210 */ /* 0x000fe40007f3e0ff */
[----:B------:R-:W-:-:S05]  /*1850*/  SEL R3, RZ, 0x1, !P0 ;  /* 0x00000001ff037807 */ /* 0x000fca0004000000 */
[----:B------:R-:W-:-:S05]  /*1860*/  IMAD.X R0, R0, 0x1, R3, P1 ;  /* 0x0000000100007824 */ /* 0x000fca00008e0603 */
[----:B------:R-:W-:Y:S02]  /*1870*/  ISETP.NE.AND P0, PT, R0, 0x2, PT ;  /* 0x000000020000780c */ /* 0x000fe40003f05270 */
[----:B------:R-:W-:Y:S02]  /*1880*/  LOP3.LUT R0, RZ, R9, RZ, 0x33, !PT ;  /* 0x00000009ff007212 */ /* 0x000fe400078e33ff */
[----:B------:R-:W-:-:S04]  /*1890*/  SEL R14, R6, 0xffffffff, P0 ;  /* 0xffffffff060e7807 */ /* 0x000fc80000000000 */
[C---:B------:R-:W-:Y:S01]  /*18a0*/  VIMNMX.U32 R3, PT, PT, R14.reuse, -0x2, PT ;  /* 0xfffffffe0e037848 */ /* 0x040fe20003fe0000 */
[----:B------:R-:W-:-:S03]  /*18b0*/  IMAD.WIDE.U32 R4, R14, -0x80000000, RZ ;  /* 0x800000000e047825 */ /* 0x000fc600078e00ff */
[----:B------:R-:W-:Y:S02]  /*18c0*/  IADD3 RZ, P0, PT, RZ, R4, RZ ;  /* 0x00000004ffff7210 */ /* 0x000fe40007f1e0ff */
[----:B------:R-:W-:Y:S02]  /*18d0*/  LOP3.LUT R4, RZ, R11, RZ, 0x33, !PT ;  /* 0x0000000bff047212 */ /* 0x000fe400078e33ff */
[----:B------:R-:W-:Y:S01]  /*18e0*/  IADD3.X RZ, P1, PT, R5, -0x80000000, RZ, P0, !PT ;  /* 0x8000000005ff7810 */ /* 0x000fe2000073e4ff */
[----:B------:R-:W-:Y:S01]  /*18f0*/  IMAD.MOV R5, RZ, RZ, -R18 ;  /* 0x000000ffff057224 */ /* 0x000fe200078e0a12 */
[----:B------:R-:W-:-:S04]  /*1900*/  IADD3 RZ, P0, PT, RZ, -R18, RZ ;  /* 0x80000012ffff7210 */ /* 0x000fc80007f1e0ff */
[----:B------:R-:W-:Y:S02]  /*1910*/  IADD3.X R0, P0, PT, RZ, R0, RZ, P0, !PT ;  /* 0x00000000ff007210 */ /* 0x000fe4000071e4ff */
[----:B------:R-:W-:Y:S02]  /*1920*/  SEL R5, R5, R18, !P2 ;  /* 0x0000001205057207 */ /* 0x000fe40005000000 */
[----:B------:R-:W-:Y:S02]  /*1930*/  SEL R6, R0, R9, !P2 ;  /* 0x0000000900067207 */ /* 0x000fe40005000000 */
[----:B------:R-:W-:Y:S02]  /*1940*/  CS2R R8, SRZ ;  /* 0x0000000000087805 */ /* 0x000fe4000001ff00 */
[----:B------:R-:W-:Y:S01]  /*1950*/  LOP3.LUT R0, RZ, R10, RZ, 0x33, !PT ;  /* 0x0000000aff007212 */ /* 0x000fe200078e33ff */
[----:B------:R-:W-:Y:S01]  /*1960*/  @!P1 VIADD R14, R3, 0x1 ;  /* 0x00000001030e9836 */ /* 0x000fe20000000000 */
[C---:B------:R-:W-:Y:S01]  /*1970*/  SHF.L.W.U32.HI R12, R5.reuse, 0x1e, R6 ;  /* 0x0000001e050c7819 */ /* 0x040fe20000010e06 */
[----:B------:R-:W-:Y:S01]  /*1980*/  IMAD.SHL.U32 R7, R5, 0x40000000, RZ ;  /* 0x4000000005077824 */ /* 0x000fe200078e00ff */
[----:B------:R-:W-:Y:S01]  /*1990*/  IADD3.X R3, P0, PT, RZ, R0, RZ, P0, !PT ;  /* 0x00000000ff037210 */ /* 0x000fe2000071e4ff */
[----:B------:R-:W-:-:S03]  /*19a0*/  IMAD.MOV.U32 R0, RZ, RZ, RZ ;  /* 0x000000ffff007224 */ /* 0x000fc600078e00ff */
[----:B------:R-:W-:Y:S01]  /*19b0*/  SEL R3, R3, R10, !P2 ;  /* 0x0000000a03037207 */ /* 0x000fe20005000000 */
[----:B------:R-:W-:-:S03]  /*19c0*/  IMAD.X R4, RZ, RZ, R4, P0 ;  /* 0x000000ffff047224 */ /* 0x000fc600000e0604 */
[----:B------:R-:W-:Y:S02]  /*19d0*/  SHF.L.W.U32.HI R6, R6, 0x1e, R3 ;  /* 0x0000001e06067819 */ /* 0x000fe40000010e03 */
[----:B------:R-:W-:-:S04]  /*19e0*/  SEL R4, R4, R11, !P2 ;  /* 0x0000000b04047207 */ /* 0x000fc80005000000 */
[--C-:B------:R-:W-:Y:S02]  /*19f0*/  SHF.L.W.U32.HI R13, R3, 0x1e, R4.reuse ;  /* 0x0000001e030d7819 */ /* 0x100fe40000010e04 */
[----:B------:R-:W-:-:S07]  /*1a00*/  SHF.R.U32.HI R15, RZ, 0x2, R4 ;  /* 0x00000002ff0f7819 */ /* 0x000fce0000011604 */
.L_x_221:
[----:B------:R-:W-:Y:S01]  /*1a10*/  IADD3 RZ, P0, PT, R6, -UR5, RZ ;  /* 0x8000000506ff7c10 */ /* 0x000fe2000ff1e0ff */
[----:B------:R-:W-:Y:S01]  /*1a20*/  IMAD.MOV.U32 R4, RZ, RZ, RZ ;  /* 0x000000ffff047224 */ /* 0x000fe200078e00ff */
[----:B------:R-:W-:Y:S01]  /*1a30*/  PLOP3.LUT P2, PT, PT, PT, PT, 0x8, 0x80 ;  /* 0x000000000080781c */ /* 0x000fe20003f4e170 */
[----:B------:R-:W-:Y:S01]  /*1a40*/  UMOV UR7, URZ ;  /* 0x000000ff00077c82 */ /* 0x000fe20008000000 */
[----:B------:R-:W-:-:S04]  /*1a50*/  IADD3.X RZ, P0, PT, R13, 0x7fffffff, RZ, P0, !PT ;  /* 0x7fffffff0dff7810 */ /* 0x000fc8000071e4ff */
[----:B------:R-:W-:-:S03]  /*1a60*/  IADD3.X R5, PT, PT, R15, 0x1, RZ, P0, !PT ;  /* 0x000000010f057810 */ /* 0x000fc600007fe4ff */
[----:B------:R-:W-:-:S05]  /*1a70*/  IMAD.HI.U32 R4, R15, R14, R4 ;  /* 0x0000000e0f047227 */ /* 0x000fca00078e0004 */
[----:B------:R-:W-:-:S04]  /*1a80*/  ISETP.GE.U32.AND P0, PT, R4, R15, PT ;  /* 0x0000000f0400720c */ /* 0x000fc80003f06070 */
[----:B------:R-:W-:Y:S02]  /*1a90*/  SEL R27, R4, 0xffffffff, P0 ;  /* 0xffffffff041b7807 */ /* 0x000fe40000000000 */
[----:B------:R-:W-:-:S03]  /*1aa0*/  IADD3 RZ, P0, PT, R6, -UR6, RZ ;  /* 0x8000000606ff7c10 */ /* 0x000fc6000ff1e0ff */
[----:B------:R-:W-:-:S03]  /*1ab0*/  IMAD.WIDE.U32 R4, R27, -0x80000000, RZ ;  /* 0x800000001b047825 */ /* 0x000fc600078e00ff */
[----:B------:R-:W-:-:S04]  /*1ac0*/  IADD3.X R3, P0, PT, R13, ~R4, RZ, P0, !PT ;  /* 0x800000040d037210 */ /* 0x000fc8000071e4ff */
[----:B------:R-:W-:-:S13]  /*1ad0*/  IADD3.X R4, P0, PT, R15, ~R5, RZ, P0, !PT ;  /* 0x800000050f047210 */ /* 0x000fda000071e4ff */
[----:B------:R-:W-:-:S04]  /*1ae0*/  @!P0 IADD3 RZ, P1, PT, RZ, R6, RZ ;  /* 0x00000006ffff8210 */ /* 0x000fc80007f3e0ff */
[----:B------:R-:W-:-:S04]  /*1af0*/  @!P0 IADD3.X R3, P1, PT, R3, -0x80000000, RZ, P1, !PT ;  /* 0x8000000003038810 */ /* 0x000fc80000f3e4ff */
[----:B------:R-:W-:-:S04]  /*1b00*/  @!P0 IADD3.X R4, P1, PT, RZ, R4, RZ, P1, !PT ;  /* 0x00000004ff048210 */ /* 0x000fc80000f3e4ff */
[----:B------:R-:W-:Y:S02]  /*1b10*/  @!P0 PLOP3.LUT P2, PT, P1, PT, PT, 0x8, 0x80 ;  /* 0x000000000080881c */ /* 0x000fe40000f4e170 */
[----:B------:R-:W-:Y:S01]  /*1b20*/  IADD3 RZ, P1, PT, R7, -UR7, RZ ;  /* 0x8000000707ff7c10 */ /* 0x000fe2000ff3e0ff */
[----:B------:R-:W-:Y:S01]  /*1b30*/  UMOV UR7, UR4 ;  /* 0x0000000400077c82 */ /* 0x000fe20008000000 */
[----:B------:R-:W-:Y:S02]  /*1b40*/  UIADD3 UR4, UPT, UPT, UR4, 0x20, URZ ;  /* 0x0000002004047890 */ /* 0x000fe4000fffe0ff */
[----:B------:R-:W-:Y:S01]  /*1b50*/  IADD3.X R12, P1, PT, R12, -0x1, RZ, P1, !PT ;  /* 0xffffffff0c0c7810 */ /* 0x000fe20000f3e4ff */
[----:B------:R-:W-:-:S03]  /*1b60*/  UISETP.GE.U32.AND UP0, UPT, UR7, 0x5f, UPT ;  /* 0x0000005f0700788c */ /* 0x000fc6000bf06070 */
[----:B------:R-:W-:-:S03]  /*1b70*/  IADD3.X R13, P1, PT, R6, -0x1, RZ, P1, !PT ;  /* 0xffffffff060d7810 */ /* 0x000fc60000f3e4ff */
[----:B------:R-:W-:Y:S01]  /*1b80*/  @P2 IADD3 RZ, P3, PT, RZ, R6, RZ ;  /* 0x00000006ffff2210 */ /* 0x000fe20007f7e0ff */
[----:B------:R-:W-:Y:S02]  /*1b90*/  IMAD.MOV.U32 R6, RZ, RZ, R12 ;  /* 0x000000ffff067224 */ /* 0x000fe400078e000c */
[----:B------:R-:W-:Y:S01]  /*1ba0*/  IMAD.MOV.U32 R12, RZ, RZ, R7 ;  /* 0x000000ffff0c7224 */ /* 0x000fe200078e0007 */
[----:B------:R-:W-:-:S04]  /*1bb0*/  @P2 IADD3.X R3, P3, PT, R3, -0x80000000, RZ, P3, !PT ;  /* 0x8000000003032810 */ /* 0x000fc80001f7e4ff */
[----:B------:R-:W-:Y:S01]  /*1bc0*/  IADD3.X R15, P1, PT, R3, -0x1, RZ, P1, !PT ;  /* 0xffffffff030f7810 */ /* 0x000fe20000f3e4ff */
[----:B------:R-:W-:Y:S02]  /*1bd0*/  @P2 IMAD.X R4, RZ, RZ, R4, P3 ;  /* 0x000000ffff042224 */ /* 0x000fe400018e0604 */
[----:B------:R-:W-:Y:S02]  /*1be0*/  IMAD.MOV.U32 R3, RZ, RZ, R0 ;  /* 0x000000ffff037224 */ /* 0x000fe400078e0000 */
[----:B------:R-:W-:Y:S01]  /*1bf0*/  IMAD.MOV.U32 R0, RZ, RZ, R9 ;  /* 0x000000ffff007224 */ /* 0x000fe200078e0009 */
[----:B------:R-:W-:Y:S01]  /*1c00*/  IADD3.X RZ, P1, PT, R4, -0x1, RZ, P1, !PT ;  /* 0xffffffff04ff7810 */ /* 0x000fe20000f3e4ff */
[----:B------:R-:W-:Y:S02]  /*1c10*/  IMAD.MOV.U32 R9, RZ, RZ, R8 ;  /* 0x000000ffff097224 */ /* 0x000fe400078e0008 */
[----:B------:R-:W-:-:S04]  /*1c20*/  IMAD.MOV.U32 R8, RZ, RZ, R27 ;  /* 0x000000ffff087224 */ /* 0x000fc800078e001b */
[----:B------:R-:W-:-:S04]  /*1c30*/  @!P0 VIADD R8, R8, 0xffffffff ;  /* 0xffffffff08088836 */ /* 0x000fc80000000000 */
[----:B------:R-:W-:Y:S02]  /*1c40*/  @P2 VIADD R8, R8, 0xffffffff ;  /* 0xffffffff08082836 */ /* 0x000fe40000000000 */
[----:B------:R-:W-:Y:S01]  /*1c50*/  @!P1 IADD3 RZ, P3, PT, RZ, R7, RZ ;  /* 0x00000007ffff9210 */ /* 0x000fe20007f7e0ff */
[----:B------:R-:W-:Y:S02]  /*1c60*/  IMAD.MOV.U32 R7, RZ, RZ, RZ ;  /* 0x000000ffff077224 */ /* 0x000fe400078e00ff */
[----:B------:R-:W-:Y:S01]  /*1c70*/  @!P1 VIADD R8, R8, 0xffffffff ;  /* 0xffffffff08089836 */ /* 0x000fe20000000000 */
[----:B------:R-:W-:-:S04]  /*1c80*/  @!P1 IADD3.X R6, P3, PT, RZ, R6, RZ, P3, !PT ;  /* 0x00000006ff069210 */ /* 0x000fc80001f7e4ff */
[----:B------:R-:W-:-:S04]  /*1c90*/  @!P1 IADD3.X R13, P3, PT, RZ, R13, RZ, P3, !PT ;  /* 0x0000000dff0d9210 */ /* 0x000fc80001f7e4ff */
[----:B------:R-:W-:Y:S01]  /*1ca0*/  @!P1 IADD3.X R15, PT, PT, R15, -0x80000000, RZ, P3, !PT ;  /* 0x800000000f0f9810 */ /* 0x000fe20001ffe4ff */
[----:B------:R-:W-:Y:S08]  /*1cb0*/  BRA.U !UP0, `(.L_x_221) ;  /* 0xfffffffd08547547 */ /* 0x000ff0000b83ffff */
[----:B------:R-:W-:Y:S01]  /*1cc0*/  ISETP.GT.U32.AND P1, PT, R10, -0x1, PT ;  /* 0xffffffff0a00780c */ /* 0x000fe20003f24070 */
[----:B------:R-:W-:Y:S01]  /*1cd0*/  IMAD.MOV.U32 R5, RZ, RZ, R23 ;  /* 0x000000ffff057224 */ /* 0x000fe200078e0017 */
[----:B------:R-:W-:Y:S01]  /*1ce0*/  MOV R20, 0x1e30 ;  /* 0x00001e3000147802 */ /* 0x000fe20000000f00 */
[----:B------:R-:W-:Y:S01]  /*1cf0*/  IMAD.MOV.U32 R7, RZ, RZ, R19 ;  /* 0x000000ffff077224 */ /* 0x000fe200078e0013 */
[----:B------:R-:W-:Y:S01]  /*1d00*/  ISETP.GT.AND.EX P1, PT, R11, -0x1, PT, P1 ;  /* 0xffffffff0b00780c */ /* 0x000fe20003f24310 */
[----:B------:R-:W-:Y:S02]  /*1d10*/  IMAD.MOV.U32 R11, RZ, RZ, R3 ;  /* 0x000000ffff0b7224 */ /* 0x000fe400078e0003 */
[----:B------:R-:W-:Y:S02]  /*1d20*/  IMAD.MOV.U32 R12, RZ, RZ, R25 ;  /* 0x000000ffff0c7224 */ /* 0x000fe400078e0019 */
[----:B------:R-:W-:Y:S02]  /*1d30*/  IMAD.MOV.U32 R13, RZ, RZ, R17 ;  /* 0x000000ffff0d7224 */ /* 0x000fe400078e0011 */
[----:B------:R-:W-:-:S02]  /*1d40*/  IMAD.MOV.U32 R14, RZ, RZ, R16 ;  /* 0x000000ffff0e7224 */ /* 0x000fc400078e0010 */
[----:B------:R-:W-:Y:S02]  /*1d50*/  IMAD.MOV.U32 R15, RZ, RZ, R2 ;  /* 0x000000ffff0f7224 */ /* 0x000fe400078e0002 */
[----:B------:R-:W-:Y:S02]  /*1d60*/  IMAD.MOV.U32 R21, RZ, RZ, 0x0 ;  /* 0x00000000ff157424 */ /* 0x000fe400078e00ff */
[----:B------:R-:W-:Y:S01]  /*1d70*/  @!P1 IADD3 RZ, P0, PT, RZ, -R8, RZ ;  /* 0x80000008ffff9210 */ /* 0x000fe20007f1e0ff */
[----:B------:R-:W-:Y:S01]  /*1d80*/  @!P1 IMAD.MOV R8, RZ, RZ, -R8 ;  /* 0x000000ffff089224 */ /* 0x000fe200078e0a08 */
[----:B------:R-:W-:Y:S02]  /*1d90*/  @!P1 LOP3.LUT R4, RZ, R9, RZ, 0x33, !PT ;  /* 0x00000009ff049212 */ /* 0x000fe400078e33ff */
[----:B------:R-:W-:Y:S02]  /*1da0*/  @!P1 LOP3.LUT R3, RZ, R0, RZ, 0x33, !PT ;  /* 0x00000000ff039212 */ /* 0x000fe400078e33ff */
[----:B------:R-:W-:Y:S01]  /*1db0*/  @!P1 IADD3.X R9, P0, PT, RZ, R4, RZ, P0, !PT ;  /* 0x00000004ff099210 */ /* 0x000fe2000071e4ff */
[----:B------:R-:W-:Y:S01]  /*1dc0*/  IMAD.MOV.U32 R4, RZ, RZ, R24 ;  /* 0x000000ffff047224 */ /* 0x000fe200078e0018 */
[----:B------:R-:W-:-:S02]  /*1dd0*/  @!P1 LOP3.LUT R6, RZ, R11, RZ, 0x33, !PT ;  /* 0x0000000bff069212 */ /* 0x000fc400078e33ff */
[----:B------:R-:W-:-:S05]  /*1de0*/  @!P1 IADD3.X R0, P0, PT, RZ, R3, RZ, P0, !PT ;  /* 0x00000003ff009210 */ /* 0x000fca000071e4ff */
[----:B------:R-:W-:Y:S02]  /*1df0*/  @!P1 IMAD.X R11, RZ, RZ, R6, P0 ;  /* 0x000000ffff0b9224 */ /* 0x000fe400000e0606 */
[----:B------:R-:W-:Y:S02]  /*1e00*/  IMAD.MOV.U32 R6, RZ, RZ, R22 ;  /* 0x000000ffff067224 */ /* 0x000fe400078e0016 */
[----:B------:R-:W-:-:S07]  /*1e10*/  IMAD.MOV.U32 R10, RZ, RZ, R0 ;  /* 0x000000ffff0a7224 */ /* 0x000fce00078e0000 */
[----:B------:R-:W-:Y:S05]  /*1e20*/  CALL.REL.NOINC `($_Z18calculateFunction1PxS_S_S_S_S_S_$_Z8fastExponnn) ;  /* 0xfffffff400747944 */ /* 0x000fea0003c3ffff */
[----:B------:R-:W-:Y:S01]  /*1e30*/  IADD3 RZ, P0, PT, RZ, -R25, RZ ;  /* 0x80000019ffff7210 */ /* 0x000fe20007f1e0ff */
[----:B------:R-:W-:Y:S01]  /*1e40*/  IMAD.MOV R10, RZ, RZ, -R25 ;  /* 0x000000ffff0a7224 */ /* 0x000fe200078e0a19 */
[----:B------:R-:W-:Y:S01]  /*1e50*/  LOP3.LUT R0, RZ, R17, RZ, 0x33, !PT ;  /* 0x00000011ff007212 */ /* 0x000fe200078e33ff */
[----:B------:R-:W-:Y:S01]  /*1e60*/  UMOV UR4, 0x4321 ;  /* 0x0000432100047882 */ /* 0x000fe20000000000 */
[----:B------:R-:W-:Y:S01]  /*1e70*/  LOP3.LUT R3, RZ, R16, RZ, 0x33, !PT ;  /* 0x00000010ff037212 */ /* 0x000fe200078e33ff */
[----:B------:R-:W-:Y:S01]  /*1e80*/  IMAD.MOV.U32 R11, RZ, RZ, 0x4b800000 ;  /* 0x4b800000ff0b7424 */ /* 0x000fe200078e00ff */
[----:B------:R-:W-:Y:S01]  /*1e90*/  IADD3.X R0, P0, PT, RZ, R0, RZ, P0, !PT ;  /* 0x00000000ff007210 */ /* 0x000fe2000071e4ff */
[----:B------:R-:W-:Y:S01]  /*1ea0*/  IMAD.MOV.U32 R12, RZ, RZ, 0x0 ;  /* 0x00000000ff0c7424 */ /* 0x000fe200078e00ff */
[----:B------:R-:W-:Y:S01]  /*1eb0*/  LOP3.LUT R8, RZ, R2, RZ, 0x33, !PT ;  /* 0x00000002ff087212 */ /* 0x000fe200078e33ff */
[----:B------:R-:W-:Y:S01]  /*1ec0*/  IMAD.MOV.U32 R13, RZ, RZ, -0x80000000 ;  /* 0x80000000ff0d7424 */ /* 0x000fe200078e00ff */
[----:B------:R-:W-:Y:S01]  /*1ed0*/  IADD3.X R3, P0, PT, RZ, R3, RZ, P0, !PT ;  /* 0x00000003ff037210 */ /* 0x000fe2000071e4ff */
[----:B------:R-:W-:Y:S01]  /*1ee0*/  BSSY.RECONVERGENT B0, `(.L_x_222) ;  /* 0x0000081000007945 */ /* 0x000fe20003800200 */
[----:B------:R-:W-:-:S03]  /*1ef0*/  ISETP.GE.AND P1, PT, R2, RZ, PT ;  /* 0x000000ff0200720c */ /* 0x000fc60003f26270 */
[----:B------:R-:W-:Y:S01]  /*1f00*/  IMAD.X R9, RZ, RZ, R8, P0 ;  /* 0x000000ffff097224 */ /* 0x000fe200000e0608 */
[----:B------:R-:W-:Y:S02]  /*1f10*/  SEL R8, R3, R16, !P1 ;  /* 0x0000001003087207 */ /* 0x000fe40004800000 */
[----:B------:R-:W-:Y:S02]  /*1f20*/  SEL R0, R0, R17, !P1 ;  /* 0x0000001100007207 */ /* 0x000fe40004800000 */
[----:B------:R-:W-:Y:S02]  /*1f30*/  SEL R9, R9, R2, !P1 ;  /* 0x0000000209097207 */ /* 0x000fe40004800000 */
[----:B------:R-:W-:Y:S02]  /*1f40*/  SEL R15, R10, R25, !P1 ;  /* 0x000000190a0f7207 */ /* 0x000fe40004800000 */
[----:B------:R-:W-:-:S04]  /*1f50*/  LOP3.LUT P3, RZ, R9, R8, RZ, 0xfc, !PT ;  /* 0x0000000809ff7212 */ /* 0x000fc8000786fcff */
[C---:B------:R-:W-:Y:S02]  /*1f60*/  SEL R9, R0.reuse, R9, !P3 ;  /* 0x0000000900097207 */ /* 0x040fe40005800000 */
[----:B------:R-:W-:Y:S02]  /*1f70*/  SEL R8, R15, R8, !P3 ;  /* 0x000000080f087207 */ /* 0x000fe40005800000 */
[----:B------:R-:W-:Y:S02]  /*1f80*/  ISETP.NE.AND P2, PT, R9, RZ, PT ;  /* 0x000000ff0900720c */ /* 0x000fe40003f45270 */
[----:B------:R-:W-:Y:S02]  /*1f90*/  SEL R0, R0, RZ, P3 ;  /* 0x000000ff00007207 */ /* 0x000fe40001800000 */
[----:B------:R-:W-:Y:S01]  /*1fa0*/  SEL R10, R8, R9, !P2 ;  /* 0x00000009080a7207 */ /* 0x000fe20005000000 */
[----:B------:R-:W-:Y:S01]  /*1fb0*/  IMAD.U32 R9, RZ, RZ, UR4 ;  /* 0x00000004ff097e24 */ /* 0x000fe2000f8e00ff */
[----:B------:R-:W-:-:S02]  /*1fc0*/  SEL R8, R0, R8, !P2 ;  /* 0x0000000800087207 */ /* 0x000fc40005000000 */
[----:B------:R-:W0:Y:S01]  /*1fd0*/  FLO.U32 R3, R10 ;  /* 0x0000000a00037300 */ /* 0x000e2200000e0000 */
[----:B------:R-:W-:-:S04]  /*1fe0*/  SEL R15, R15, RZ, P3 ;  /* 0x000000ff0f0f7207 */ /* 0x000fc80001800000 */
[C---:B------:R-:W-:Y:S02]  /*1ff0*/  SEL R28, R15.reuse, R0, !P2 ;  /* 0x000000000f1c7207 */ /* 0x040fe40005000000 */
[----:B------:R-:W-:Y:S02]  /*2000*/  SEL R15, R15, RZ, P2 ;  /* 0x000000ff0f0f7207 */ /* 0x000fe40001000000 */
[----:B0-----:R-:W-:-:S04]  /*2010*/  IADD3 R3, PT, PT, -R3, 0x1f, RZ ;  /* 0x0000001f03037810 */ /* 0x001fc80007ffe1ff */
[-C--:B------:R-:W-:Y:S02]  /*2020*/  SHF.L.W.U32.HI R14, R8, R3.reuse, R10 ;  /* 0x00000003080e7219 */ /* 0x080fe40000010e0a */
[----:B------:R-:W-:Y:S02]  /*2030*/  SHF.L.W.U32.HI R33, R15, R3, R28 ;  /* 0x000000030f217219 */ /* 0x000fe40000010e1c */
[----:B------:R-:W-:Y:S01]  /*2040*/  PRMT R9, R14, R9, 0x3f ;  /* 0x0000003f0e097416 */ /* 0x000fe20000000009 */
[----:B------:R-:W-:-:S03]  /*2050*/  IMAD.MOV R31, RZ, RZ, -R14 ;  /* 0x000000ffff1f7224 */ /* 0x000fc600078e0a0e */
[C---:B------:R-:W-:Y:S02]  /*2060*/  FSETP.GEU.AND P1, PT, |R9|.reuse, 1.175494350822287508e-38, PT ;  /* 0x008000000900780b */ /* 0x040fe40003f2e200 */
[----:B------:R-:W-:Y:S02]  /*2070*/  FSETP.GT.AND P0, PT, |R9|, 8.50705917302346158658e+37, PT ;  /* 0x7e8000000900780b */ /* 0x000fe40003f04200 */
[----:B------:R-:W-:Y:S02]  /*2080*/  FSEL R10, R11, 1, !P1 ;  /* 0x3f8000000b0a7808 */ /* 0x000fe40004800000 */
[----:B------:R-:W-:Y:S02]  /*2090*/  SHF.L.W.U32.HI R11, R28, R3, R8 ;  /* 0x000000031c0b7219 */ /* 0x000fe40000010e08 */
[----:B------:R-:W-:-:S05]  /*20a0*/  FSEL R10, R10, 0.25, !P0 ;  /* 0x3e8000000a0a7808 */ /* 0x000fca0004000000 */
[----:B------:R-:W-:-:S06]  /*20b0*/  FMUL R27, R9, R10 ;  /* 0x0000000a091b7220 */ /* 0x000fcc0000400000 */
[----:B------:R-:W0:Y:S02]  /*20c0*/  MUFU.RCP R27, R27 ;  /* 0x0000001b001b7308 */ /* 0x000e240000001000 */
[----:B0-----:R-:W-:-:S05]  /*20d0*/  FMUL R10, R10, R27 ;  /* 0x0000001b0a0a7220 */ /* 0x001fca0000400000 */
[----:B------:R-:W-:Y:S01]  /*20e0*/  LEA R29, R10, 0xfffffe00, 0x9 ;  /* 0xfffffe000a1d7811 */ /* 0x000fe200078e48ff */
[----:B------:R-:W-:-:S04]  /*20f0*/  IMAD.MOV.U32 R10, RZ, RZ, RZ ;  /* 0x000000ffff0a7224 */ /* 0x000fc800078e00ff */
[----:B------:R-:W-:-:S04]  /*2100*/  IMAD.HI.U32 R8, P0, R29, R11, R10 ;  /* 0x0000000b1d087227 */ /* 0x000fc8000780000a */
[----:B------:R-:W-:Y:S02]  /*2110*/  IMAD.X R9, RZ, RZ, RZ, P0 ;  /* 0x000000ffff097224 */ /* 0x000fe400000e06ff */
[----:B------:R-:W-:-:S03]  /*2120*/  IMAD.WIDE.U32 R8, R14, R29, R8 ;  /* 0x0000001d0e087225 */ /* 0x000fc600078e0008 */
[----:B------:R-:W-:-:S05]  /*2130*/  IADD3 R27, P1, PT, RZ, -R8, RZ ;  /* 0x80000008ff1b7210 */ /* 0x000fca0007f3e0ff */
[----:B------:R-:W-:-:S04]  /*2140*/  IMAD.HI.U32 R12, P0, R29, R27, R12 ;  /* 0x0000001b1d0c7227 */ /* 0x000fc8000780000c */
[----:B------:R-:W-:Y:S01]  /*2150*/  IMAD.X R31, R31, 0x1, ~R9, P1 ;  /* 0x000000011f1f7824 */ /* 0x000fe200008e0e09 */
[----:B------:R-:W-:Y:S01]  /*2160*/  SEL R13, RZ, 0x1, !P0 ;  /* 0x00000001ff0d7807 */ /* 0x000fe20004000000 */
[----:B------:R-:W-:Y:S01]  /*2170*/  IMAD.WIDE.U32 R8, R5, R4, RZ ;  /* 0x0000000405087225 */ /* 0x000fe200078e00ff */
[----:B------:R-:W-:Y:S02]  /*2180*/  ISETP.GT.U32.AND P0, PT, R27, -0x1, PT ;  /* 0xffffffff1b00780c */ /* 0x000fe40003f04070 */
[----:B------:R-:W-:Y:S01]  /*2190*/  SHF.R.U32.HI R0, RZ, 0x1f, R31 ;  /* 0x0000001fff007819 */ /* 0x000fe2000001161f */
[----:B------:R-:W-:Y:S01]  /*21a0*/  IMAD.WIDE.U32 R12, R29, R31, R12 ;  /* 0x0000001f1d0c7225 */ /* 0x000fe200078e000c */
[----:B------:R-:W-:Y:S02]  /*21b0*/  ISETP.GT.AND.EX P0, PT, R31, -0x1, PT, P0 ;  /* 0xffffffff1f00780c */ /* 0x000fe40003f04300 */
[----:B------:R-:W-:Y:S02]  /*21c0*/  LOP3.LUT R0, R0, 0x1, RZ, 0x3c, !PT ;  /* 0x0000000100007812 */ /* 0x000fe400078e3cff */
[----:B------:R-:W-:-:S02]  /*21d0*/  IADD3 RZ, P1, PT, R12, R27, RZ ;  /* 0x0000001b0cff7210 */ /* 0x000fc40007f3e0ff */
[----:B------:R-:W-:Y:S02]  /*21e0*/  SEL R29, R29, RZ, P0 ;  /* 0x000000ff1d1d7207 */ /* 0x000fe40000000000 */
[----:B------:R-:W-:Y:S01]  /*21f0*/  IADD3.X R12, P1, PT, R13, R31, RZ, P1, !PT ;  /* 0x0000001f0d0c7210 */ /* 0x000fe20000f3e4ff */
[----:B------:R-:W-:-:S03]  /*2200*/  IMAD.WIDE.U32 R30, P4, R4, R5, R8 ;  /* 0x00000005041e7225 */ /* 0x000fc60007880008 */
[----:B------:R-:W-:Y:S01]  /*2210*/  IADD3 R29, P0, PT, R29, R12, RZ ;  /* 0x0000000c1d1d7210 */ /* 0x000fe20007f1e0ff */
[----:B------:R-:W-:Y:S01]  /*2220*/  IMAD.WIDE.U32 R12, R4, R4, RZ ;  /* 0x00000004040c7225 */ /* 0x000fe200078e00ff */
[----:B------:R-:W-:-:S03]  /*2230*/  SEL R27, RZ, 0x1, !P1 ;  /* 0x00000001ff1b7807 */ /* 0x000fc60004800000 */
[----:B------:R-:W-:Y:S01]  /*2240*/  IMAD.X R9, RZ, RZ, RZ, P4 ;  /* 0x000000ffff097224 */ /* 0x000fe200020e06ff */
[----:B------:R-:W-:Y:S01]  /*2250*/  IADD3 R32, P1, PT, R13, R30, RZ ;  /* 0x0000001e0d207210 */ /* 0x000fe20007f3e0ff */
[----:B------:R-:W-:Y:S02]  /*2260*/  IMAD.X R0, R0, 0x1, R27, P0 ;  /* 0x0000000100007824 */ /* 0x000fe400000e061b */
[----:B------:R-:W-:Y:S02]  /*2270*/  IMAD.MOV.U32 R8, RZ, RZ, R31 ;  /* 0x000000ffff087224 */ /* 0x000fe400078e001f */
[----:B------:R-:W-:Y:S01]  /*2280*/  IMAD.MOV.U32 R31, RZ, RZ, RZ ;  /* 0x000000ffff1f7224 */ /* 0x000fe200078e00ff */
[----:B------:R-:W-:Y:S01]  /*2290*/  ISETP.NE.AND P0, PT, R0, 0x2, PT ;  /* 0x000000020000780c */ /* 0x000fe20003f05270 */
[----:B------:R-:W-:-:S04]  /*22a0*/  IMAD.WIDE.U32.X R8, R5, R5, R8, P1 ;  /* 0x0000000505087225 */ /* 0x000fc800008e0408 */
[-C--:B------:R-:W-:Y:S01]  /*22b0*/  IMAD R0, R5, R6.reuse, RZ ;  /* 0x0000000605007224 */ /* 0x080fe200078e02ff */
[----:B------:R-:W-:Y:S01]  /*22c0*/  SEL R5, R29, 0xffffffff, P0 ;  /* 0xffffffff1d057807 */ /* 0x000fe20000000000 */
[----:B------:R-:W-:-:S04]  /*22d0*/  IMAD.WIDE.U32 R8, R4, R6, R8 ;  /* 0x0000000604087225 */ /* 0x000fc800078e0008 */
[----:B------:R-:W-:-:S04]  /*22e0*/  IMAD.HI.U32 R30, R5, R11, RZ ;  /* 0x0000000b051e7227 */ /* 0x000fc800078e00ff */
[----:B------:R-:W-:Y:S01]  /*22f0*/  IMAD R7, R4, R7, R0 ;  /* 0x0000000704077224 */ /* 0x000fe200078e0200 */
[----:B------:R-:W-:Y:S01]  /*2300*/  SEL R0, RZ, 0x40, P3 ;  /* 0x00000040ff007807 */ /* 0x000fe20001800000 */
[----:B------:R-:W-:-:S04]  /*2310*/  IMAD.WIDE.U32 R30, R14, R5, R30 ;  /* 0x000000050e1e7225 */ /* 0x000fc800078e001e */
[----:B------:R-:W-:Y:S01]  /*2320*/  IMAD.IADD R9, R9, 0x1, R7 ;  /* 0x0000000109097824 */ /* 0x000fe200078e0207 */
[----:B------:R-:W-:Y:S01]  /*2330*/  IADD3 RZ, P0, PT, R11, R30, RZ ;  /* 0x0000001e0bff7210 */ /* 0x000fe20007f1e0ff */
[----:B------:R-:W-:Y:S02]  /*2340*/  IMAD.MOV.U32 R13, RZ, RZ, RZ ;  /* 0x000000ffff0d7224 */ /* 0x000fe400078e00ff */
[----:B------:R-:W-:Y:S01]  /*2350*/  IMAD.WIDE.U32 R8, R4, R6, R8 ;  /* 0x0000000604087225 */ /* 0x000fe200078e0008 */
[----:B------:R-:W-:Y:S02]  /*2360*/  IADD3.X RZ, P0, PT, R14, R31, RZ, P0, !PT ;  /* 0x0000001f0eff7210 */ /* 0x000fe4000071e4ff */
[----:B------:R-:W-:Y:S01]  /*2370*/  SEL R4, RZ, 0x20, P2 ;  /* 0x00000020ff047807 */ /* 0x000fe20001000000 */
[----:B------:R-:W-:Y:S01]  /*2380*/  IMAD.IADD R30, R7, 0x1, R9 ;  /* 0x00000001071e7824 */ /* 0x000fe200078e0209 */
[----:B------:R-:W-:Y:S02]  /*2390*/  VIMNMX.U32 R7, PT, PT, R5, -0x2, PT ;  /* 0xfffffffe05077848 */ /* 0x000fe40003fe0000 */
[----:B------:R-:W-:-:S02]  /*23a0*/  LOP3.LUT R6, R3, 0x1f, RZ, 0xc0, !PT ;  /* 0x0000001f03067812 */ /* 0x000fc400078ec0ff */
[----:B------:R-:W-:Y:S02]  /*23b0*/  IADD3 R0, PT, PT, R3, R4, R0 ;  /* 0x0000000403007210 */ /* 0x000fe40007ffe000 */
[-C--:B------:R-:W-:Y:S02]  /*23c0*/  SHF.L.W.U32.HI R4, R32, R3.reuse, R8 ;  /* 0x0000000320047219 */ /* 0x080fe40000010e08 */
[-C--:B------:R-:W-:Y:S01]  /*23d0*/  SHF.L.W.U32.HI R27, R8, R3.reuse, R30 ;  /* 0x00000003081b7219 */ /* 0x080fe20000010e1e */
[----:B------:R-:W-:Y:S01]  /*23e0*/  @!P0 VIADD R5, R7, 0x1 ;  /* 0x0000000107058836 */ /* 0x000fe20000000000 */
[C---:B------:R-:W-:Y:S02]  /*23f0*/  SHF.L.W.U32.HI R9, R12.reuse, R3, R32 ;  /* 0x000000030c097219 */ /* 0x040fe40000010e20 */
[-C--:B------:R-:W-:Y:S02]  /*2400*/  SHF.L.U32 R12, R12, R6.reuse, RZ ;  /* 0x000000060c0c7219 */ /* 0x080fe400000006ff */
[----:B------:R-:W-:-:S02]  /*2410*/  SHF.L.U32 R32, R15, R6, RZ ;  /* 0x000000060f207219 */ /* 0x000fc400000006ff */
[----:B------:R-:W-:-:S07]  /*2420*/  SHF.L.W.U32.HI R8, R30, R3, RZ ;  /* 0x000000031e087219 */ /* 0x000fce0000010eff */
.L_x_223:
        /* <DEDUP_REMOVED lines=24> */
[----:B------:R-:W-:Y:S01]  /*25b0*/  IMAD.WIDE.U32 R6, R15, R32, RZ ;  /* 0x000000200f067225 */ /* 0x000fe200078e00ff */
[----:B------:R-:W-:-:S03]  /*25c0*/  @P2 IADD3.X R31, P1, PT, R14, R31, RZ, P1, !PT ;  /* 0x0000001f0e1f2210 */ /* 0x000fc60000f3e4ff */
[----:B------:R-:W-:Y:S02]  /*25d0*/  IMAD.MOV.U32 R6, RZ, RZ, R7 ;  /* 0x000000ffff067224 */ /* 0x000fe400078e0007 */
[-C--:B------:R-:W-:Y:S02]  /*25e0*/  IMAD R27, R32, R15.reuse, RZ ;  /* 0x0000000f201b7224 */ /* 0x080fe400078e02ff */
[----:B------:R-:W-:Y:S02]  /*25f0*/  IMAD.MOV.U32 R7, RZ, RZ, RZ ;  /* 0x000000ffff077224 */ /* 0x000fe400078e00ff */
[----:B------:R-:W-:Y:S01]  /*2600*/  @P2 IMAD.X R28, RZ, RZ, R28, P1 ;  /* 0x000000ffff1c2224 */ /* 0x000fe200008e061c */
[----:B------:R-:W-:Y:S01]  /*2610*/  ISETP.GT.U32.AND P2, PT, R13, R0, PT ;  /* 0x000000000d00720c */ /* 0x000fe20003f44070 */
[----:B------:R-:W-:Y:S01]  /*2620*/  IMAD.WIDE.U32 R6, R33, R15, R6 ;  /* 0x0000000f21067225 */ /* 0x000fe200078e0006 */
[----:B------:R-:W-:-:S03]  /*2630*/  IADD3 R15, P0, PT, -R27, R12, RZ ;  /* 0x0000000c1b0f7210 */ /* 0x000fc60007f1e1ff */
        /* <DEDUP_REMOVED lines=12> */
.L_x_222:
[----:B------:R-:W-:Y:S02]  /*2700*/  LOP3.LUT R18, R18, 0x1, RZ, 0xc0, !PT ;  /* 0x0000000112127812 */ /* 0x000fe400078ec0ff */
[----:B------:R-:W-:Y:S02]  /*2710*/  R2P PR, R0, 0x60 ;  /* 0x0000006000007804 */ /* 0x000fe40000000000 */
[----:B------:R-:W-:Y:S02]  /*2720*/  ISETP.NE.U32.AND P0, PT, R18, 0x1, PT ;  /* 0x000000011200780c */ /* 0x000fe40003f05070 */
[-C--:B------:R-:W-:Y:S02]  /*2730*/  SHF.R.W.U32 R15, R15, R3.reuse, R4 ;  /* 0x000000030f0f7219 */ /* 0x080fe40000001e04 */
[----:B------:R-:W-:Y:S02]  /*2740*/  SHF.R.W.U32 R4, R4, R3, R27 ;  /* 0x0000000304047219 */ /* 0x000fe40000001e1b */
[----:B------:R-:W-:-:S02]  /*2750*/  ISETP.NE.U32.AND.EX P0, PT, RZ, RZ, PT, P0 ;  /* 0x000000ffff00720c */ /* 0x000fc40003f05100 */
[-C--:B------:R-:W-:Y:S02]  /*2760*/  SHF.R.W.U32 R27, R27, R3.reuse, R8 ;  /* 0x000000031b1b7219 */ /* 0x080fe40000001e08 */
[----:B------:R-:W-:Y:S02]  /*2770*/  SHF.R.W.U32 R8, R8, R3, RZ ;  /* 0x0000000308087219 */ /* 0x000fe40000001eff */
[----:B------:R-:W-:Y:S02]  /*2780*/  SEL R15, R15, R4, !P5 ;  /* 0x000000040f0f7207 */ /* 0x000fe40006800000 */
[----:B------:R-:W-:Y:S02]  /*2790*/  SEL R3, R8, RZ, !P5 ;  /* 0x000000ff08037207 */ /* 0x000fe40006800000 */
[----:B------:R-:W-:Y:S02]  /*27a0*/  SEL R4, R4, R27, !P5 ;  /* 0x0000001b04047207 */ /* 0x000fe40006800000 */
[----:B------:R-:W-:-:S02]  /*27b0*/  SEL R8, R27, R8, !P5 ;  /* 0x000000081b087207 */ /* 0x000fc40006800000 */
[----:B------:R-:W-:Y:S02]  /*27c0*/  ISETP.NE.AND P1, PT, R0, 0x80, PT ;  /* 0x000000800000780c */ /* 0x000fe40003f25270 */
[----:B------:R-:W-:Y:S02]  /*27d0*/  SEL R4, R4, R3, !P6 ;  /* 0x0000000304047207 */ /* 0x000fe40007000000 */
[----:B------:R-:W-:Y:S02]  /*27e0*/  SEL R7, R3, RZ, !P6 ;  /* 0x000000ff03077207 */ /* 0x000fe40007000000 */
[----:B------:R-:W-:Y:S02]  /*27f0*/  SEL R6, R8, RZ, !P6 ;  /* 0x000000ff08067207 */ /* 0x000fe40007000000 */
[----:B------:R-:W-:Y:S02]  /*2800*/  SEL R15, R15, R8, !P6 ;  /* 0x000000080f0f7207 */ /* 0x000fe40007000000 */
[----:B------:R-:W-:-:S02]  /*2810*/  SEL R5, R4, 0xffffffff, P1 ;  /* 0xffffffff04057807 */ /* 0x000fc40000800000 */
[----:B------:R-:W-:Y:S02]  /*2820*/  SEL R7, R7, 0xffffffff, P1 ;  /* 0xffffffff07077807 */ /* 0x000fe40000800000 */
[----:B------:R-:W-:Y:S02]  /*2830*/  SEL R6, R6, 0xffffffff, P1 ;  /* 0xffffffff06067807 */ /* 0x000fe40000800000 */
[----:B------:R-:W-:Y:S01]  /*2840*/  SEL R4, R15, 0xffffffff, P1 ;  /* 0xffffffff0f047807 */ /* 0x000fe20000800000 */
[----:B------:R-:W-:Y:S06]  /*2850*/  @P0 BRA `(.L_x_220) ;  /* 0x0000000800dc0947 */ /* 0x000fec0003800000 */
[----:B------:R-:W-:Y:S01]  /*2860*/  IADD3 RZ, P0, PT, RZ, -R25, RZ ;  /* 0x80000019ffff7210 */ /* 0x000fe20007f1e0ff */
[----:B------:R-:W-:Y:S01]  /*2870*/  UMOV UR4, 0x4321 ;  /* 0x0000432100047882 */ /* 0x000fe20000000000 */
[----:B------:R-:W-:Y:S01]  /*2880*/  LOP3.LUT R0, RZ, R17, RZ, 0x33, !PT ;  /* 0x00000011ff007212 */ /* 0x000fe200078e33ff */
[----:B------:R-:W-:Y:S01]  /*2890*/  IMAD.U32 R11, RZ, RZ, UR4 ;  /* 0x00000004ff0b7e24 */ /* 0x000fe2000f8e00ff */
[----:B------:R-:W-:Y:S01]  /*28a0*/  LOP3.LUT R3, RZ, R16, RZ, 0x33, !PT ;  /* 0x00000010ff037212 */ /* 0x000fe200078e33ff */
[----:B------:R-:W-:Y:S01]  /*28b0*/  IMAD.MOV.U32 R10, RZ, RZ, 0x4b800000 ;  /* 0x4b800000ff0a7424 */ /* 0x000fe200078e00ff */
[----:B------:R-:W-:Y:S01]  /*28c0*/  IADD3.X R0, P0, PT, RZ, R0, RZ, P0, !PT ;  /* 0x00000000ff007210 */ /* 0x000fe2000071e4ff */
[----:B------:R-:W-:Y:S01]  /*28d0*/  IMAD.MOV.U32 R12, RZ, RZ, 0x0 ;  /* 0x00000000ff0c7424 */ /* 0x000fe200078e00ff */
[----:B------:R-:W-:Y:S01]  /*28e0*/  LOP3.LUT R8, RZ, R2, RZ, 0x33, !PT ;  /* 0x00000002ff087212 */ /* 0x000fe200078e33ff */
[----:B------:R-:W-:Y:S01]  /*28f0*/  IMAD.MOV.U32 R13, RZ, RZ, -0x80000000 ;  /* 0x80000000ff0d7424 */ /* 0x000fe200078e00ff */
[----:B------:R-:W-:Y:S01]  /*2900*/  IADD3.X R3, P0, PT, RZ, R3, RZ, P0, !PT ;  /* 0x00000003ff037210 */ /* 0x000fe2000071e4ff */
[----:B------:R-:W-:Y:S01]  /*2910*/  IMAD R7, R7, R24, RZ ;  /* 0x0000001807077224 */ /* 0x000fe200078e02ff */
[----:B------:R-:W-:Y:S01]  /*2920*/  ISETP.GE.AND P1, PT, R2, RZ, PT ;  /* 0x000000ff0200720c */ /* 0x000fe20003f26270 */
[----:B------:R-:W-:Y:S02]  /*2930*/  BSSY.RECONVERGENT B0, `(.L_x_224) ;  /* 0x000008d000007945 */ /* 0x000fe40003800200 */
[----:B------:R-:W-:Y:S01]  /*2940*/  IMAD.X R9, RZ, RZ, R8, P0 ;  /* 0x000000ffff097224 */ /* 0x000fe200000e0608 */
[----:B------:R-:W-:-:S02]  /*2950*/  SEL R16, R3, R16, !P1 ;  /* 0x0000001003107207 */ /* 0x000fc40004800000 */
[----:B------:R-:W-:Y:S02]  /*2960*/  SEL R0, R0, R17, !P1 ;  /* 0x0000001100007207 */ /* 0x000fe40004800000 */
[----:B------:R-:W-:-:S04]  /*2970*/  SEL R9, R9, R2, !P1 ;  /* 0x0000000209097207 */ /* 0x000fc80004800000 */
[----:B------:R-:W-:Y:S01]  /*2980*/  LOP3.LUT P3, RZ, R9, R16, RZ, 0xfc, !PT ;  /* 0x0000001009ff7212 */ /* 0x000fe2000786fcff */
[----:B------:R-:W-:-:S03]  /*2990*/  @!P1 IMAD.MOV R25, RZ, RZ, -R25 ;  /* 0x000000ffff199224 */ /* 0x000fc600078e0a19 */
[----:B------:R-:W-:Y:S02]  /*29a0*/  SEL R9, R0, R9, !P3 ;  /* 0x0000000900097207 */ /* 0x000fe40005800000 */
[----:B------:R-:W-:Y:S02]  /*29b0*/  SEL R16, R25, R16, !P3 ;  /* 0x0000001019107207 */ /* 0x000fe40005800000 */
[----:B------:R-:W-:Y:S02]  /*29c0*/  ISETP.NE.AND P2, PT, R9, RZ, PT ;  /* 0x000000ff0900720c */ /* 0x000fe40003f45270 */
[----:B------:R-:W-:Y:S02]  /*29d0*/  SEL R25, R25, RZ, P3 ;  /* 0x000000ff19197207 */ /* 0x000fe40001800000 */
[----:B------:R-:W-:Y:S02]  /*29e0*/  SEL R3, R16, R9, !P2 ;  /* 0x0000000910037207 */ /* 0x000fe40005000000 */
[----:B------:R-:W-:-:S02]  /*29f0*/  SEL R9, R0, RZ, P3 ;  /* 0x000000ff00097207 */ /* 0x000fc40001800000 */
[----:B------:R-:W0:Y:S02]  /*2a00*/  FLO.U32 R2, R3 ;  /* 0x0000000300027300 */ /* 0x000e2400000e0000 */
[----:B------:R-:W-:Y:S02]  /*2a10*/  SEL R16, R9, R16, !P2 ;  /* 0x0000001009107207 */ /* 0x000fe40005000000 */
[C---:B------:R-:W-:Y:S02]  /*2a20*/  SEL R9, R25.reuse, R9, !P2 ;  /* 0x0000000919097207 */ /* 0x040fe40005000000 */
[----:B------:R-:W-:Y:S02]  /*2a30*/  SEL R25, R25, RZ, P2 ;  /* 0x000000ff19197207 */ /* 0x000fe40001000000 */
[----:B0-----:R-:W-:-:S04]  /*2a40*/  IADD3 R0, PT, PT, -R2, 0x1f, RZ ;  /* 0x0000001f02007810 */ /* 0x001fc80007ffe1ff */
[----:B------:R-:W-:-:S04]  /*2a50*/  SHF.L.W.U32.HI R8, R16, R0, R3 ;  /* 0x0000000010087219 */ /* 0x000fc80000010e03 */
        /* <DEDUP_REMOVED lines=8> */
[----:B0-----:R-:W-:Y:S01]  /*2ae0*/  FMUL R2, R3, R14 ;  /* 0x0000000e03027220 */ /* 0x001fe20000400000 */
[----:B------:R-:W-:-:S04]  /*2af0*/  SHF.L.W.U32.HI R3, R9, R0, R16 ;  /* 0x0000000009037219 */ /* 0x000fc80000010e10 */
        /* <DEDUP_REMOVED lines=10> */
[----:B------:R-:W-:-:S03]  /*2ba0*/  ISETP.GT.U32.AND P0, PT, R17, -0x1, PT ;  /* 0xffffffff1100780c */ /* 0x000fc60003f04070 */
[----:B------:R-:W-:Y:S01]  /*2bb0*/  IMAD.WIDE.U32 R12, R15, R27, R12 ;  /* 0x0000001b0f0c7225 */ /* 0x000fe200078e000c */
[----:B------:R-:W-:Y:S02]  /*2bc0*/  ISETP.GT.AND.EX P0, PT, R27, -0x1, PT, P0 ;  /* 0xffffffff1b00780c */ /* 0x000fe40003f04300 */
[----:B------:R-:W-:Y:S02]  /*2bd0*/  IADD3 RZ, P1, PT, R12, R17, RZ ;  /* 0x000000110cff7210 */ /* 0x000fe40007f3e0ff */
[----:B------:R-:W-:Y:S02]  /*2be0*/  SEL R15, R15, RZ, P0 ;  /* 0x000000ff0f0f7207 */ /* 0x000fe40000000000 */
[----:B------:R-:W-:Y:S01]  /*2bf0*/  IADD3.X R14, P1, PT, R13, R27, RZ, P1, !PT ;  /* 0x0000001b0d0e7210 */ /* 0x000fe20000f3e4ff */
[----:B------:R-:W-:Y:S01]  /*2c00*/  IMAD.WIDE.U32 R12, P4, R23, R4, R10 ;  /* 0x00000004170c7225 */ /* 0x000fe2000788000a */
[----:B------:R-:W-:Y:S02]  /*2c10*/  SHF.R.U32.HI R17, RZ, 0x1f, R27 ;  /* 0x0000001fff117819 */ /* 0x000fe4000001161b */
[----:B------:R-:W-:Y:S01]  /*2c20*/  IADD3 R16, P0, PT, R15, R14, RZ ;  /* 0x0000000e0f107210 */ /* 0x000fe20007f1e0ff */
[----:B------:R-:W-:Y:S01]  /*2c30*/  IMAD.WIDE.U32 R10, R4, R24, RZ ;  /* 0x00000018040a7225 */ /* 0x000fe200078e00ff */
[----:B------:R-:W-:-:S02]  /*2c40*/  LOP3.LUT R14, R17, 0x1, RZ, 0x3c, !PT ;  /* 0x00000001110e7812 */ /* 0x000fc400078e3cff */
[----:B------:R-:W-:Y:S01]  /*2c50*/  SEL R17, RZ, 0x1, !P1 ;  /* 0x00000001ff117807 */ /* 0x000fe20004800000 */
[----:B------:R-:W-:Y:S01]  /*2c60*/  IMAD.X R15, RZ, RZ, RZ, P4 ;  /* 0x000000ffff0f7224 */ /* 0x000fe200020e06ff */
[----:B------:R-:W-:Y:S01]  /*2c70*/  IADD3 R18, P1, PT, R11, R12, RZ ;  /* 0x0000000c0b127210 */ /* 0x000fe20007f3e0ff */
[----:B------:R-:W-:Y:S02]  /*2c80*/  IMAD R11, R5, R22, RZ ;  /* 0x00000016050b7224 */ /* 0x000fe400078e02ff */
[----:B------:R-:W-:Y:S02]  /*2c90*/  IMAD.X R17, R14, 0x1, R17, P0 ;  /* 0x000000010e117824 */ /* 0x000fe400000e0611 */
[----:B------:R-:W-:Y:S02]  /*2ca0*/  IMAD.MOV.U32 R14, RZ, RZ, R13 ;  /* 0x000000ffff0e7224 */ /* 0x000fe400078e000d */
[----:B------:R-:W-:Y:S01]  /*2cb0*/  IMAD R11, R19, R4, R11 ;  /* 0x00000004130b7224 */ /* 0x000fe200078e020b */
[----:B------:R-:W-:Y:S01]  /*2cc0*/  ISETP.NE.AND P0, PT, R17, 0x2, PT ;  /* 0x000000021100780c */ /* 0x000fe20003f05270 */
[----:B------:R-:W-:Y:S01]  /*2cd0*/  IMAD.WIDE.U32.X R12, R23, R5, R14, P1 ;  /* 0x00000005170c7225 */ /* 0x000fe200008e040e */
[----:B------:R-:W-:-:S02]  /*2ce0*/  IADD3 RZ, P1, PT, RZ, -R10, RZ ;  /* 0x8000000affff7210 */ /* 0x000fc40007f3e0ff */
[----:B------:R-:W-:Y:S01]  /*2cf0*/  SEL R5, R16, 0xffffffff, P0 ;  /* 0xffffffff10057807 */ /* 0x000fe20000000000 */
[----:B------:R-:W-:Y:S02]  /*2d00*/  IMAD R23, R23, R6, R7 ;  /* 0x0000000617177224 */ /* 0x000fe400078e0207 */
[----:B------:R-:W-:-:S04]  /*2d10*/  IMAD.WIDE.U32 R14, R22, R4, R12 ;  /* 0x00000004160e7225 */ /* 0x000fc800078e000c */
[----:B------:R-:W-:Y:S01]  /*2d20*/  IMAD.IADD R15, R15, 0x1, R11 ;  /* 0x000000010f0f7824 */ /* 0x000fe200078e020b */
[----:B------:R-:W-:Y:S01]  /*2d30*/  LOP3.LUT R11, RZ, R18, RZ, 0x33, !PT ;  /* 0x00000012ff0b7212 */ /* 0x000fe200078e33ff */
[----:B------:R-:W-:-:S03]  /*2d40*/  IMAD.HI.U32 R12, R5, R3, RZ ;  /* 0x00000003050c7227 */ /* 0x000fc600078e00ff */
[----:B------:R-:W-:Y:S01]  /*2d50*/  IADD3.X R11, P1, PT, RZ, R11, RZ, P1, !PT ;  /* 0x0000000bff0b7210 */ /* 0x000fe20000f3e4ff */
[----:B------:R-:W-:Y:S02]  /*2d60*/  IMAD.MOV.U32 R13, RZ, RZ, RZ ;  /* 0x000000ffff0d7224 */ /* 0x000fe400078e00ff */
[----:B------:R-:W-:-:S04]  /*2d70*/  IMAD.WIDE.U32 R6, R24, R6, R14 ;  /* 0x0000000618067225 */ /* 0x000fc800078e000e */
[----:B------:R-:W-:-:S04]  /*2d80*/  IMAD.WIDE.U32 R12, R8, R5, R12 ;  /* 0x00000005080c7225 */ /* 0x000fc800078e000c */
[----:B------:R-:W-:Y:S01]  /*2d90*/  IMAD.IADD R4, R7, 0x1, R23 ;  /* 0x0000000107047824 */ /* 0x000fe200078e0217 */
[----:B------:R-:W-:Y:S01]  /*2da0*/  IADD3 RZ, P0, PT, R3, R12, RZ ;  /* 0x0000000c03ff7210 */ /* 0x000fe20007f1e0ff */
[----:B------:R-:W-:Y:S01]  /*2db0*/  IMAD.MOV R17, RZ, RZ, -R10 ;  /* 0x000000ffff117224 */ /* 0x000fe200078e0a0a */
[----:B------:R-:W-:Y:S02]  /*2dc0*/  LOP3.LUT R12, RZ, R6, RZ, 0x33, !PT ;  /* 0x00000006ff0c7212 */ /* 0x000fe400078e33ff */
[----:B------:R-:W-:Y:S02]  /*2dd0*/  ISETP.GE.AND P4, PT, R4, RZ, PT ;  /* 0x000000ff0400720c */ /* 0x000fe40003f86270 */
[----:B------:R-:W-:Y:S02]  /*2de0*/  IADD3.X RZ, P0, PT, R8, R13, RZ, P0, !PT ;  /* 0x0000000d08ff7210 */ /* 0x000fe4000071e4ff */
[----:B------:R-:W-:Y:S02]  /*2df0*/  SEL R17, R17, R10, !P4 ;  /* 0x0000000a11117207 */ /* 0x000fe40006000000 */
[----:B------:R-:W-:-:S02]  /*2e00*/  SEL R13, RZ, 0x40, P3 ;  /* 0x00000040ff0d7807 */ /* 0x000fc40001800000 */
[----:B------:R-:W-:Y:S02]  /*2e10*/  SEL R10, RZ, 0x20, P2 ;  /* 0x00000020ff0a7807 */ /* 0x000fe40001000000 */
[----:B------:R-:W-:Y:S02]  /*2e20*/  SEL R19, R11, R18, !P4 ;  /* 0x000000120b137207 */ /* 0x000fe40006000000 */
[----:B------:R-:W-:Y:S02]  /*2e30*/  IADD3 R10, PT, PT, R0, R10, R13 ;  /* 0x0000000a000a7210 */ /* 0x000fe40007ffe00d */
[----:B------:R-:W-:Y:S02]  /*2e40*/  IADD3.X R13, P1, PT, RZ, R12, RZ, P1, !PT ;  /* 0x0000000cff0d7210 */ /* 0x000fe40000f3e4ff */
[----:B------:R-:W-:Y:S02]  /*2e50*/  LOP3.LUT R12, RZ, R4, RZ, 0x33, !PT ;  /* 0x00000004ff0c7212 */ /* 0x000fe400078e33ff */
[----:B------:R-:W-:-:S02]  /*2e60*/  VIMNMX.U32 R11, PT, PT, R5, -0x2, PT ;  /* 0xfffffffe050b7848 */ /* 0x000fc40003fe0000 */
[----:B------:R-:W-:Y:S01]  /*2e70*/  SEL R13, R13, R6, !P4 ;  /* 0x000000060d0d7207 */ /* 0x000fe20006000000 */
[----:B------:R-:W-:Y:S01]  /*2e80*/  IMAD.X R15, RZ, RZ, R12, P1 ;  /* 0x000000ffff0f7224 */ /* 0x000fe200008e060c */
[----:B------:R-:W-:Y:S01]  /*2e90*/  LOP3.LUT R12, R0, 0x1f, RZ, 0xc0, !PT ;  /* 0x0000001f000c7812 */ /* 0x000fe200078ec0ff */
[----:B------:R-:W-:Y:S01]  /*2ea0*/  @!P0 VIADD R5, R11, 0x1 ;  /* 0x000000010b058836 */ /* 0x000fe20000000000 */
[----:B------:R-:W-:Y:S01]  /*2eb0*/  SHF.L.W.U32.HI R18, R25, R0, R9 ;  /* 0x0000000019127219 */ /* 0x000fe20000010e09 */
[----:B------:R-:W-:Y:S01]  /*2ec0*/  IMAD.MOV.U32 R11, RZ, RZ, RZ ;  /* 0x000000ffff0b7224 */ /* 0x000fe200078e00ff */
[----:B------:R-:W-:Y:S02]  /*2ed0*/  SEL R15, R15, R4, !P4 ;  /* 0x000000040f0f7207 */ /* 0x000fe40006000000 */
[C---:B------:R-:W-:Y:S02]  /*2ee0*/  SHF.L.U32 R9, R17.reuse, R12, RZ ;  /* 0x0000000c11097219 */ /* 0x040fe400000006ff */
[----:B------:R-:W-:-:S02]  /*2ef0*/  SHF.L.W.U32.HI R17, R17, R0, R19 ;  /* 0x0000000011117219 */ /* 0x000fc40000010e13 */
[----:B------:R-:W-:Y:S02]  /*2f00*/  SHF.L.W.U32.HI R23, R13, R0, R15 ;  /* 0x000000000d177219 */ /* 0x000fe40000010e0f */
[----:B------:R-:W-:Y:S02]  /*2f10*/  SHF.L.U32 R22, R25, R12, RZ ;  /* 0x0000000c19167219 */ /* 0x000fe400000006ff */
[-C--:B------:R-:W-:Y:S02]  /*2f20*/  SHF.L.W.U32.HI R19, R19, R0.reuse, R13 ;  /* 0x0000000013137219 */ /* 0x080fe40000010e0d */
[----:B------:R-:W-:-:S07]  /*2f30*/  SHF.L.W.U32.HI R15, R15, R0, RZ ;  /* 0x000000000f0f7219 */ /* 0x000fce0000010eff */
.L_x_225:
        /* <DEDUP_REMOVED lines=27> */
[----:B------:R-:W-:Y:S02]  /*30f0*/  IMAD R16, R22, R25, RZ ;  /* 0x0000001916107224 */ /* 0x000fe400078e02ff */
[----:B------:R-:W-:Y:S02]  /*3100*/  IMAD.MOV.U32 R13, RZ, RZ, RZ ;  /* 0x000000ffff0d7224 */ /* 0x000fe400078e00ff */
[----:B------:R-:W-:Y:S01]  /*3110*/  @P2 IMAD.X R14, RZ, RZ, R14, P1 ;  /* 0x000000ffff0e2224 */ /* 0x000fe200008e060e */
[----:B------:R-:W-:Y:S01]  /*3120*/  IADD3 R16, P0, PT, -R16, R9, RZ ;  /* 0x0000000910107210 */ /* 0x000fe20007f1e1ff */
[----:B------:R-:W-:Y:S01]  /*3130*/  IMAD.WIDE.U32 R12, R18, R25, R12 ;  /* 0x00000019120c7225 */ /* 0x000fe200078e000c */
[----:B------:R-:W-:-:S03]  /*3140*/  ISETP.GT.U32.AND P2, PT, R11, R10, PT ;  /* 0x0000000a0b00720c */ /* 0x000fc60003f44070 */
        /* <DEDUP_REMOVED lines=12> */
.L_x_224:
[----:B------:R-:W-:Y:S02]  /*3210*/  ISETP.GT.U32.AND P0, PT, R6, -0x1, PT ;  /* 0xffffffff0600780c */ /* 0x000fe40003f04070 */
[-C--:B------:R-:W-:Y:S02]  /*3220*/  SHF.R.W.U32 R16, R16, R0.reuse, R19 ;  /* 0x0000000010107219 */ /* 0x080fe40000001e13 */
[----:B------:R-:W-:Y:S02]  /*3230*/  R2P PR, R10, 0x60 ;  /* 0x000000600a007804 */ /* 0x000fe40000000000 */
[----:B------:R-:W-:Y:S02]  /*3240*/  ISETP.GT.AND.EX P0, PT, R4, -0x1, PT, P0 ;  /* 0xffffffff0400780c */ /* 0x000fe40003f04300 */
[-C--:B------:R-:W-:Y:S02]  /*3250*/  SHF.R.W.U32 R19, R19, R0.reuse, R23 ;  /* 0x0000000013137219 */ /* 0x080fe40000001e17 */
[----:B------:R-:W-:-:S02]  /*3260*/  SHF.R.W.U32 R2, R23, R0, R15 ;  /* 0x0000000017027219 */ /* 0x000fc40000001e0f */
[----:B------:R-:W-:Y:S02]  /*3270*/  SHF.R.W.U32 R15, R15, R0, RZ ;  /* 0x000000000f0f7219 */ /* 0x000fe40000001eff */
[----:B------:R-:W-:Y:S02]  /*3280*/  SEL R16, R16, R19, !P5 ;  /* 0x0000001310107207 */ /* 0x000fe40006800000 */
[----:B------:R-:W-:Y:S02]  /*3290*/  SEL R19, R19, R2, !P5 ;  /* 0x0000000213137207 */ /* 0x000fe40006800000 */
[----:B------:R-:W-:Y:S02]  /*32a0*/  SEL R3, R2, R15, !P5 ;  /* 0x0000000f02037207 */ /* 0x000fe40006800000 */
[----:B------:R-:W-:Y:S02]  /*32b0*/  SEL R0, R15, RZ, !P5 ;  /* 0x000000ff0f007207 */ /* 0x000fe40006800000 */
[----:B------:R-:W-:-:S02]  /*32c0*/  SEL R4, R16, R3, !P6 ;  /* 0x0000000310047207 */ /* 0x000fc40007000000 */
[----:B------:R-:W-:Y:S02]  /*32d0*/  SEL R5, R19, R0, !P6 ;  /* 0x0000000013057207 */ /* 0x000fe40007000000 */
[----:B------:R-:W-:Y:S02]  /*32e0*/  SEL R3, R3, RZ, !P6 ;  /* 0x000000ff03037207 */ /* 0x000fe40007000000 */
[----:B------:R-:W-:Y:S01]  /*32f0*/  @!P0 IADD3 RZ, P1, PT, RZ, -R4, RZ ;  /* 0x80000004ffff8210 */ /* 0x000fe20007f3e0ff */
[----:B------:R-:W-:Y:S01]  /*3300*/  @!P0 IMAD.MOV R4, RZ, RZ, -R4 ;  /* 0x000000ffff048224 */ /* 0x000fe200078e0a04 */
[----:B------:R-:W-:Y:S02]  /*3310*/  @!P0 LOP3.LUT R2, RZ, R5, RZ, 0x33, !PT ;  /* 0x00000005ff028212 */ /* 0x000fe400078e33ff */
[----:B------:R-:W-:Y:S02]  /*3320*/  SEL R0, R0, RZ, !P6 ;  /* 0x000000ff00007207 */ /* 0x000fe40007000000 */
[----:B------:R-:W-:-:S02]  /*3330*/  @!P0 LOP3.LUT R6, RZ, R3, RZ, 0x33, !PT ;  /* 0x00000003ff068212 */ /* 0x000fc400078e33ff */
[----:B------:R-:W-:Y:S02]  /*3340*/  @!P0 IADD3.X R5, P1, PT, RZ, R2, RZ, P1, !PT ;  /* 0x00000002ff058210 */ /* 0x000fe40000f3e4ff */
[----:B------:R-:W-:Y:S02]  /*3350*/  @!P0 LOP3.LUT R2, RZ, R0, RZ, 0x33, !PT ;  /* 0x00000000ff028212 */ /* 0x000fe400078e33ff */
[----:B------:R-:W-:Y:S02]  /*3360*/  @!P0 IADD3.X R3, P1, PT, RZ, R6, RZ, P1, !PT ;  /* 0x00000006ff038210 */ /* 0x000fe40000f3e4ff */
[----:B------:R-:W-:-:S03]  /*3370*/  ISETP.NE.AND P2, PT, R10, 0x80, PT ;  /* 0x000000800a00780c */ /* 0x000fc60003f45270 */
[----:B------:R-:W-:Y:S01]  /*3380*/  @!P0 IMAD.X R0, RZ, RZ, R2, P1 ;  /* 0x000000ffff008224 */ /* 0x000fe200008e0602 */
[----:B------:R-:W-:Y:S02]  /*3390*/  SEL R5, R5, 0xffffffff, P2 ;  /* 0xffffffff05057807 */ /* 0x000fe40001000000 */
[----:B------:R-:W-:Y:S02]  /*33a0*/  SEL R4, R4, 0xffffffff, P2 ;  /* 0xffffffff04047807 */ /* 0x000fe40001000000 */
[----:B------:R-:W-:Y:S02]  /*33b0*/  SEL R6, R3, 0xffffffff, P2 ;  /* 0xffffffff03067807 */ /* 0x000fe40001000000 */
[----:B------:R-:W-:-:S07]  /*33c0*/  SEL R7, R0, 0xffffffff, P2 ;  /* 0xffffffff00077807 */ /* 0x000fce0001000000 */
.L_x_220:
[----:B------:R-:W-:Y:S05]  /*33d0*/  BSYNC.RECONVERGENT B6 ;  /* 0x0000000000067941 */ /* 0x000fea0003800200 */
.L_x_219:
[----:B------:R-:W2:Y:S01]  /*33e0*/  LDL R20, [R1+0x14] ;  /* 0x0000140001147983 */ /* 0x000ea20000100800 */
[----:B------:R0:W-:Y:S05]  /*33f0*/  BMOV.32 B6, R26 ;  /* 0x0000001a06007356 */ /* 0x0001ea0000000000 */
[----:B------:R-:W2:Y:S04]  /*3400*/  LDL R21, [R1+0x18] ;  /* 0x0000180001157983 */ /* 0x000ea80000100800 */
[----:B------:R-:W2:Y:S04]  /*3410*/  LDL R2, [R1] ;  /* 0x0000000001027983 */ /* 0x000ea80000100800 */
[----:B------:R-:W2:Y:S04]  /*3420*/  LDL R16, [R1+0x4] ;  /* 0x0000040001107983 */ /* 0x000ea80000100800 */
[----:B------:R-:W2:Y:S04]  /*3430*/  LDL R17, [R1+0x8] ;  /* 0x0000080001117983 */ /* 0x000ea80000100800 */
[----:B------:R-:W2:Y:S04]  /*3440*/  LDL R18, [R1+0xc] ;  /* 0x00000c0001127983 */ /* 0x000ea80000100800 */
[----:B------:R-:W2:Y:S04]  /*3450*/  LDL R19, [R1+0x10] ;  /* 0x0000100001137983 */ /* 0x000ea80000100800 */
[----:B------:R-:W2:Y:S04]  /*3460*/  LDL R22, [R1+0x1c] ;  /* 0x00001c0001167983 */ /* 0x000ea80000100800 */
[----:B------:R-:W2:Y:S04]  /*3470*/  LDL R23, [R1+0x20] ;  /* 0x0000200001177983 */ /* 0x000ea80000100800 */
[----:B------:R-:W2:Y:S04]  /*3480*/  LDL R24, [R1+0x24] ;  /* 0x0000240001187983 */ /* 0x000ea80000100800 */
[----:B------:R-:W2:Y:S04]  /*3490*/  LDL R25, [R1+0x28] ;  /* 0x0000280001197983 */ /* 0x000ea80000100800 */
[----:B0-----:R-:W2:Y:S04]  /*34a0*/  LDL R26, [R1+0x2c] ;  /* 0x00002c00011a7983 */ /* 0x001ea80000100800 */
[----:B------:R-:W2:Y:S04]  /*34b0*/  LDL R27, [R1+0x30] ;  /* 0x00003000011b7983 */ /* 0x000ea80000100800 */
[----:B------:R-:W2:Y:S04]  /*34c0*/  LDL R28, [R1+0x34] ;  /* 0x00003400011c7983 */ /* 0x000ea80000100800 */
[----:B------:R-:W2:Y:S04]  /*34d0*/  LDL R29, [R1+0x38] ;  /* 0x00003800011d7983 */ /* 0x000ea80000100800 */
[----:B------:R-:W2:Y:S04]  /*34e0*/  LDL R30, [R1+0x3c] ;  /* 0x00003c00011e7983 */ /* 0x000ea80000100800 */
[----:B------:R0:W2:Y:S02]  /*34f0*/  LDL R31, [R1+0x40] ;  /* 0x00004000011f7983 */ /* 0x0000a40000100800 */
[----:B0-----:R-:W-:Y:S01]  /*3500*/  VIADD R1, R1, 0x48 ;  /* 0x0000004801017836 */ /* 0x001fe20000000000 */
[----:B--2---:R-:W-:Y:S06]  /*3510*/  RET.REL.NODEC R20 `(_Z18calculateFunction1PxS_S_S_S_S_S_) ;  /* 0xffffffc814b87950 */ /* 0x004fec0003c3ffff */
.L_x_226:
        /* <DEDUP_REMOVED lines=14> */
.L_x_227:


//--------------------- .nv.global.init           --------------------------
	.section	.nv.global.init,"aw",@progbits
.nv.global.init:
	.type		$str,@object
	.size		$str,($str$3 - $str)
$str:
        /*0000*/ 	.byte	0x49, 0x4e, 0x20, 0x54, 0x48, 0x52, 0x45, 0x41, 0x44, 0x20, 0x25, 0x64, 0x0a, 0x00
	.type		$str$3,@object
	.size		$str$3,($str$1 - $str$3)
$str$3:
        /*000e*/ 	.byte	0x4f, 0x55, 0x54, 0x20, 0x54, 0x48, 0x52, 0x45, 0x41, 0x44, 0x20, 0x25, 0x64, 0x0a, 0x00
	.type		$str$1,@object
	.size		$str$1,($str$4 - $str$1)
$str$1:
        /*001d*/ 	.byte	0x4d, 0x49, 0x44, 0x44, 0x4c, 0x45, 0x20, 0x54, 0x48, 0x52, 0x45, 0x41, 0x44, 0x20, 0x25, 0x64
        /*002d*/ 	.byte	0x0a, 0x00
	.type		$str$4,@object
	.size		$str$4,($str$2 - $str$4)
$str$4:
        /*002f*/ 	.byte	0x49, 0x4e, 0x20, 0x50, 0x52, 0x49, 0x4e, 0x54, 0x20, 0x54, 0x48, 0x52, 0x45, 0x41, 0x44, 0x20
        /*003f*/ 	.byte	0x25, 0x64, 0x0a, 0x00
	.type		$str$2,@object
	.size		$str$2,($str$6 - $str$2)
$str$2:
        /*0043*/ 	.byte	0x09, 0x50, 0x75, 0x74, 0x20, 0x25, 0x64, 0x20, 0x2d, 0x3e, 0x20, 0x25, 0x64, 0x20, 0x69, 0x6e
        /*0053*/ 	.byte	0x20, 0x25, 0x64, 0x0a, 0x00
	.type		$str$6,@object
	.size		$str$6,($str$5 - $str$6)
$str$6:
        /*0058*/ 	.byte	0x4f, 0x55, 0x54, 0x20, 0x50, 0x52, 0x49, 0x4e, 0x54, 0x20, 0x54, 0x48, 0x52, 0x45, 0x41, 0x44
        /*0068*/ 	.byte	0x20, 0x25, 0x64, 0x0a, 0x00
	.type		$str$5,@object
	.size		$str$5,(.L_50 - $str$5)
$str$5:
        /*006d*/ 	.byte	0x09, 0x70, 0x6f, 0x73, 0x20, 0x25, 0x64, 0x20, 0x2d, 0x3e, 0x20, 0x25, 0x64, 0x20, 0x3a, 0x3a
        /*007d*/ 	.byte	0x20, 0x25, 0x64, 0x0a, 0x00
.L_50:


//--------------------- .nv.shared._ZN3cub18CUB_300001_SM_10006detail10radix_sort29DeviceRadixSortOnesweepKernelINS1_5radix10policy_hubIxxyE10Policy1000ELNS0_9SortOrderE0ExxyiiNS1_21identity_decomposer_tEEEvPT5_SB_PT3_PKSC_PT1_PKSG_PT2_PKSK_T4_iiT6_ --------------------------
	.section	.nv.shared._ZN3cub18CUB_300001_SM_10006detail10radix_sort29DeviceRadixSortOnesweepKernelINS1_5radix10policy_hubIxxyE10Policy1000ELNS0_9SortOrderE0ExxyiiNS1_21identity_decomposer_tEEEvPT5_SB_PT3_PKSC_PT1_PKSG_PT2_PKSK_T4_iiT6_,"aw",@nobits
	.sectionflags	@""
	.align	16
.nv.shared._ZN3cub18CUB_300001_SM_10006detail10radix_sort29DeviceRadixSortOnesweepKernelINS1_5radix10policy_hubIxxyE10Policy1000ELNS0_9SortOrderE0ExxyiiNS1_21identity_decomposer_tEEEvPT5_SB_PT3_PKSC_PT1_PKSG_PT2_PKSK_T4_iiT6_:
	.zero		39936


//--------------------- .nv.shared.reserved.0     --------------------------
	.section	.nv.shared.reserved.0,"aw",@nobits
	.weak		__nv_reservedSMEM_offset_0_alias
	.size		__nv_reservedSMEM_offset_0_alias, 0, 64
	.other		__nv_reservedSMEM_offset_0_alias,@"STO_CUDA_RESERVED_SHARED STV_DEFAULT"
__nv_reservedSMEM_offset_0_alias:
	.zero		0
	.zero		64


//--------------------- .nv.global                --------------------------
	.section	.nv.global,"aw",@nobits
.nv.global:
	.type		_ZN34_INTERNAL_12b383d2_4_k_cu_66c2ef186thrust24THRUST_300001_SM_1000_NS12placeholders2_8E,@object
	.size		_ZN34_INTERNAL_12b383d2_4_k_cu_66c2ef186thrust24THRUST_300001_SM_1000_NS12placeholders2_8E,(_ZN34_INTERNAL_12b383d2_4_k_cu_66c2ef184cuda3std3__436_GLOBAL__N__12b383d2_4_k_cu_66c2ef186ignoreE - _ZN34_INTERNAL_12b383d2_4_k_cu_66c2ef186thrust24THRUST_300001_SM_1000_NS12placeholders2_8E)
_ZN34_INTERNAL_12b383d2_4_k_cu_66c2ef186thrust24THRUST_300001_SM_1000_NS12placeholders2_8E:
	.zero		1
	.type		_ZN34_INTERNAL_12b383d2_4_k_cu_66c2ef184cuda3std3__436_GLOBAL__N__12b383d2_4_k_cu_66c2ef186ignoreE,@object
	.size		_ZN34_INTERNAL_12b383d2_4_k_cu_66c2ef184cuda3std3__436_GLOBAL__N__12b383d2_4_k_cu_66c2ef186ignoreE,(_ZN34_INTERNAL_12b383d2_4_k_cu_66c2ef184cuda3std6ranges3__45__cpo4dataE - _ZN34_INTERNAL_12b383d2_4_k_cu_66c2ef184cuda3std3__436_GLOBAL__N__12b383d2_4_k_cu_66c2ef186ignoreE)
_ZN34_INTERNAL_12b383d2_4_k_cu_66c2ef184cuda3std3__436_GLOBAL__N__12b383d2_4_k_cu_66c2ef186ignoreE:
	.zero		1
	.type		_ZN34_INTERNAL_12b383d2_4_k_cu_66c2ef184cuda3std6ranges3__45__cpo4dataE,@object
	.size		_ZN34_INTERNAL_12b383d2_4_k_cu_66c2ef184cuda3std6ranges3__45__cpo4dataE,(_ZN34_INTERNAL_12b383d2_4_k_cu_66c2ef186thrust24THRUST_300001_SM_1000_NS6system3cpp3parE - _ZN34_INTERNAL_12b383d2_4_k_cu_66c2ef184cuda3std6ranges3__45__cpo4dataE)
_ZN34_INTERNAL_12b383d2_4_k_cu_66c2ef184cuda3std6ranges3__45__cpo4dataE:
	.zero		1
	.type		_ZN34_INTERNAL_12b383d2_4_k_cu_66c2ef186thrust24THRUST_300001_SM_1000_NS6system3cpp3parE,@object
	.size		_ZN34_INTERNAL_12b383d2_4_k_cu_66c2ef186thrust24THRUST_300001_SM_1000_NS6system3cpp3parE,(_ZN34_INTERNAL_12b383d2_4_k_cu_66c2ef184cuda3std3__45__cpo5beginE - _ZN34_INTERNAL_12b383d2_4_k_cu_66c2ef186thrust24THRUST_300001_SM_1000_NS6system3cpp3parE)
_ZN34_INTERNAL_12b383d2_4_k_cu_66c2ef186thrust24THRUST_300001_SM_1000_NS6system3cpp3parE:
	.zero		1
	.type		_ZN34_INTERNAL_12b383d2_4_k_cu_66c2ef184cuda3std3__45__cpo5beginE,@object
	.size		_ZN34_INTERNAL_12b383d2_4_k_cu_66c2ef184cuda3std3__45__cpo5beginE,(_ZN34_INTERNAL_12b383d2_4_k_cu_66c2ef184cuda3std6ranges3__45__cpo5beginE - _ZN34_INTERNAL_12b383d2_4_k_cu_66c2ef184cuda3std3__45__cpo5beginE)
_ZN34_INTERNAL_12b383d2_4_k_cu_66c2ef184cuda3std3__45__cpo5beginE:
	.zero		1
	.type		_ZN34_INTERNAL_12b383d2_4_k_cu_66c2ef184cuda3std6ranges3__45__cpo5beginE,@object
	.size		_ZN34_INTERNAL_12b383d2_4_k_cu_66c2ef184cuda3std6ranges3__45__cpo5beginE,(_ZN34_INTERNAL_12b383d2_4_k_cu_66c2ef186thrust24THRUST_300001_SM_1000_NS6deviceE - _ZN34_INTERNAL_12b383d2_4_k_cu_66c2ef184cuda3std6ranges3__45__cpo5beginE)
_ZN34_INTERNAL_12b383d2_4_k_cu_66c2ef184cuda3std6ranges3__45__cpo5beginE:
	.zero		1
	.type		_ZN34_INTERNAL_12b383d2_4_k_cu_66c2ef186thrust24THRUST_300001_SM_1000_NS6deviceE,@object
	.size		_ZN34_INTERNAL_12b383d2_4_k_cu_66c2ef186thrust24THRUST_300001_SM_1000_NS6deviceE,(_ZN34_INTERNAL_12b383d2_4_k_cu_66c2ef184cuda3std3__47nulloptE - _ZN34_INTERNAL_12b383d2_4_k_cu_66c2ef186thrust24THRUST_300001_SM_1000_NS6deviceE)
_ZN34_INTERNAL_12b383d2_4_k_cu_66c2ef186thrust24THRUST_300001_SM_1000_NS6deviceE:
	.zero		1
	.type		_ZN34_INTERNAL_12b383d2_4_k_cu_66c2ef184cuda3std3__47nulloptE,@object
	.size		_ZN34_INTERNAL_12b383d2_4_k_cu_66c2ef184cuda3std3__47nulloptE,(_ZN34_INTERNAL_12b383d2_4_k_cu_66c2ef184cuda3std6ranges3__45__cpo8distanceE - _ZN34_INTERNAL_12b383d2_4_k_cu_66c2ef184cuda3std3__47nulloptE)
_ZN34_INTERNAL_12b383d2_4_k_cu_66c2ef184cuda3std3__47nulloptE:
	.zero		1
	.type		_ZN34_INTERNAL_12b383d2_4_k_cu_66c2ef184cuda3std6ranges3__45__cpo8distanceE,@object
	.size		_ZN34_INTERNAL_12b383d2_4_k_cu_66c2ef184cuda3std6ranges3__45__cpo8distanceE,(_ZN34_INTERNAL_12b383d2_4_k_cu_66c2ef186thrust24THRUST_300001_SM_1000_NS12placeholders2_4E - _ZN34_INTERNAL_12b383d2_4_k_cu_66c2ef184cuda3std6ranges3__45__cpo8distanceE)
_ZN34_INTERNAL_12b383d2_4_k_cu_66c2ef184cuda3std6ranges3__45__cpo8distanceE:
	.zero		1
	.type		_ZN34_INTERNAL_12b383d2_4_k_cu_66c2ef186thrust24THRUST_300001_SM_1000_NS12placeholders2_4E,@object
	.size		_ZN34_INTERNAL_12b383d2_4_k_cu_66c2ef186thrust24THRUST_300001_SM_1000_NS12placeholders2_4E,(_ZN34_INTERNAL_12b383d2_4_k_cu_66c2ef184cuda3std3__45__cpo6rbeginE - _ZN34_INTERNAL_12b383d2_4_k_cu_66c2ef186thrust24THRUST_300001_SM_1000_NS12placeholders2_4E)
_ZN34_INTERNAL_12b383d2_4_k_cu_66c2ef186thrust24THRUST_300001_SM_1000_NS12placeholders2_4E:
	.zero		1
	.type		_ZN34_INTERNAL_12b383d2_4_k_cu_66c2ef184cuda3std3__45__cpo6rbeginE,@object
	.size		_ZN34_INTERNAL_12b383d2_4_k_cu_66c2ef184cuda3std3__45__cpo6rbeginE,(_ZN34_INTERNAL_12b383d2_4_k_cu_66c2ef184cuda3std6ranges3__45__cpo7advanceE - _ZN34_INTERNAL_12b383d2_4_k_cu_66c2ef184cuda3std3__45__cpo6rbeginE)
_ZN34_INTERNAL_12b383d2_4_k_cu_66c2ef184cuda3std3__45__cpo6rbeginE:
	.zero		1
	.type		_ZN34_INTERNAL_12b383d2_4_k_cu_66c2ef184cuda3std6ranges3__45__cpo7advanceE,@object
	.size		_ZN34_INTERNAL_12b383d2_4_k_cu_66c2ef184cuda3std6ranges3__45__cpo7advanceE,(_ZN34_INTERNAL_12b383d2_4_k_cu_66c2ef186thrust24THRUST_300001_SM_1000_NS12placeholders3_10E - _ZN34_INTERNAL_12b383d2_4_k_cu_66c2ef184cuda3std6ranges3__45__cpo7advanceE)
_ZN34_INTERNAL_12b383d2_4_k_cu_66c2ef184cuda3std6ranges3__45__cpo7advanceE:
	.zero		1
	.type		_ZN34_INTERNAL_12b383d2_4_k_cu_66c2ef186thrust24THRUST_300001_SM_1000_NS12placeholders3_10E,@object
	.size		_ZN34_INTERNAL_12b383d2_4_k_cu_66c2ef186thrust24THRUST_300001_SM_1000_NS12placeholders3_10E,(_ZN34_INTERNAL_12b383d2_4_k_cu_66c2ef184cuda3std3__48in_placeE - _ZN34_INTERNAL_12b383d2_4_k_cu_66c2ef186thrust24THRUST_300001_SM_1000_NS12placeholders3_10E)
_ZN34_INTERNAL_12b383d2_4_k_cu_66c2ef186thrust24THRUST_300001_SM_1000_NS12placeholders3_10E:
	.zero		1
	.type		_ZN34_INTERNAL_12b383d2_4_k_cu_66c2ef184cuda3std3__48in_placeE,@object
	.size		_ZN34_INTERNAL_12b383d2_4_k_cu_66c2ef184cuda3std3__48in_placeE,(_ZN34_INTERNAL_12b383d2_4_k_cu_66c2ef184cuda3std6ranges3__45__cpo4sizeE - _ZN34_INTERNAL_12b383d2_4_k_cu_66c2ef184cuda3std3__48in_placeE)
_ZN34_INTERNAL_12b383d2_4_k_cu_66c2ef184cuda3std3__48in_placeE:
	.zero		1
	.type		_ZN34_INTERNAL_12b383d2_4_k_cu_66c2ef184cuda3std6ranges3__45__cpo4sizeE,@object
	.size		_ZN34_INTERNAL_12b383d2_4_k_cu_66c2ef184cuda3std6ranges3__45__cpo4sizeE,(_ZN34_INTERNAL_12b383d2_4_k_cu_66c2ef186thrust24THRUST_300001_SM_1000_NS12placeholders2_2E - _ZN34_INTERNAL_12b383d2_4_k_cu_66c2ef184cuda3std6ranges3__45__cpo4sizeE)
_ZN34_INTERNAL_12b383d2_4_k_cu_66c2ef184cuda3std6ranges3__45__cpo4sizeE:
	.zero		1
	.type		_ZN34_INTERNAL_12b383d2_4_k_cu_66c2ef186thrust24THRUST_300001_SM_1000_NS12placeholders2_2E,@object
	.size		_ZN34_INTERNAL_12b383d2_4_k_cu_66c2ef186thrust24THRUST_300001_SM_1000_NS12placeholders2_2E,(_ZN34_INTERNAL_12b383d2_4_k_cu_66c2ef184cuda3std3__45__cpo6cbeginE - _ZN34_INTERNAL_12b383d2_4_k_cu_66c2ef186thrust24THRUST_300001_SM_1000_NS12placeholders2_2E)
_ZN34_INTERNAL_12b383d2_4_k_cu_66c2ef186thrust24THRUST_300001_SM_1000_NS12placeholders2_2E:
	.zero		1
	.type		_ZN34_INTERNAL_12b383d2_4_k_cu_66c2ef184cuda3std3__45__cpo6cbeginE,@object
	.size		_ZN34_INTERNAL_12b383d2_4_k_cu_66c2ef184cuda3std3__45__cpo6cbeginE,(_ZN34_INTERNAL_12b383d2_4_k_cu_66c2ef184cuda3std6ranges3__45__cpo6cbeginE - _ZN34_INTERNAL_12b383d2_4_k_cu_66c2ef184cuda3std3__45__cpo6cbeginE)
_ZN34_INTERNAL_12b383d2_4_k_cu_66c2ef184cuda3std3__45__cpo6cbeginE:
	.zero		1
	.type		_ZN34_INTERNAL_12b383d2_4_k_cu_66c2ef184cuda3std6ranges3__45__cpo6cbeginE,@object
	.size		_ZN34_INTERNAL_12b383d2_4_k_cu_66c2ef184cuda3std6ranges3__45__cpo6cbeginE,(_ZN34_INTERNAL_12b383d2_4_k_cu_66c2ef186thrust24THRUST_300001_SM_1000_NS12placeholders2_6E - _ZN34_INTERNAL_12b383d2_4_k_cu_66c2ef184cuda3std6ranges3__45__cpo6cbeginE)
_ZN34_INTERNAL_12b383d2_4_k_cu_66c2ef184cuda3std6ranges3__45__cpo6cbeginE:
	.zero		1
	.type		_ZN34_INTERNAL_12b383d2_4_k_cu_66c2ef186thrust24THRUST_300001_SM_1000_NS12placeholders2_6E,@object
	.size		_ZN34_INTERNAL_12b383d2_4_k_cu_66c2ef186thrust24THRUST_300001_SM_1000_NS12placeholders2_6E,(_ZN34_INTERNAL_12b383d2_4_k_cu_66c2ef184cuda3std3__45__cpo7crbeginE - _ZN34_INTERNAL_12b383d2_4_k_cu_66c2ef186thrust24THRUST_300001_SM_1000_NS12placeholders2_6E)
_ZN34_INTERNAL_12b383d2_4_k_cu_66c2ef186thrust24THRUST_300001_SM_1000_NS12placeholders2_6E:
	.zero		1
	.type		_ZN34_INTERNAL_12b383d2_4_k_cu_66c2ef184cuda3std3__45__cpo7crbeginE,@object
	.size		_ZN34_INTERNAL_12b383d2_4_k_cu_66c2ef184cuda3std3__45__cpo7crbeginE,(_ZN34_INTERNAL_12b383d2_4_k_cu_66c2ef184cuda3std6ranges3__45__cpo4nextE - _ZN34_INTERNAL_12b383d2_4_k_cu_66c2ef184cuda3std3__45__cpo7crbeginE)
_ZN34_INTERNAL_12b383d2_4_k_cu_66c2ef184cuda3std3__45__cpo7crbeginE:
	.zero		1
	.type		_ZN34_INTERNAL_12b383d2_4_k_cu_66c2ef184cuda3std6ranges3__45__cpo4nextE,@object
	.size		_ZN34_INTERNAL_12b383d2_4_k_cu_66c2ef184cuda3std6ranges3__45__cpo4nextE,(_ZN34_INTERNAL_12b383d2_4_k_cu_66c2ef184cuda3std6ranges3__45__cpo4swapE - _ZN34_INTERNAL_12b383d2_4_k_cu_66c2ef184cuda3std6ranges3__45__cpo4nextE)
_ZN34_INTERNAL_12b383d2_4_k_cu_66c2ef184cuda3std6ranges3__45__cpo4nextE:
	.zero		1
	.type		_ZN34_INTERNAL_12b383d2_4_k_cu_66c2ef184cuda3std6ranges3__45__cpo4swapE,@object
	.size		_ZN34_INTERNAL_12b383d2_4_k_cu_66c2ef184cuda3std6ranges3__45__cpo4swapE,(_ZN34_INTERNAL_12b383d2_4_k_cu_66c2ef186thrust24THRUST_300001_SM_1000_NS8cuda_cub10par_nosyncE - _ZN34_INTERNAL_12b383d2_4_k_cu_66c2ef184cuda3std6ranges3__45__cpo4swapE)
_ZN34_INTERNAL_12b383d2_4_k_cu_66c2ef184cuda3std6ranges3__45__cpo4swapE:
	.zero		1
	.type		_ZN34_INTERNAL_12b383d2_4_k_cu_66c2ef186thrust24THRUST_300001_SM_1000_NS8cuda_cub10par_nosyncE,@object
	.size		_ZN34_INTERNAL_12b383d2_4_k_cu_66c2ef186thrust24THRUST_300001_SM_1000_NS8cuda_cub10par_nosyncE,(_ZN34_INTERNAL_12b383d2_4_k_cu_66c2ef186thrust24THRUST_300001_SM_1000_NS3seqE - _ZN34_INTERNAL_12b383d2_4_k_cu_66c2ef186thrust24THRUST_300001_SM_1000_NS8cuda_cub10par_nosyncE)
_ZN34_INTERNAL_12b383d2_4_k_cu_66c2ef186thrust24THRUST_300001_SM_1000_NS8cuda_cub10par_nosyncE:
	.zero		1
	.type		_ZN34_INTERNAL_12b383d2_4_k_cu_66c2ef186thrust24THRUST_300001_SM_1000_NS3seqE,@object
	.size		_ZN34_INTERNAL_12b383d2_4_k_cu_66c2ef186thrust24THRUST_300001_SM_1000_NS3seqE,(_ZN34_INTERNAL_12b383d2_4_k_cu_66c2ef184cuda3std3__420unreachable_sentinelE - _ZN34_INTERNAL_12b383d2_4_k_cu_66c2ef186thrust24THRUST_300001_SM_1000_NS3seqE)
_ZN34_INTERNAL_12b383d2_4_k_cu_66c2ef186thrust24THRUST_300001_SM_1000_NS3seqE:
	.zero		1
	.type		_ZN34_INTERNAL_12b383d2_4_k_cu_66c2ef184cuda3std3__420unreachable_sentinelE,@object
	.size		_ZN34_INTERNAL_12b383d2_4_k_cu_66c2ef184cuda3std3__420unreachable_sentinelE,(_ZN34_INTERNAL_12b383d2_4_k_cu_66c2ef184cuda3std6ranges3__45__cpo5ssizeE - _ZN34_INTERNAL_12b383d2_4_k_cu_66c2ef184cuda3std3__420unreachable_sentinelE)
_ZN34_INTERNAL_12b383d2_4_k_cu_66c2ef184cuda3std3__420unreachable_sentinelE:
	.zero		1
	.type		_ZN34_INTERNAL_12b383d2_4_k_cu_66c2ef184cuda3std6ranges3__45__cpo5ssizeE,@object
	.size		_ZN34_INTERNAL_12b383d2_4_k_cu_66c2ef184cuda3std6ranges3__45__cpo5ssizeE,(_ZN34_INTERNAL_12b383d2_4_k_cu_66c2ef186thrust24THRUST_300001_SM_1000_NS12placeholders2_3E - _ZN34_INTERNAL_12b383d2_4_k_cu_66c2ef184cuda3std6ranges3__45__cpo5ssizeE)
_ZN34_INTERNAL_12b383d2_4_k_cu_66c2ef184cuda3std6ranges3__45__cpo5ssizeE:
	.zero		1
	.type		_ZN34_INTERNAL_12b383d2_4_k_cu_66c2ef186thrust24THRUST_300001_SM_1000_NS12placeholders2_3E,@object
	.size		_ZN34_INTERNAL_12b383d2_4_k_cu_66c2ef186thrust24THRUST_300001_SM_1000_NS12placeholders2_3E,(_ZN34_INTERNAL_12b383d2_4_k_cu_66c2ef184cuda3std3__45__cpo4cendE - _ZN34_INTERNAL_12b383d2_4_k_cu_66c2ef186thrust24THRUST_300001_SM_1000_NS12placeholders2_3E)
_ZN34_INTERNAL_12b383d2_4_k_cu_66c2ef186thrust24THRUST_300001_SM_1000_NS12placeholders2_3E:
	.zero		1
	.type		_ZN34_INTERNAL_12b383d2_4_k_cu_66c2ef184cuda3std3__45__cpo4cendE,@object
	.size		_ZN34_INTERNAL_12b383d2_4_k_cu_66c2ef184cuda3std3__45__cpo4cendE,(_ZN34_INTERNAL_12b383d2_4_k_cu_66c2ef184cuda3std6ranges3__45__cpo4cendE - _ZN34_INTERNAL_12b383d2_4_k_cu_66c2ef184cuda3std3__45__cpo4cendE)
_ZN34_INTERNAL_12b383d2_4_k_cu_66c2ef184cuda3std3__45__cpo4cendE:
	.zero		1
	.type		_ZN34_INTERNAL_12b383d2_4_k_cu_66c2ef184cuda3std6ranges3__45__cpo4cendE,@object
	.size		_ZN34_INTERNAL_12b383d2_4_k_cu_66c2ef184cuda3std6ranges3__45__cpo4cendE,(_ZN34_INTERNAL_12b383d2_4_k_cu_66c2ef186thrust24THRUST_300001_SM_1000_NS12placeholders2_7E - _ZN34_INTERNAL_12b383d2_4_k_cu_66c2ef184cuda3std6ranges3__45__cpo4cendE)
_ZN34_INTERNAL_12b383d2_4_k_cu_66c2ef184cuda3std6ranges3__45__cpo4cendE:
	.zero		1
	.type		_ZN34_INTERNAL_12b383d2_4_k_cu_66c2ef186thrust24THRUST_300001_SM_1000_NS12placeholders2_7E,@object
	.size		_ZN34_INTERNAL_12b383d2_4_k_cu_66c2ef186thrust24THRUST_300001_SM_1000_NS12placeholders2_7E,(_ZN34_INTERNAL_12b383d2_4_k_cu_66c2ef184cuda3std3__45__cpo5crendE - _ZN34_INTERNAL_12b383d2_4_k_cu_66c2ef186thrust24THRUST_300001_SM_1000_NS12placeholders2_7E)
_ZN34_INTERNAL_12b383d2_4_k_cu_66c2ef186thrust24THRUST_300001_SM_1000_NS12placeholders2_7E:
	.zero		1
	.type		_ZN34_INTERNAL_12b383d2_4_k_cu_66c2ef184cuda3std3__45__cpo5crendE,@object
	.size		_ZN34_INTERNAL_12b383d2_4_k_cu_66c2ef184cuda3std3__45__cpo5crendE,(_ZN34_INTERNAL_12b383d2_4_k_cu_66c2ef184cuda3std6ranges3__45__cpo4prevE - _ZN34_INTERNAL_12b383d2_4_k_cu_66c2ef184cuda3std3__45__cpo5crendE)
_ZN34_INTERNAL_12b383d2_4_k_cu_66c2ef184cuda3std3__45__cpo5crendE:
	.zero		1
	.type		_ZN34_INTERNAL_12b383d2_4_k_cu_66c2ef184cuda3std6ranges3__45__cpo4prevE,@object
	.size		_ZN34_INTERNAL_12b383d2_4_k_cu_66c2ef184cuda3std6ranges3__45__cpo4prevE,(_ZN34_INTERNAL_12b383d2_4_k_cu_66c2ef184cuda3std6ranges3__45__cpo9iter_moveE - _ZN34_INTERNAL_12b383d2_4_k_cu_66c2ef184cuda3std6ranges3__45__cpo4prevE)
_ZN34_INTERNAL_12b383d2_4_k_cu_66c2ef184cuda3std6ranges3__45__cpo4prevE:
	.zero		1
	.type		_ZN34_INTERNAL_12b383d2_4_k_cu_66c2ef184cuda3std6ranges3__45__cpo9iter_moveE,@object
	.size		_ZN34_INTERNAL_12b383d2_4_k_cu_66c2ef184cuda3std6ranges3__45__cpo9iter_moveE,(_ZN34_INTERNAL_12b383d2_4_k_cu_66c2ef186thrust24THRUST_300001_SM_1000_NS6system6detail10sequential3seqE - _ZN34_INTERNAL_12b383d2_4_k_cu_66c2ef184cuda3std6ranges3__45__cpo9iter_moveE)
_ZN34_INTERNAL_12b383d2_4_k_cu_66c2ef184cuda3std6ranges3__45__cpo9iter_moveE:
	.zero		1
	.type		_ZN34_INTERNAL_12b383d2_4_k_cu_66c2ef186thrust24THRUST_300001_SM_1000_NS6system6detail10sequential3seqE,@object
	.size		_ZN34_INTERNAL_12b383d2_4_k_cu_66c2ef186thrust24THRUST_300001_SM_1000_NS6system6detail10sequential3seqE,(_ZN34_INTERNAL_12b383d2_4_k_cu_66c2ef186thrust24THRUST_300001_SM_1000_NS12placeholders2_9E - _ZN34_INTERNAL_12b383d2_4_k_cu_66c2ef186thrust24THRUST_300001_SM_1000_NS6system6detail10sequential3seqE)
_ZN34_INTERNAL_12b383d2_4_k_cu_66c2ef186thrust24THRUST_300001_SM_1000_NS6system6detail10sequential3seqE:
	.zero		1
	.type		_ZN34_INTERNAL_12b383d2_4_k_cu_66c2ef186thrust24THRUST_300001_SM_1000_NS12placeholders2_9E,@object
	.size		_ZN34_INTERNAL_12b383d2_4_k_cu_66c2ef186thrust24THRUST_300001_SM_1000_NS12placeholders2_9E,(_ZN34_INTERNAL_12b383d2_4_k_cu_66c2ef184cuda3std3__419piecewise_constructE - _ZN34_INTERNAL_12b383d2_4_k_cu_66c2ef186thrust24THRUST_300001_SM_1000_NS12placeholders2_9E)
_ZN34_INTERNAL_12b383d2_4_k_cu_66c2ef186thrust24THRUST_300001_SM_1000_NS12placeholders2_9E:
	.zero		1
	.type		_ZN34_INTERNAL_12b383d2_4_k_cu_66c2ef184cuda3std3__419piecewise_constructE,@object
	.size		_ZN34_INTERNAL_12b383d2_4_k_cu_66c2ef184cuda3std3__419piecewise_constructE,(_ZN34_INTERNAL_12b383d2_4_k_cu_66c2ef184cuda3std6ranges3__45__cpo5cdataE - _ZN34_INTERNAL_12b383d2_4_k_cu_66c2ef184cuda3std3__419piecewise_constructE)
_ZN34_INTERNAL_12b383d2_4_k_cu_66c2ef184cuda3std3__419piecewise_constructE:
	.zero		1
	.type		_ZN34_INTERNAL_12b383d2_4_k_cu_66c2ef184cuda3std6ranges3__45__cpo5cdataE,@object
	.size		_ZN34_INTERNAL_12b383d2_4_k_cu_66c2ef184cuda3std6ranges3__45__cpo5cdataE,(_ZN34_INTERNAL_12b383d2_4_k_cu_66c2ef186thrust24THRUST_300001_SM_1000_NS12placeholders2_1E - _ZN34_INTERNAL_12b383d2_4_k_cu_66c2ef184cuda3std6ranges3__45__cpo5cdataE)
_ZN34_INTERNAL_12b383d2_4_k_cu_66c2ef184cuda3std6ranges3__45__cpo5cdataE:
	.zero		1
	.type		_ZN34_INTERNAL_12b383d2_4_k_cu_66c2ef186thrust24THRUST_300001_SM_1000_NS12placeholders2_1E,@object
	.size		_ZN34_INTERNAL_12b383d2_4_k_cu_66c2ef186thrust24THRUST_300001_SM_1000_NS12placeholders2_1E,(_ZN34_INTERNAL_12b383d2_4_k_cu_66c2ef184cuda3std3__45__cpo3endE - _ZN34_INTERNAL_12b383d2_4_k_cu_66c2ef186thrust24THRUST_300001_SM_1000_NS12placeholders2_1E)
_ZN34_INTERNAL_12b383d2_4_k_cu_66c2ef186thrust24THRUST_300001_SM_1000_NS12placeholders2_1E:
	.zero		1
	.type		_ZN34_INTERNAL_12b383d2_4_k_cu_66c2ef184cuda3std3__45__cpo3endE,@object
	.size		_ZN34_INTERNAL_12b383d2_4_k_cu_66c2ef184cuda3std3__45__cpo3endE,(_ZN34_INTERNAL_12b383d2_4_k_cu_66c2ef184cuda3std6ranges3__45__cpo3endE - _ZN34_INTERNAL_12b383d2_4_k_cu_66c2ef184cuda3std3__45__cpo3endE)
_ZN34_INTERNAL_12b383d2_4_k_cu_66c2ef184cuda3std3__45__cpo3endE:
	.zero		1
	.type		_ZN34_INTERNAL_12b383d2_4_k_cu_66c2ef184cuda3std6ranges3__45__cpo3endE,@object
	.size		_ZN34_INTERNAL_12b383d2_4_k_cu_66c2ef184cuda3std6ranges3__45__cpo3endE,(_ZN34_INTERNAL_12b383d2_4_k_cu_66c2ef186thrust24THRUST_300001_SM_1000_NS12placeholders2_5E - _ZN34_INTERNAL_12b383d2_4_k_cu_66c2ef184cuda3std6ranges3__45__cpo3endE)
_ZN34_INTERNAL_12b383d2_4_k_cu_66c2ef184cuda3std6ranges3__45__cpo3endE:
	.zero		1
	.type		_ZN34_INTERNAL_12b383d2_4_k_cu_66c2ef186thrust24THRUST_300001_SM_1000_NS12placeholders2_5E,@object
	.size		_ZN34_INTERNAL_12b383d2_4_k_cu_66c2ef186thrust24THRUST_300001_SM_1000_NS12placeholders2_5E,(_ZN34_INTERNAL_12b383d2_4_k_cu_66c2ef184cuda3std3__45__cpo4rendE - _ZN34_INTERNAL_12b383d2_4_k_cu_66c2ef186thrust24THRUST_300001_SM_1000_NS12placeholders2_5E)
_ZN34_INTERNAL_12b383d2_4_k_cu_66c2ef186thrust24THRUST_300001_SM_1000_NS12placeholders2_5E:
	.zero		1
	.type		_ZN34_INTERNAL_12b383d2_4_k_cu_66c2ef184cuda3std3__45__cpo4rendE,@object
	.size		_ZN34_INTERNAL_12b383d2_4_k_cu_66c2ef184cuda3std3__45__cpo4rendE,(_ZN34_INTERNAL_12b383d2_4_k_cu_66c2ef184cuda3std6ranges3__45__cpo9iter_swapE - _ZN34_INTERNAL_12b383d2_4_k_cu_66c2ef184cuda3std3__45__cpo4rendE)
_ZN34_INTERNAL_12b383d2_4_k_cu_66c2ef184cuda3std3__45__cpo4rendE:
	.zero		1
	.type		_ZN34_INTERNAL_12b383d2_4_k_cu_66c2ef184cuda3std6ranges3__45__cpo9iter_swapE,@object
	.size		_ZN34_INTERNAL_12b383d2_4_k_cu_66c2ef184cuda3std6ranges3__45__cpo9iter_swapE,(_ZN34_INTERNAL_12b383d2_4_k_cu_66c2ef184cuda3std3__48unexpectE - _ZN34_INTERNAL_12b383d2_4_k_cu_66c2ef184cuda3std6ranges3__45__cpo9iter_swapE)
_ZN34_INTERNAL_12b383d2_4_k_cu_66c2ef184cuda3std6ranges3__45__cpo9iter_swapE:
	.zero		1
	.type		_ZN34_INTERNAL_12b383d2_4_k_cu_66c2ef184cuda3std3__48unexpectE,@object
	.size		_ZN34_INTERNAL_12b383d2_4_k_cu_66c2ef184cuda3std3__48unexpectE,(_ZN34_INTERNAL_12b383d2_4_k_cu_66c2ef186thrust24THRUST_300001_SM_1000_NS8cuda_cub3parE - _ZN34_INTERNAL_12b383d2_4_k_cu_66c2ef184cuda3std3__48unexpectE)
_ZN34_INTERNAL_12b383d2_4_k_cu_66c2ef184cuda3std3__48unexpectE:
	.zero		1
	.type		_ZN34_INTERNAL_12b383d2_4_k_cu_66c2ef186thrust24THRUST_300001_SM_1000_NS8cuda_cub3parE,@object
	.size		_ZN34_INTERNAL_12b383d2_4_k_cu_66c2ef186thrust24THRUST_300001_SM_1000_NS8cuda_cub3parE,(.L_29 - _ZN34_INTERNAL_12b383d2_4_k_cu_66c2ef186thrust24THRUST_300001_SM_1000_NS8cuda_cub3parE)
_ZN34_INTERNAL_12b383d2_4_k_cu_66c2ef186thrust24THRUST_300001_SM_1000_NS8cuda_cub3parE:
	.zero		1
.L_29:


//--------------------- .nv.shared._ZN3cub18CUB_300001_SM_10006detail10radix_sort33DeviceRadixSortExclusiveSumKernelINS1_5radix10policy_hubIxxyE10Policy1000EyEEvPT0_ --------------------------
	.section	.nv.shared._ZN3cub18CUB_300001_SM_10006detail10radix_sort33DeviceRadixSortExclusiveSumKernelINS1_5radix10policy_hubIxxyE10Policy1000EyEEvPT0_,"aw",@nobits
	.sectionflags	@""
	.align	16
.nv.shared._ZN3cub18CUB_300001_SM_10006detail10radix_sort33DeviceRadixSortExclusiveSumKernelINS1_5radix10policy_hubIxxyE10Policy1000EyEEvPT0_:
	.zero		3360


//--------------------- .nv.shared._ZN3cub18CUB_300001_SM_10006detail10radix_sort30DeviceRadixSortHistogramKernelINS1_5radix10policy_hubIxxyE10Policy1000ELNS0_9SortOrderE0ExyNS1_21identity_decomposer_tEEEvPT2_PKT1_SA_iiT3_ --------------------------
	.section	.nv.shared._ZN3cub18CUB_300001_SM_10006detail10radix_sort30DeviceRadixSortHistogramKernelINS1_5radix10policy_hubIxxyE10Policy1000ELNS0_9SortOrderE0ExyNS1_21identity_decomposer_tEEEvPT2_PKT1_SA_iiT3_,"aw",@nobits
	.sectionflags	@""
	.align	4
.nv.shared._ZN3cub18CUB_300001_SM_10006detail10radix_sort30DeviceRadixSortHistogramKernelINS1_5radix10policy_hubIxxyE10Policy1000ELNS0_9SortOrderE0ExyNS1_21identity_decomposer_tEEEvPT2_PKT1_SA_iiT3_:
	.zero		9216


//--------------------- .nv.shared._ZN3cub18CUB_300001_SM_10006detail10radix_sort31DeviceRadixSortSingleTileKernelINS1_5radix10policy_hubIxxyE10Policy1000ELNS0_9SortOrderE0ExxyNS1_21identity_decomposer_tEEEvPKT1_PSA_PKT2_PSE_T3_iiT4_ --------------------------
	.section	.nv.shared._ZN3cub18CUB_300001_SM_10006detail10radix_sort31DeviceRadixSortSingleTileKernelINS1_5radix10policy_hubIxxyE10Policy1000ELNS0_9SortOrderE0ExxyNS1_21identity_decomposer_tEEEvPKT1_PSA_PKT2_PSE_T3_iiT4_,"aw",@nobits
	.sectionflags	@""
	.align	16
.nv.shared._ZN3cub18CUB_300001_SM_10006detail10radix_sort31DeviceRadixSortSingleTileKernelINS1_5radix10policy_hubIxxyE10Policy1000ELNS0_9SortOrderE0ExxyNS1_21identity_decomposer_tEEEvPKT1_PSA_PKT2_PSE_T3_iiT4_:
	.zero		34880


//--------------------- .nv.constant0._ZN3cub18CUB_300001_SM_10006detail10radix_sort29DeviceRadixSortOnesweepKernelINS1_5radix10policy_hubIxxyE10Policy1000ELNS0_9SortOrderE0ExxyiiNS1_21identity_decomposer_tEEEvPT5_SB_PT3_PKSC_PT1_PKSG_PT2_PKSK_T4_iiT6_ --------------------------
	.section	.nv.constant0._ZN3cub18CUB_300001_SM_10006detail10radix_sort29DeviceRadixSortOnesweepKernelINS1_5radix10policy_hubIxxyE10Policy1000ELNS0_9SortOrderE0ExxyiiNS1_21identity_decomposer_tEEEvPT5_SB_PT3_PKSC_PT1_PKSG_PT2_PKSK_T4_iiT6_,"a",@progbits
	.sectionflags	@""
	.align	4
.nv.constant0._ZN3cub18CUB_300001_SM_10006detail10radix_sort29DeviceRadixSortOnesweepKernelINS1_5radix10policy_hubIxxyE10Policy1000ELNS0_9SortOrderE0ExxyiiNS1_21identity_decomposer_tEEEvPT5_SB_PT3_PKSC_PT1_PKSG_PT2_PKSK_T4_iiT6_:
	.zero		973


//--------------------- .nv.constant0._ZN3cub18CUB_300001_SM_10006detail10radix_sort33DeviceRadixSortExclusiveSumKernelINS1_5radix10policy_hubIxxyE10Policy1000EyEEvPT0_ --------------------------
	.section	.nv.constant0._ZN3cub18CUB_300001_SM_10006detail10radix_sort33DeviceRadixSortExclusiveSumKernelINS1_5radix10policy_hubIxxyE10Policy1000EyEEvPT0_,"a",@progbits
	.sectionflags	@""
	.align	4
.nv.constant0._ZN3cub18CUB_300001_SM_10006detail10radix_sort33DeviceRadixSortExclusiveSumKernelINS1_5radix10policy_hubIxxyE10Policy1000EyEEvPT0_:
	.zero		904


//--------------------- .nv.constant0._ZN3cub18CUB_300001_SM_10006detail10radix_sort30DeviceRadixSortHistogramKernelINS1_5radix10policy_hubIxxyE10Policy1000ELNS0_9SortOrderE0ExyNS1_21identity_decomposer_tEEEvPT2_PKT1_SA_iiT3_ --------------------------
	.section	.nv.constant0._ZN3cub18CUB_300001_SM_10006detail10radix_sort30DeviceRadixSortHistogramKernelINS1_5radix10policy_hubIxxyE10Policy1000ELNS0_9SortOrderE0ExyNS1_21identity_decomposer_tEEEvPT2_PKT1_SA_iiT3_,"a",@progbits
	.sectionflags	@""
	.align	4
.nv.constant0._ZN3cub18CUB_300001_SM_10006detail10radix_sort30DeviceRadixSortHistogramKernelINS1_5radix10policy_hubIxxyE10Policy1000ELNS0_9SortOrderE0ExyNS1_21identity_decomposer_tEEEvPT2_PKT1_SA_iiT3_:
	.zero		929


//--------------------- .nv.constant0._ZN3cub18CUB_300001_SM_10006detail10radix_sort31DeviceRadixSortSingleTileKernelINS1_5radix10policy_hubIxxyE10Policy1000ELNS0_9SortOrderE0ExxyNS1_21identity_decomposer_tEEEvPKT1_PSA_PKT2_PSE_T3_iiT4_ --------------------------
	.section	.nv.constant0._ZN3cub18CUB_300001_SM_10006detail10radix_sort31DeviceRadixSortSingleTileKernelINS1_5radix10policy_hubIxxyE10Policy1000ELNS0_9SortOrderE0ExxyNS1_21identity_decomposer_tEEEvPKT1_PSA_PKT2_PSE_T3_iiT4_,"a",@progbits
	.sectionflags	@""
	.align	4
.nv.constant0._ZN3cub18CUB_300001_SM_10006detail10radix_sort31DeviceRadixSortSingleTileKernelINS1_5radix10policy_hubIxxyE10Policy1000ELNS0_9SortOrderE0ExxyNS1_21identity_decomposer_tEEEvPKT1_PSA_PKT2_PSE_T3_iiT4_:
	.zero		945


//--------------------- .nv.constant0._ZN3cub18CUB_300001_SM_10006detail11EmptyKernelIvEEvv --------------------------
	.section	.nv.constant0._ZN3cub18CUB_300001_SM_10006detail11EmptyKernelIvEEvv,"a",@progbits
	.sectionflags	@""
	.align	4
.nv.constant0._ZN3cub18CUB_300001_SM_10006detail11EmptyKernelIvEEvv:
	.zero		896


//--------------------- .nv.constant0._Z12print_arraysPxS_S_ --------------------------
	.section	.nv.constant0._Z12print_arraysPxS_S_,"a",@progbits
	.sectionflags	@""
	.align	4
.nv.constant0._Z12print_arraysPxS_S_:
	.zero		920


//--------------------- .nv.constant0._Z18calculateFunction2v --------------------------
	.section	.nv.constant0._Z18calculateFunction2v,"a",@progbits
	.sectionflags	@""
	.align	4
.nv.constant0._Z18calculateFunction2v:
	.zero		896


//--------------------- .nv.constant0._Z18calculateFunction1PxS_S_S_S_S_S_ --------------------------
	.section	.nv.constant0._Z18calculateFunction1PxS_S_S_S_S_S_,"a",@progbits
	.sectionflags	@""
	.align	4
.nv.constant0._Z18calculateFunction1PxS_S_S_S_S_S_:
	.zero		952


//--------------------- SYMBOLS --------------------------

	.type		.nv.reservedSmem.offset0,@object
	.size		.nv.reservedSmem.offset0,0x4
	.type		.nv.reservedSmem.cap,@object
	.size		.nv.reservedSmem.cap,0x4
	.type		vprintf,@function
